	.target	sm_100a

	.elftype	@"ET_EXEC"


//--------------------- .note.nv.tkinfo           --------------------------
	.section	.note.nv.tkinfo,"",@"SHT_NOTE"
	.sectionflags	@"SHF_NOTE_NV_TKINFO"
	.tkinfo
        /*0018*/ 	.word	0x00000002
        /*0030*/ 	.string	""
        /*0030*/ 	.string	"ptxas"
        /*0030*/ 	.string	"Cuda compilation tools, release 13.0, V13.0.88"
        /*0030*/ 	.string	"Build cuda_13.0.r13.0/compiler.36424714_0"
        /*0030*/ 	.string	"-arch sm_100a -m 64 "



//--------------------- .note.nv.cuinfo           --------------------------
	.section	.note.nv.cuinfo,"",@"SHT_NOTE"
	.sectionflags	@"SHF_NOTE_NV_CUINFO"
        /*0018*/ 	.short	0x0002
        /*001a*/ 	.short	0x0064
        /*001c*/ 	.short	0x0082
	.zero		2


//--------------------- .nv.info                  --------------------------
	.section	.nv.info,"",@"SHT_CUDA_INFO"
	.align	4


	//----- nvinfo : EIATTR_REGCOUNT
	.align		4
        /*0000*/ 	.byte	0x04, 0x2f
        /*0002*/ 	.short	(.L_19 - .L_18)
	.align		4
.L_18:
        /*0004*/ 	.word	index@(_ZN7cutlass13device_kernelINS_4conv6kernel13ConvUniversalINS1_16ConvProblemShapeILNS1_8OperatorE1ELi3EEENS1_10collective14CollectiveConvINS1_47MainloopSm100TmaUmmaWarpSpecializedImplicitGemmILS5_1ELi52ELi3ELi1ELi2EN4cute5tupleIJNSA_1CILi2EEENSC_ILi1EEESE_EEEEENSB_IJNSC_ILi128EEESH_NSB_IJNSC_ILi32EEEEEEEEENS_12float_e4m3_tESL_NSA_8TiledMMAINSA_8MMA_AtomIJNSA_10MMA_TraitsINSA_25SM100_MMA_F8F6F4_2x1SM_SSEJSL_SL_fSH_SH_NSA_17integral_constantINSA_4UMMA5MajorELSS_0EEENSQ_ISS_LSS_1EEENSQ_INSR_7ScaleInELSV_0EEESW_EEEEEENSA_6LayoutINSB_IJSE_SE_SE_EEENSB_IJNSC_ILi0EEES11_S11_EEEEENSB_IJNSA_10UnderscoreES14_S14_EEEEENS7_6detail27Sm100ImplicitGemmTileTraitsINSA_25SM100_TMA_2SM_LOAD_IM2COLENSA_14ComposedLayoutINSA_7SwizzleILi1ELi4ELi3EEENSA_18smem_ptr_flag_bitsILi8EEENSZ_INSB_IJNSC_ILi8EEESI_EEENSB_IJSI_SE_EEEEEEEvEENS18_INSA_18SM100_TMA_2SM_LOADENS1A_INS1B_ILi2ELi4ELi3EEES1E_NSZ_INSB_IJNSC_ILi64EEES1F_EEENSB_IJSE_S1N_EEEEEEEvEEEENS_8epilogue10collective18CollectiveEpilogueINS1U_23Sm100TmaWarpSpecializedILi2ELi2ELi32ELb0ELb0EEEJNSB_IJS1N_SH_SJ_EEENSB_IJNSZ_IS1N_SE_EENSZ_INSB_IJSI_SD_EEES1P_EEEEESL_NSB_IJNSB_IJllllEEESE_S11_EEESL_S25_NS1U_6fusion15FusionCallbacksIS1Y_NS26_17LinearCombinationISL_fSL_fLNS_15FloatRoundStyleE2EEES1Z_S23_JEEENSA_5SM1004TMEM4LOAD26SM100_TMEM_LOAD_32dp32b32xENSA_20SM90_TMA_LOAD_IM2COLES1J_NSA_39AutoVectorizingCopyWithAssumedAlignmentILi128EEENSA_21SM90_TMA_STORE_IM2COLES1J_S2I_S2I_EEEvvEEEEvNT_6ParamsE)
        /*0008*/ 	.word	0x00000078


	//----- nvinfo : EIATTR_FRAME_SIZE
	.align		4
.L_19:
        /*000c*/ 	.byte	0x04, 0x11
        /*000e*/ 	.short	(.L_21 - .L_20)
	.align		4
.L_20:
        /*0010*/ 	.word	index@($__internal_2_$__cuda_sm10x_tcgen05_guardrail_trap_unallocated_columns_being_dealloced)
        /*0014*/ 	.word	0x00000008


	//----- nvinfo : EIATTR_FRAME_SIZE
	.align		4
.L_21:
        /*0018*/ 	.byte	0x04, 0x11
        /*001a*/ 	.short	(.L_23 - .L_22)
	.align		4
.L_22:
        /*001c*/ 	.word	index@($__internal_1_$__cuda_sm10x_tcgen05_guardrail_trap_phase_invalid_during_alloc)
        /*0020*/ 	.word	0x00000008


	//----- nvinfo : EIATTR_FRAME_SIZE
	.align		4
.L_23:
        /*0024*/ 	.byte	0x04, 0x11
        /*0026*/ 	.short	(.L_25 - .L_24)
	.align		4
.L_24:
        /*0028*/ 	.word	index@($__internal_0_$__cuda_sm10x_tcgen05_guardrail_trap_col_being_dealloced_not_returned_by_alloc)
        /*002c*/ 	.word	0x00000008


	//----- nvinfo : EIATTR_FRAME_SIZE
	.align		4
.L_25:
        /*0030*/ 	.byte	0x04, 0x11
        /*0032*/ 	.short	(.L_27 - .L_26)
	.align		4
.L_26:
        /*0034*/ 	.word	index@(_ZN7cutlass13device_kernelINS_4conv6kernel13ConvUniversalINS1_16ConvProblemShapeILNS1_8OperatorE1ELi3EEENS1_10collective14CollectiveConvINS1_47MainloopSm100TmaUmmaWarpSpecializedImplicitGemmILS5_1ELi52ELi3ELi1ELi2EN4cute5tupleIJNSA_1CILi2EEENSC_ILi1EEESE_EEEEENSB_IJNSC_ILi128EEESH_NSB_IJNSC_ILi32EEEEEEEEENS_12float_e4m3_tESL_NSA_8TiledMMAINSA_8MMA_AtomIJNSA_10MMA_TraitsINSA_25SM100_MMA_F8F6F4_2x1SM_SSEJSL_SL_fSH_SH_NSA_17integral_constantINSA_4UMMA5MajorELSS_0EEENSQ_ISS_LSS_1EEENSQ_INSR_7ScaleInELSV_0EEESW_EEEEEENSA_6LayoutINSB_IJSE_SE_SE_EEENSB_IJNSC_ILi0EEES11_S11_EEEEENSB_IJNSA_10UnderscoreES14_S14_EEEEENS7_6detail27Sm100ImplicitGemmTileTraitsINSA_25SM100_TMA_2SM_LOAD_IM2COLENSA_14ComposedLayoutINSA_7SwizzleILi1ELi4ELi3EEENSA_18smem_ptr_flag_bitsILi8EEENSZ_INSB_IJNSC_ILi8EEESI_EEENSB_IJSI_SE_EEEEEEEvEENS18_INSA_18SM100_TMA_2SM_LOADENS1A_INS1B_ILi2ELi4ELi3EEES1E_NSZ_INSB_IJNSC_ILi64EEES1F_EEENSB_IJSE_S1N_EEEEEEEvEEEENS_8epilogue10collective18CollectiveEpilogueINS1U_23Sm100TmaWarpSpecializedILi2ELi2ELi32ELb0ELb0EEEJNSB_IJS1N_SH_SJ_EEENSB_IJNSZ_IS1N_SE_EENSZ_INSB_IJSI_SD_EEES1P_EEEEESL_NSB_IJNSB_IJllllEEESE_S11_EEESL_S25_NS1U_6fusion15FusionCallbacksIS1Y_NS26_17LinearCombinationISL_fSL_fLNS_15FloatRoundStyleE2EEES1Z_S23_JEEENSA_5SM1004TMEM4LOAD26SM100_TMEM_LOAD_32dp32b32xENSA_20SM90_TMA_LOAD_IM2COLES1J_NSA_39AutoVectorizingCopyWithAssumedAlignmentILi128EEENSA_21SM90_TMA_STORE_IM2COLES1J_S2I_S2I_EEEvvEEEEvNT_6ParamsE)
        /*0038*/ 	.word	0x00000008


	//----- nvinfo : EIATTR_MIN_STACK_SIZE
	.align		4
.L_27:
        /*003c*/ 	.byte	0x04, 0x12
        /*003e*/ 	.short	(.L_29 - .L_28)
	.align		4
.L_28:
        /*0040*/ 	.word	index@(_ZN7cutlass13device_kernelINS_4conv6kernel13ConvUniversalINS1_16ConvProblemShapeILNS1_8OperatorE1ELi3EEENS1_10collective14CollectiveConvINS1_47MainloopSm100TmaUmmaWarpSpecializedImplicitGemmILS5_1ELi52ELi3ELi1ELi2EN4cute5tupleIJNSA_1CILi2EEENSC_ILi1EEESE_EEEEENSB_IJNSC_ILi128EEESH_NSB_IJNSC_ILi32EEEEEEEEENS_12float_e4m3_tESL_NSA_8TiledMMAINSA_8MMA_AtomIJNSA_10MMA_TraitsINSA_25SM100_MMA_F8F6F4_2x1SM_SSEJSL_SL_fSH_SH_NSA_17integral_constantINSA_4UMMA5MajorELSS_0EEENSQ_ISS_LSS_1EEENSQ_INSR_7ScaleInELSV_0EEESW_EEEEEENSA_6LayoutINSB_IJSE_SE_SE_EEENSB_IJNSC_ILi0EEES11_S11_EEEEENSB_IJNSA_10UnderscoreES14_S14_EEEEENS7_6detail27Sm100ImplicitGemmTileTraitsINSA_25SM100_TMA_2SM_LOAD_IM2COLENSA_14ComposedLayoutINSA_7SwizzleILi1ELi4ELi3EEENSA_18smem_ptr_flag_bitsILi8EEENSZ_INSB_IJNSC_ILi8EEESI_EEENSB_IJSI_SE_EEEEEEEvEENS18_INSA_18SM100_TMA_2SM_LOADENS1A_INS1B_ILi2ELi4ELi3EEES1E_NSZ_INSB_IJNSC_ILi64EEES1F_EEENSB_IJSE_S1N_EEEEEEEvEEEENS_8epilogue10collective18CollectiveEpilogueINS1U_23Sm100TmaWarpSpecializedILi2ELi2ELi32ELb0ELb0EEEJNSB_IJS1N_SH_SJ_EEENSB_IJNSZ_IS1N_SE_EENSZ_INSB_IJSI_SD_EEES1P_EEEEESL_NSB_IJNSB_IJllllEEESE_S11_EEESL_S25_NS1U_6fusion15FusionCallbacksIS1Y_NS26_17LinearCombinationISL_fSL_fLNS_15FloatRoundStyleE2EEES1Z_S23_JEEENSA_5SM1004TMEM4LOAD26SM100_TMEM_LOAD_32dp32b32xENSA_20SM90_TMA_LOAD_IM2COLES1J_NSA_39AutoVectorizingCopyWithAssumedAlignmentILi128EEENSA_21SM90_TMA_STORE_IM2COLES1J_S2I_S2I_EEEvvEEEEvNT_6ParamsE)
        /*0044*/ 	.word	0x00000008
.L_29:


//--------------------- .nv.compat                --------------------------
	.section	.nv.compat,"",@"SHT_CUDA_COMPAT_INFO"
	.align	4
        /*0000*/ 	.byte	0x02, 0x09, 0x01, 0x00, 0x02, 0x02, 0x02, 0x00, 0x02, 0x05, 0x05, 0x00, 0x03, 0x07, 0x01, 0x01
        /*0010*/ 	.byte	0x02, 0x03, 0x01, 0x00, 0x02, 0x06, 0x01, 0x00, 0x04, 0x0b, 0x08, 0x00, 0x09, 0x00, 0x00, 0x00
        /*0020*/ 	.byte	0x00, 0x00, 0x00, 0x00


//--------------------- .nv.info._ZN7cutlass13device_kernelINS_4conv6kernel13ConvUniversalINS1_16ConvProblemShapeILNS1_8OperatorE1ELi3EEENS1_10collective14CollectiveConvINS1_47MainloopSm100TmaUmmaWarpSpecializedImplicitGemmILS5_1ELi52ELi3ELi1ELi2EN4cute5tupleIJNSA_1CILi2EEENSC_ILi1EEESE_EEEEENSB_IJNSC_ILi128EEESH_NSB_IJNSC_ILi32EEEEEEEEENS_12float_e4m3_tESL_NSA_8TiledMMAINSA_8MMA_AtomIJNSA_10MMA_TraitsINSA_25SM100_MMA_F8F6F4_2x1SM_SSEJSL_SL_fSH_SH_NSA_17integral_constantINSA_4UMMA5MajorELSS_0EEENSQ_ISS_LSS_1EEENSQ_INSR_7ScaleInELSV_0EEESW_EEEEEENSA_6LayoutINSB_IJSE_SE_SE_EEENSB_IJNSC_ILi0EEES11_S11_EEEEENSB_IJNSA_10UnderscoreES14_S14_EEEEENS7_6detail27Sm100ImplicitGemmTileTraitsINSA_25SM100_TMA_2SM_LOAD_IM2COLENSA_14ComposedLayoutINSA_7SwizzleILi1ELi4ELi3EEENSA_18smem_ptr_flag_bitsILi8EEENSZ_INSB_IJNSC_ILi8EEESI_EEENSB_IJSI_SE_EEEEEEEvEENS18_INSA_18SM100_TMA_2SM_LOADENS1A_INS1B_ILi2ELi4ELi3EEES1E_NSZ_INSB_IJNSC_ILi64EEES1F_EEENSB_IJSE_S1N_EEEEEEEvEEEENS_8epilogue10collective18CollectiveEpilogueINS1U_23Sm100TmaWarpSpecializedILi2ELi2ELi32ELb0ELb0EEEJNSB_IJS1N_SH_SJ_EEENSB_IJNSZ_IS1N_SE_EENSZ_INSB_IJSI_SD_EEES1P_EEEEESL_NSB_IJNSB_IJllllEEESE_S11_EEESL_S25_NS1U_6fusion15FusionCallbacksIS1Y_NS26_17LinearCombinationISL_fSL_fLNS_15FloatRoundStyleE2EEES1Z_S23_JEEENSA_5SM1004TMEM4LOAD26SM100_TMEM_LOAD_32dp32b32xENSA_20SM90_TMA_LOAD_IM2COLES1J_NSA_39AutoVectorizingCopyWithAssumedAlignmentILi128EEENSA_21SM90_TMA_STORE_IM2COLES1J_S2I_S2I_EEEvvEEEEvNT_6ParamsE --------------------------
	.section	.nv.info._ZN7cutlass13device_kernelINS_4conv6kernel13ConvUniversalINS1_16ConvProblemShapeILNS1_8OperatorE1ELi3EEENS1_10collective14CollectiveConvINS1_47MainloopSm100TmaUmmaWarpSpecializedImplicitGemmILS5_1ELi52ELi3ELi1ELi2EN4cute5tupleIJNSA_1CILi2EEENSC_ILi1EEESE_EEEEENSB_IJNSC_ILi128EEESH_NSB_IJNSC_ILi32EEEEEEEEENS_12float_e4m3_tESL_NSA_8TiledMMAINSA_8MMA_AtomIJNSA_10MMA_TraitsINSA_25SM100_MMA_F8F6F4_2x1SM_SSEJSL_SL_fSH_SH_NSA_17integral_constantINSA_4UMMA5MajorELSS_0EEENSQ_ISS_LSS_1EEENSQ_INSR_7ScaleInELSV_0EEESW_EEEEEENSA_6LayoutINSB_IJSE_SE_SE_EEENSB_IJNSC_ILi0EEES11_S11_EEEEENSB_IJNSA_10UnderscoreES14_S14_EEEEENS7_6detail27Sm100ImplicitGemmTileTraitsINSA_25SM100_TMA_2SM_LOAD_IM2COLENSA_14ComposedLayoutINSA_7SwizzleILi1ELi4ELi3EEENSA_18smem_ptr_flag_bitsILi8EEENSZ_INSB_IJNSC_ILi8EEESI_EEENSB_IJSI_SE_EEEEEEEvEENS18_INSA_18SM100_TMA_2SM_LOADENS1A_INS1B_ILi2ELi4ELi3EEES1E_NSZ_INSB_IJNSC_ILi64EEES1F_EEENSB_IJSE_S1N_EEEEEEEvEEEENS_8epilogue10collective18CollectiveEpilogueINS1U_23Sm100TmaWarpSpecializedILi2ELi2ELi32ELb0ELb0EEEJNSB_IJS1N_SH_SJ_EEENSB_IJNSZ_IS1N_SE_EENSZ_INSB_IJSI_SD_EEES1P_EEEEESL_NSB_IJNSB_IJllllEEESE_S11_EEESL_S25_NS1U_6fusion15FusionCallbacksIS1Y_NS26_17LinearCombinationISL_fSL_fLNS_15FloatRoundStyleE2EEES1Z_S23_JEEENSA_5SM1004TMEM4LOAD26SM100_TMEM_LOAD_32dp32b32xENSA_20SM90_TMA_LOAD_IM2COLES1J_NSA_39AutoVectorizingCopyWithAssumedAlignmentILi128EEENSA_21SM90_TMA_STORE_IM2COLES1J_S2I_S2I_EEEvvEEEEvNT_6ParamsE,"",@"SHT_CUDA_INFO"
	.sectionflags	@""
	.align	4


	//----- nvinfo : EIATTR_CUDA_API_VERSION
	.align		4
        /*0000*/ 	.byte	0x04, 0x37
        /*0002*/ 	.short	(.L_31 - .L_30)
.L_30:
        /*0004*/ 	.word	0x00000082


	//----- nvinfo : EIATTR_KPARAM_INFO
	.align		4
.L_31:
        /*0008*/ 	.byte	0x04, 0x17
        /*000a*/ 	.short	(.L_33 - .L_32)
.L_32:
        /*000c*/ 	.word	0x00000000
        /*0010*/ 	.short	0x0000
        /*0012*/ 	.short	0x0000
        /*0014*/ 	.byte	0x00, 0xf0, 0x01, 0x24


	//----- nvinfo : EIATTR_AT_ENTRY_FRAGMENTS
	.align		4
.L_33:
        /*0018*/ 	.byte	0x04, 0x4f
        /*001a*/ 	.short	(.L_35 - .L_34)


	//   ....[0]....
.L_34:
        /*001c*/ 	.word	0x00000007


	//----- nvinfo : EIATTR_RESERVED_SMEM_USED
	.align		4
.L_35:
        /*0020*/ 	.byte	0x01, 0x41
	.zero		2


	//----- nvinfo : EIATTR_SPARSE_MMA_MASK
	.align		4
        /*0024*/ 	.byte	0x03, 0x50
        /*0026*/ 	.short	0x0000


	//----- nvinfo : EIATTR_TCGEN05_2CTA_USED
	.align		4
        /*0028*/ 	.byte	0x01, 0x52
	.zero		2


	//----- nvinfo : EIATTR_MAXREG_COUNT
	.align		4
        /*002c*/ 	.byte	0x03, 0x1b
        /*002e*/ 	.short	0x00ff


	//----- nvinfo : EIATTR_NUM_BARRIERS
	.align		4
        /*0030*/ 	.byte	0x02, 0x4c
        /*0032*/ 	.byte	0x07
	.zero		1


	//----- nvinfo : EIATTR_EXTERNS
	.align		4
        /*0034*/ 	.byte	0x04, 0x0f
        /*0036*/ 	.short	(.L_37 - .L_36)


	//   ....[0]....
	.align		4
.L_36:
        /*0038*/ 	.word	index@(__assertfail)


	//----- nvinfo : EIATTR_MERCURY_ISA_VERSION
	.align		4
.L_37:
        /*003c*/ 	.byte	0x03, 0x5f
        /*003e*/ 	.short	0x0101


	//----- nvinfo : EIATTR_INT_WARP_WIDE_INSTR_OFFSETS
	.align		4
        /*0040*/ 	.byte	0x04, 0x31
        /*0042*/ 	.short	(.L_39 - .L_38)


	//   ....[0]....
.L_38:
        /*0044*/ 	.word	0x000011e0


	//   ....[1]....
        /*0048*/ 	.word	0x00001280


	//   ....[2]....
        /*004c*/ 	.word	0x000065a0


	//   ....[3]....
        /*0050*/ 	.word	0x000065c0


	//   ....[4]....
        /*0054*/ 	.word	0x000065f0


	//   ....[5]....
        /*0058*/ 	.word	0x00007310


	//   ....[6]....
        /*005c*/ 	.word	0x000073e0


	//   ....[7]....
        /*0060*/ 	.word	0x00007460


	//   ....[8]....
        /*0064*/ 	.word	0x00007530


	//   ....[9]....
        /*0068*/ 	.word	0x00007680


	//   ....[10]....
        /*006c*/ 	.word	0x000076f0


	//----- nvinfo : EIATTR_COOP_GROUP_MASK_REGIDS
	.align		4
.L_39:
        /*0070*/ 	.byte	0x04, 0x29
        /*0072*/ 	.short	(.L_41 - .L_40)


	//   ....[0]....
.L_40:
        /*0074*/ 	.word	0xffffffff


	//   ....[1]....
        /*0078*/ 	.word	0xffffffff


	//   ....[2]....
        /*007c*/ 	.word	0xffffffff


	//   ....[3]....
        /*0080*/ 	.word	0xffffffff


	//   ....[4]....
        /*0084*/ 	.word	0xffffffff


	//   ....[5]....
        /*0088*/ 	.word	0xffffffff


	//   ....[6]....
        /*008c*/ 	.word	0xffffffff


	//   ....[7]....
        /*0090*/ 	.word	0xffffffff


	//   ....[8]....
        /*0094*/ 	.word	0xffffffff


	//   ....[9]....
        /*0098*/ 	.word	0xffffffff


	//   ....[10]....
        /*009c*/ 	.word	0xffffffff


	//   ....[11]....
        /*00a0*/ 	.word	0xffffffff


	//   ....[12]....
        /*00a4*/ 	.word	0xffffffff


	//----- nvinfo : EIATTR_COOP_GROUP_INSTR_OFFSETS
	.align		4
.L_41:
        /*00a8*/ 	.byte	0x04, 0x28
        /*00aa*/ 	.short	(.L_43 - .L_42)


	//   ....[0]....
.L_42:
        /*00ac*/ 	.word	0x000000d0


	//   ....[1]....
        /*00b0*/ 	.word	0x00000540


	//   ....[2]....
        /*00b4*/ 	.word	0x00000d00


	//   ....[3]....
        /*00b8*/ 	.word	0x00000e50


	//   ....[4]....
        /*00bc*/ 	.word	0x00000f40


	//   ....[5]....
        /*00c0*/ 	.word	0x00001080


	//   ....[6]....
        /*00c4*/ 	.word	0x00001300


	//   ....[7]....
        /*00c8*/ 	.word	0x00002bf0


	//   ....[8]....
        /*00cc*/ 	.word	0x00005610


	//   ....[9]....
        /*00d0*/ 	.word	0x00005ae0


	//   ....[10]....
        /*00d4*/ 	.word	0x00005b10


	//   ....[11]....
        /*00d8*/ 	.word	0x000064c0


	//   ....[12]....
        /*00dc*/ 	.word	0x000066c0


	//----- nvinfo : EIATTR_VRC_CTA_INIT_COUNT
	.align		4
.L_43:
        /*00e0*/ 	.byte	0x02, 0x4a
        /*00e2*/ 	.byte	0x80
	.zero		1


	//----- nvinfo : EIATTR_SYSCALL_OFFSETS
	.align		4
        /*00e4*/ 	.byte	0x04, 0x46
        /*00e6*/ 	.short	(.L_45 - .L_44)


	//   ....[0]....
.L_44:
        /*00e8*/ 	.word	0x00008240


	//   ....[1]....
        /*00ec*/ 	.word	0x00008380


	//   ....[2]....
        /*00f0*/ 	.word	0x00008d70


	//   ....[3]....
        /*00f4*/ 	.word	0x00009bb0


	//----- nvinfo : EIATTR_MBARRIER_INSTR_OFFSETS
	.align		4
.L_45:
        /*00f8*/ 	.byte	0x04, 0x39
        /*00fa*/ 	.short	(.L_47 - .L_46)


	//   ....[0]....
.L_46:
        /*00fc*/ 	.word	0x00000660
        /*0100*/ 	.word	0x000000ff
        /*0104*/ 	.word	0x00000000
        /*0108*/ 	.short	0x0100
        /*010a*/ 	.byte	0x04
	.zero		1


	//   ....[1]....
        /*010c*/ 	.word	0x00000670
        /*0110*/ 	.word	0x000000ff
        /*0114*/ 	.word	0x000001a0
        /*0118*/ 	.short	0x0100
        /*011a*/ 	.byte	0x04
	.zero		1


	//   ....[2]....
        /*011c*/ 	.word	0x00000680
        /*0120*/ 	.word	0x000000ff
        /*0124*/ 	.word	0x00000008
        /*0128*/ 	.short	0x0100
        /*012a*/ 	.byte	0x04
	.zero		1


	//   ....[3]....
        /*012c*/ 	.word	0x00000690
        /*0130*/ 	.word	0x000000ff
        /*0134*/ 	.word	0x000001a8
        /*0138*/ 	.short	0x0100
        /*013a*/ 	.byte	0x04
	.zero		1


	//   ....[4]....
        /*013c*/ 	.word	0x000006a0
        /*0140*/ 	.word	0x000000ff
        /*0144*/ 	.word	0x00000010
        /*0148*/ 	.short	0x0100
        /*014a*/ 	.byte	0x04
	.zero		1


	//   ....[5]....
        /*014c*/ 	.word	0x000006b0
        /*0150*/ 	.word	0x000000ff
        /*0154*/ 	.word	0x000001b0
        /*0158*/ 	.short	0x0100
        /*015a*/ 	.byte	0x04
	.zero		1


	//   ....[6]....
        /*015c*/ 	.word	0x000006c0
        /*0160*/ 	.word	0x000000ff
        /*0164*/ 	.word	0x00000018
        /*0168*/ 	.short	0x0100
        /*016a*/ 	.byte	0x04
	.zero		1


	//   ....[7]....
        /*016c*/ 	.word	0x000006d0
        /*0170*/ 	.word	0x000000ff
        /*0174*/ 	.word	0x000001b8
        /*0178*/ 	.short	0x0100
        /*017a*/ 	.byte	0x04
	.zero		1


	//   ....[8]....
        /*017c*/ 	.word	0x000006e0
        /*0180*/ 	.word	0x000000ff
        /*0184*/ 	.word	0x00000020
        /*0188*/ 	.short	0x0100
        /*018a*/ 	.byte	0x04
	.zero		1


	//   ....[9]....
        /*018c*/ 	.word	0x000006f0
        /*0190*/ 	.word	0x000000ff
        /*0194*/ 	.word	0x000001c0
        /*0198*/ 	.short	0x0100
        /*019a*/ 	.byte	0x04
	.zero		1


	//   ....[10]....
        /*019c*/ 	.word	0x00000700
        /*01a0*/ 	.word	0x000000ff
        /*01a4*/ 	.word	0x00000028
        /*01a8*/ 	.short	0x0100
        /*01aa*/ 	.byte	0x04
	.zero		1


	//   ....[11]....
        /*01ac*/ 	.word	0x00000710
        /*01b0*/ 	.word	0x000000ff
        /*01b4*/ 	.word	0x000001c8
        /*01b8*/ 	.short	0x0100
        /*01ba*/ 	.byte	0x04
	.zero		1


	//   ....[12]....
        /*01bc*/ 	.word	0x00000720
        /*01c0*/ 	.word	0x000000ff
        /*01c4*/ 	.word	0x00000030
        /*01c8*/ 	.short	0x0100
        /*01ca*/ 	.byte	0x04
	.zero		1


	//   ....[13]....
        /*01cc*/ 	.word	0x00000730
        /*01d0*/ 	.word	0x000000ff
        /*01d4*/ 	.word	0x000001d0
        /*01d8*/ 	.short	0x0100
        /*01da*/ 	.byte	0x04
	.zero		1


	//   ....[14]....
        /*01dc*/ 	.word	0x00000740
        /*01e0*/ 	.word	0x000000ff
        /*01e4*/ 	.word	0x00000038
        /*01e8*/ 	.short	0x0100
        /*01ea*/ 	.byte	0x04
	.zero		1


	//   ....[15]....
        /*01ec*/ 	.word	0x00000750
        /*01f0*/ 	.word	0x000000ff
        /*01f4*/ 	.word	0x000001d8
        /*01f8*/ 	.short	0x0100
        /*01fa*/ 	.byte	0x04
	.zero		1


	//   ....[16]....
        /*01fc*/ 	.word	0x00000760
        /*0200*/ 	.word	0x000000ff
        /*0204*/ 	.word	0x00000040
        /*0208*/ 	.short	0x0100
        /*020a*/ 	.byte	0x04
	.zero		1


	//   ....[17]....
        /*020c*/ 	.word	0x00000770
        /*0210*/ 	.word	0x000000ff
        /*0214*/ 	.word	0x000001e0
        /*0218*/ 	.short	0x0100
        /*021a*/ 	.byte	0x04
	.zero		1


	//   ....[18]....
        /*021c*/ 	.word	0x00000780
        /*0220*/ 	.word	0x000000ff
        /*0224*/ 	.word	0x00000048
        /*0228*/ 	.short	0x0100
        /*022a*/ 	.byte	0x04
	.zero		1


	//   ....[19]....
        /*022c*/ 	.word	0x00000790
        /*0230*/ 	.word	0x000000ff
        /*0234*/ 	.word	0x000001e8
        /*0238*/ 	.short	0x0100
        /*023a*/ 	.byte	0x04
	.zero		1


	//   ....[20]....
        /*023c*/ 	.word	0x000007a0
        /*0240*/ 	.word	0x000000ff
        /*0244*/ 	.word	0x00000050
        /*0248*/ 	.short	0x0100
        /*024a*/ 	.byte	0x04
	.zero		1


	//   ....[21]....
        /*024c*/ 	.word	0x000007b0
        /*0250*/ 	.word	0x000000ff
        /*0254*/ 	.word	0x000001f0
        /*0258*/ 	.short	0x0100
        /*025a*/ 	.byte	0x04
	.zero		1


	//   ....[22]....
        /*025c*/ 	.word	0x000007c0
        /*0260*/ 	.word	0x000000ff
        /*0264*/ 	.word	0x00000058
        /*0268*/ 	.short	0x0100
        /*026a*/ 	.byte	0x04
	.zero		1


	//   ....[23]....
        /*026c*/ 	.word	0x000007d0
        /*0270*/ 	.word	0x000000ff
        /*0274*/ 	.word	0x000001f8
        /*0278*/ 	.short	0x0100
        /*027a*/ 	.byte	0x04
	.zero		1


	//   ....[24]....
        /*027c*/ 	.word	0x000007e0
        /*0280*/ 	.word	0x000000ff
        /*0284*/ 	.word	0x00000060
        /*0288*/ 	.short	0x0100
        /*028a*/ 	.byte	0x04
	.zero		1


	//   ....[25]....
        /*028c*/ 	.word	0x000007f0
        /*0290*/ 	.word	0x000000ff
        /*0294*/ 	.word	0x00000200
        /*0298*/ 	.short	0x0100
        /*029a*/ 	.byte	0x04
	.zero		1


	//   ....[26]....
        /*029c*/ 	.word	0x00000800
        /*02a0*/ 	.word	0x000000ff
        /*02a4*/ 	.word	0x00000068
        /*02a8*/ 	.short	0x0100
        /*02aa*/ 	.byte	0x04
	.zero		1


	//   ....[27]....
        /*02ac*/ 	.word	0x00000810
        /*02b0*/ 	.word	0x000000ff
        /*02b4*/ 	.word	0x00000208
        /*02b8*/ 	.short	0x0100
        /*02ba*/ 	.byte	0x04
	.zero		1


	//   ....[28]....
        /*02bc*/ 	.word	0x00000820
        /*02c0*/ 	.word	0x000000ff
        /*02c4*/ 	.word	0x00000070
        /*02c8*/ 	.short	0x0100
        /*02ca*/ 	.byte	0x04
	.zero		1


	//   ....[29]....
        /*02cc*/ 	.word	0x00000830
        /*02d0*/ 	.word	0x000000ff
        /*02d4*/ 	.word	0x00000210
        /*02d8*/ 	.short	0x0100
        /*02da*/ 	.byte	0x04
	.zero		1


	//   ....[30]....
        /*02dc*/ 	.word	0x00000840
        /*02e0*/ 	.word	0x000000ff
        /*02e4*/ 	.word	0x00000078
        /*02e8*/ 	.short	0x0100
        /*02ea*/ 	.byte	0x04
	.zero		1


	//   ....[31]....
        /*02ec*/ 	.word	0x00000850
        /*02f0*/ 	.word	0x000000ff
        /*02f4*/ 	.word	0x00000218
        /*02f8*/ 	.short	0x0100
        /*02fa*/ 	.byte	0x04
	.zero		1


	//   ....[32]....
        /*02fc*/ 	.word	0x00000860
        /*0300*/ 	.word	0x000000ff
        /*0304*/ 	.word	0x00000080
        /*0308*/ 	.short	0x0100
        /*030a*/ 	.byte	0x04
	.zero		1


	//   ....[33]....
        /*030c*/ 	.word	0x00000870
        /*0310*/ 	.word	0x000000ff
        /*0314*/ 	.word	0x00000220
        /*0318*/ 	.short	0x0100
        /*031a*/ 	.byte	0x04
	.zero		1


	//   ....[34]....
        /*031c*/ 	.word	0x00000880
        /*0320*/ 	.word	0x000000ff
        /*0324*/ 	.word	0x00000088
        /*0328*/ 	.short	0x0100
        /*032a*/ 	.byte	0x04
	.zero		1


	//   ....[35]....
        /*032c*/ 	.word	0x00000890
        /*0330*/ 	.word	0x000000ff
        /*0334*/ 	.word	0x00000228
        /*0338*/ 	.short	0x0100
        /*033a*/ 	.byte	0x04
	.zero		1


	//   ....[36]....
        /*033c*/ 	.word	0x000008a0
        /*0340*/ 	.word	0x000000ff
        /*0344*/ 	.word	0x00000090
        /*0348*/ 	.short	0x0100
        /*034a*/ 	.byte	0x04
	.zero		1


	//   ....[37]....
        /*034c*/ 	.word	0x000008b0
        /*0350*/ 	.word	0x000000ff
        /*0354*/ 	.word	0x00000230
        /*0358*/ 	.short	0x0100
        /*035a*/ 	.byte	0x04
	.zero		1


	//   ....[38]....
        /*035c*/ 	.word	0x000008c0
        /*0360*/ 	.word	0x000000ff
        /*0364*/ 	.word	0x00000098
        /*0368*/ 	.short	0x0100
        /*036a*/ 	.byte	0x04
	.zero		1


	//   ....[39]....
        /*036c*/ 	.word	0x000008d0
        /*0370*/ 	.word	0x000000ff
        /*0374*/ 	.word	0x00000238
        /*0378*/ 	.short	0x0100
        /*037a*/ 	.byte	0x04
	.zero		1


	//   ....[40]....
        /*037c*/ 	.word	0x000008e0
        /*0380*/ 	.word	0x000000ff
        /*0384*/ 	.word	0x000000a0
        /*0388*/ 	.short	0x0100
        /*038a*/ 	.byte	0x04
	.zero		1


	//   ....[41]....
        /*038c*/ 	.word	0x000008f0
        /*0390*/ 	.word	0x000000ff
        /*0394*/ 	.word	0x00000240
        /*0398*/ 	.short	0x0100
        /*039a*/ 	.byte	0x04
	.zero		1


	//   ....[42]....
        /*039c*/ 	.word	0x00000900
        /*03a0*/ 	.word	0x000000ff
        /*03a4*/ 	.word	0x000000a8
        /*03a8*/ 	.short	0x0100
        /*03aa*/ 	.byte	0x04
	.zero		1


	//   ....[43]....
        /*03ac*/ 	.word	0x00000910
        /*03b0*/ 	.word	0x000000ff
        /*03b4*/ 	.word	0x00000248
        /*03b8*/ 	.short	0x0100
        /*03ba*/ 	.byte	0x04
	.zero		1


	//   ....[44]....
        /*03bc*/ 	.word	0x00000920
        /*03c0*/ 	.word	0x000000ff
        /*03c4*/ 	.word	0x000000b0
        /*03c8*/ 	.short	0x0100
        /*03ca*/ 	.byte	0x04
	.zero		1


	//   ....[45]....
        /*03cc*/ 	.word	0x00000930
        /*03d0*/ 	.word	0x000000ff
        /*03d4*/ 	.word	0x00000250
        /*03d8*/ 	.short	0x0100
        /*03da*/ 	.byte	0x04
	.zero		1


	//   ....[46]....
        /*03dc*/ 	.word	0x00000940
        /*03e0*/ 	.word	0x000000ff
        /*03e4*/ 	.word	0x000000b8
        /*03e8*/ 	.short	0x0100
        /*03ea*/ 	.byte	0x04
	.zero		1


	//   ....[47]....
        /*03ec*/ 	.word	0x00000950
        /*03f0*/ 	.word	0x000000ff
        /*03f4*/ 	.word	0x00000258
        /*03f8*/ 	.short	0x0100
        /*03fa*/ 	.byte	0x04
	.zero		1


	//   ....[48]....
        /*03fc*/ 	.word	0x00000960
        /*0400*/ 	.word	0x000000ff
        /*0404*/ 	.word	0x000000c0
        /*0408*/ 	.short	0x0100
        /*040a*/ 	.byte	0x04
	.zero		1


	//   ....[49]....
        /*040c*/ 	.word	0x00000970
        /*0410*/ 	.word	0x000000ff
        /*0414*/ 	.word	0x00000260
        /*0418*/ 	.short	0x0100
        /*041a*/ 	.byte	0x04
	.zero		1


	//   ....[50]....
        /*041c*/ 	.word	0x00000980
        /*0420*/ 	.word	0x000000ff
        /*0424*/ 	.word	0x000000c8
        /*0428*/ 	.short	0x0100
        /*042a*/ 	.byte	0x04
	.zero		1


	//   ....[51]....
        /*042c*/ 	.word	0x00000990
        /*0430*/ 	.word	0x000000ff
        /*0434*/ 	.word	0x00000268
        /*0438*/ 	.short	0x0100
        /*043a*/ 	.byte	0x04
	.zero		1


	//   ....[52]....
        /*043c*/ 	.word	0x000009a0
        /*0440*/ 	.word	0x000000ff
        /*0444*/ 	.word	0x000000d0
        /*0448*/ 	.short	0x0100
        /*044a*/ 	.byte	0x04
	.zero		1


	//   ....[53]....
        /*044c*/ 	.word	0x000009b0
        /*0450*/ 	.word	0x000000ff
        /*0454*/ 	.word	0x00000270
        /*0458*/ 	.short	0x0100
        /*045a*/ 	.byte	0x04
	.zero		1


	//   ....[54]....
        /*045c*/ 	.word	0x000009c0
        /*0460*/ 	.word	0x000000ff
        /*0464*/ 	.word	0x000000d8
        /*0468*/ 	.short	0x0100
        /*046a*/ 	.byte	0x04
	.zero		1


	//   ....[55]....
        /*046c*/ 	.word	0x000009d0
        /*0470*/ 	.word	0x000000ff
        /*0474*/ 	.word	0x00000278
        /*0478*/ 	.short	0x0100
        /*047a*/ 	.byte	0x04
	.zero		1


	//   ....[56]....
        /*047c*/ 	.word	0x000009e0
        /*0480*/ 	.word	0x000000ff
        /*0484*/ 	.word	0x000000e0
        /*0488*/ 	.short	0x0100
        /*048a*/ 	.byte	0x04
	.zero		1


	//   ....[57]....
        /*048c*/ 	.word	0x000009f0
        /*0490*/ 	.word	0x000000ff
        /*0494*/ 	.word	0x00000280
        /*0498*/ 	.short	0x0100
        /*049a*/ 	.byte	0x04
	.zero		1


	//   ....[58]....
        /*049c*/ 	.word	0x00000a00
        /*04a0*/ 	.word	0x000000ff
        /*04a4*/ 	.word	0x000000e8
        /*04a8*/ 	.short	0x0100
        /*04aa*/ 	.byte	0x04
	.zero		1


	//   ....[59]....
        /*04ac*/ 	.word	0x00000a10
        /*04b0*/ 	.word	0x000000ff
        /*04b4*/ 	.word	0x00000288
        /*04b8*/ 	.short	0x0100
        /*04ba*/ 	.byte	0x04
	.zero		1


	//   ....[60]....
        /*04bc*/ 	.word	0x00000a20
        /*04c0*/ 	.word	0x000000ff
        /*04c4*/ 	.word	0x000000f0
        /*04c8*/ 	.short	0x0100
        /*04ca*/ 	.byte	0x04
	.zero		1


	//   ....[61]....
        /*04cc*/ 	.word	0x00000a30
        /*04d0*/ 	.word	0x000000ff
        /*04d4*/ 	.word	0x00000290
        /*04d8*/ 	.short	0x0100
        /*04da*/ 	.byte	0x04
	.zero		1


	//   ....[62]....
        /*04dc*/ 	.word	0x00000a40
        /*04e0*/ 	.word	0x000000ff
        /*04e4*/ 	.word	0x000000f8
        /*04e8*/ 	.short	0x0100
        /*04ea*/ 	.byte	0x04
	.zero		1


	//   ....[63]....
        /*04ec*/ 	.word	0x00000a50
        /*04f0*/ 	.word	0x000000ff
        /*04f4*/ 	.word	0x00000298
        /*04f8*/ 	.short	0x0100
        /*04fa*/ 	.byte	0x04
	.zero		1


	//   ....[64]....
        /*04fc*/ 	.word	0x00000a60
        /*0500*/ 	.word	0x000000ff
        /*0504*/ 	.word	0x00000100
        /*0508*/ 	.short	0x0100
        /*050a*/ 	.byte	0x04
	.zero		1


	//   ....[65]....
        /*050c*/ 	.word	0x00000a70
        /*0510*/ 	.word	0x000000ff
        /*0514*/ 	.word	0x000002a0
        /*0518*/ 	.short	0x0100
        /*051a*/ 	.byte	0x04
	.zero		1


	//   ....[66]....
        /*051c*/ 	.word	0x00000a80
        /*0520*/ 	.word	0x000000ff
        /*0524*/ 	.word	0x00000108
        /*0528*/ 	.short	0x0100
        /*052a*/ 	.byte	0x04
	.zero		1


	//   ....[67]....
        /*052c*/ 	.word	0x00000a90
        /*0530*/ 	.word	0x000000ff
        /*0534*/ 	.word	0x000002a8
        /*0538*/ 	.short	0x0100
        /*053a*/ 	.byte	0x04
	.zero		1


	//   ....[68]....
        /*053c*/ 	.word	0x00000aa0
        /*0540*/ 	.word	0x000000ff
        /*0544*/ 	.word	0x00000110
        /*0548*/ 	.short	0x0100
        /*054a*/ 	.byte	0x04
	.zero		1


	//   ....[69]....
        /*054c*/ 	.word	0x00000ab0
        /*0550*/ 	.word	0x000000ff
        /*0554*/ 	.word	0x000002b0
        /*0558*/ 	.short	0x0100
        /*055a*/ 	.byte	0x04
	.zero		1


	//   ....[70]....
        /*055c*/ 	.word	0x00000ac0
        /*0560*/ 	.word	0x000000ff
        /*0564*/ 	.word	0x00000118
        /*0568*/ 	.short	0x0100
        /*056a*/ 	.byte	0x04
	.zero		1


	//   ....[71]....
        /*056c*/ 	.word	0x00000ad0
        /*0570*/ 	.word	0x000000ff
        /*0574*/ 	.word	0x000002b8
        /*0578*/ 	.short	0x0100
        /*057a*/ 	.byte	0x04
	.zero		1


	//   ....[72]....
        /*057c*/ 	.word	0x00000ae0
        /*0580*/ 	.word	0x000000ff
        /*0584*/ 	.word	0x00000120
        /*0588*/ 	.short	0x0100
        /*058a*/ 	.byte	0x04
	.zero		1


	//   ....[73]....
        /*058c*/ 	.word	0x00000af0
        /*0590*/ 	.word	0x000000ff
        /*0594*/ 	.word	0x000002c0
        /*0598*/ 	.short	0x0100
        /*059a*/ 	.byte	0x04
	.zero		1


	//   ....[74]....
        /*059c*/ 	.word	0x00000b00
        /*05a0*/ 	.word	0x000000ff
        /*05a4*/ 	.word	0x00000128
        /*05a8*/ 	.short	0x0100
        /*05aa*/ 	.byte	0x04
	.zero		1


	//   ....[75]....
        /*05ac*/ 	.word	0x00000b10
        /*05b0*/ 	.word	0x000000ff
        /*05b4*/ 	.word	0x000002c8
        /*05b8*/ 	.short	0x0100
        /*05ba*/ 	.byte	0x04
	.zero		1


	//   ....[76]....
        /*05bc*/ 	.word	0x00000b20
        /*05c0*/ 	.word	0x000000ff
        /*05c4*/ 	.word	0x00000130
        /*05c8*/ 	.short	0x0100
        /*05ca*/ 	.byte	0x04
	.zero		1


	//   ....[77]....
        /*05cc*/ 	.word	0x00000b30
        /*05d0*/ 	.word	0x000000ff
        /*05d4*/ 	.word	0x000002d0
        /*05d8*/ 	.short	0x0100
        /*05da*/ 	.byte	0x04
	.zero		1


	//   ....[78]....
        /*05dc*/ 	.word	0x00000b40
        /*05e0*/ 	.word	0x000000ff
        /*05e4*/ 	.word	0x00000138
        /*05e8*/ 	.short	0x0100
        /*05ea*/ 	.byte	0x04
	.zero		1


	//   ....[79]....
        /*05ec*/ 	.word	0x00000b50
        /*05f0*/ 	.word	0x000000ff
        /*05f4*/ 	.word	0x000002d8
        /*05f8*/ 	.short	0x0100
        /*05fa*/ 	.byte	0x04
	.zero		1


	//   ....[80]....
        /*05fc*/ 	.word	0x00000b60
        /*0600*/ 	.word	0x000000ff
        /*0604*/ 	.word	0x00000140
        /*0608*/ 	.short	0x0100
        /*060a*/ 	.byte	0x04
	.zero		1


	//   ....[81]....
        /*060c*/ 	.word	0x00000b70
        /*0610*/ 	.word	0x000000ff
        /*0614*/ 	.word	0x000002e0
        /*0618*/ 	.short	0x0100
        /*061a*/ 	.byte	0x04
	.zero		1


	//   ....[82]....
        /*061c*/ 	.word	0x00000b80
        /*0620*/ 	.word	0x000000ff
        /*0624*/ 	.word	0x00000148
        /*0628*/ 	.short	0x0100
        /*062a*/ 	.byte	0x04
	.zero		1


	//   ....[83]....
        /*062c*/ 	.word	0x00000b90
        /*0630*/ 	.word	0x000000ff
        /*0634*/ 	.word	0x000002e8
        /*0638*/ 	.short	0x0100
        /*063a*/ 	.byte	0x04
	.zero		1


	//   ....[84]....
        /*063c*/ 	.word	0x00000ba0
        /*0640*/ 	.word	0x000000ff
        /*0644*/ 	.word	0x00000150
        /*0648*/ 	.short	0x0100
        /*064a*/ 	.byte	0x04
	.zero		1


	//   ....[85]....
        /*064c*/ 	.word	0x00000bb0
        /*0650*/ 	.word	0x000000ff
        /*0654*/ 	.word	0x000002f0
        /*0658*/ 	.short	0x0100
        /*065a*/ 	.byte	0x04
	.zero		1


	//   ....[86]....
        /*065c*/ 	.word	0x00000bc0
        /*0660*/ 	.word	0x000000ff
        /*0664*/ 	.word	0x00000158
        /*0668*/ 	.short	0x0100
        /*066a*/ 	.byte	0x04
	.zero		1


	//   ....[87]....
        /*066c*/ 	.word	0x00000bd0
        /*0670*/ 	.word	0x000000ff
        /*0674*/ 	.word	0x000002f8
        /*0678*/ 	.short	0x0100
        /*067a*/ 	.byte	0x04
	.zero		1


	//   ....[88]....
        /*067c*/ 	.word	0x00000be0
        /*0680*/ 	.word	0x000000ff
        /*0684*/ 	.word	0x00000160
        /*0688*/ 	.short	0x0100
        /*068a*/ 	.byte	0x04
	.zero		1


	//   ....[89]....
        /*068c*/ 	.word	0x00000bf0
        /*0690*/ 	.word	0x000000ff
        /*0694*/ 	.word	0x00000300
        /*0698*/ 	.short	0x0100
        /*069a*/ 	.byte	0x04
	.zero		1


	//   ....[90]....
        /*069c*/ 	.word	0x00000c00
        /*06a0*/ 	.word	0x000000ff
        /*06a4*/ 	.word	0x00000168
        /*06a8*/ 	.short	0x0100
        /*06aa*/ 	.byte	0x04
	.zero		1


	//   ....[91]....
        /*06ac*/ 	.word	0x00000c10
        /*06b0*/ 	.word	0x000000ff
        /*06b4*/ 	.word	0x00000308
        /*06b8*/ 	.short	0x0100
        /*06ba*/ 	.byte	0x04
	.zero		1


	//   ....[92]....
        /*06bc*/ 	.word	0x00000c20
        /*06c0*/ 	.word	0x000000ff
        /*06c4*/ 	.word	0x00000170
        /*06c8*/ 	.short	0x0100
        /*06ca*/ 	.byte	0x04
	.zero		1


	//   ....[93]....
        /*06cc*/ 	.word	0x00000c30
        /*06d0*/ 	.word	0x000000ff
        /*06d4*/ 	.word	0x00000310
        /*06d8*/ 	.short	0x0100
        /*06da*/ 	.byte	0x04
	.zero		1


	//   ....[94]....
        /*06dc*/ 	.word	0x00000c40
        /*06e0*/ 	.word	0x000000ff
        /*06e4*/ 	.word	0x00000178
        /*06e8*/ 	.short	0x0100
        /*06ea*/ 	.byte	0x04
	.zero		1


	//   ....[95]....
        /*06ec*/ 	.word	0x00000c50
        /*06f0*/ 	.word	0x000000ff
        /*06f4*/ 	.word	0x00000318
        /*06f8*/ 	.short	0x0100
        /*06fa*/ 	.byte	0x04
	.zero		1


	//   ....[96]....
        /*06fc*/ 	.word	0x00000c60
        /*0700*/ 	.word	0x000000ff
        /*0704*/ 	.word	0x00000180
        /*0708*/ 	.short	0x0100
        /*070a*/ 	.byte	0x04
	.zero		1


	//   ....[97]....
        /*070c*/ 	.word	0x00000c70
        /*0710*/ 	.word	0x000000ff
        /*0714*/ 	.word	0x00000320
        /*0718*/ 	.short	0x0100
        /*071a*/ 	.byte	0x04
	.zero		1


	//   ....[98]....
        /*071c*/ 	.word	0x00000c80
        /*0720*/ 	.word	0x000000ff
        /*0724*/ 	.word	0x00000188
        /*0728*/ 	.short	0x0100
        /*072a*/ 	.byte	0x04
	.zero		1


	//   ....[99]....
        /*072c*/ 	.word	0x00000c90
        /*0730*/ 	.word	0x000000ff
        /*0734*/ 	.word	0x00000328
        /*0738*/ 	.short	0x0100
        /*073a*/ 	.byte	0x04
	.zero		1


	//   ....[100]....
        /*073c*/ 	.word	0x00000ca0
        /*0740*/ 	.word	0x000000ff
        /*0744*/ 	.word	0x00000190
        /*0748*/ 	.short	0x0100
        /*074a*/ 	.byte	0x04
	.zero		1


	//   ....[101]....
        /*074c*/ 	.word	0x00000cb0
        /*0750*/ 	.word	0x000000ff
        /*0754*/ 	.word	0x00000330
        /*0758*/ 	.short	0x0100
        /*075a*/ 	.byte	0x04
	.zero		1


	//   ....[102]....
        /*075c*/ 	.word	0x00000cc0
        /*0760*/ 	.word	0x000000ff
        /*0764*/ 	.word	0x00000198
        /*0768*/ 	.short	0x0100
        /*076a*/ 	.byte	0x04
	.zero		1


	//   ....[103]....
        /*076c*/ 	.word	0x00000cd0
        /*0770*/ 	.word	0x000000ff
        /*0774*/ 	.word	0x00000338
        /*0778*/ 	.short	0x0100
        /*077a*/ 	.byte	0x04
	.zero		1


	//   ....[104]....
        /*077c*/ 	.word	0x00000e00
        /*0780*/ 	.word	0x000000ff
        /*0784*/ 	.word	0x00000340
        /*0788*/ 	.short	0x0100
        /*078a*/ 	.byte	0x04
	.zero		1


	//   ....[105]....
        /*078c*/ 	.word	0x00000e10
        /*0790*/ 	.word	0x000000ff
        /*0794*/ 	.word	0x00000350
        /*0798*/ 	.short	0x0100
        /*079a*/ 	.byte	0x04
	.zero		1


	//   ....[106]....
        /*079c*/ 	.word	0x00000e20
        /*07a0*/ 	.word	0x000000ff
        /*07a4*/ 	.word	0x00000348
        /*07a8*/ 	.short	0x0100
        /*07aa*/ 	.byte	0x04
	.zero		1


	//   ....[107]....
        /*07ac*/ 	.word	0x00000e30
        /*07b0*/ 	.word	0x000000ff
        /*07b4*/ 	.word	0x00000358
        /*07b8*/ 	.short	0x0100
        /*07ba*/ 	.byte	0x04
	.zero		1


	//   ....[108]....
        /*07bc*/ 	.word	0x00000f10
        /*07c0*/ 	.word	0x000000ff
        /*07c4*/ 	.word	0x00000360
        /*07c8*/ 	.short	0x0100
        /*07ca*/ 	.byte	0x04
	.zero		1


	//   ....[109]....
        /*07cc*/ 	.word	0x00000f20
        /*07d0*/ 	.word	0x000000ff
        /*07d4*/ 	.word	0x00000368
        /*07d8*/ 	.short	0x0100
        /*07da*/ 	.byte	0x04
	.zero		1


	//   ....[110]....
        /*07dc*/ 	.word	0x00001050
        /*07e0*/ 	.word	0x000000ff
        /*07e4*/ 	.word	0x00000370
        /*07e8*/ 	.short	0x0100
        /*07ea*/ 	.byte	0x06
	.zero		1


	//   ....[111]....
        /*07ec*/ 	.word	0x00001060
        /*07f0*/ 	.word	0x000000ff
        /*07f4*/ 	.word	0x00000378
        /*07f8*/ 	.short	0x0100
        /*07fa*/ 	.byte	0x06
	.zero		1


	//   ....[112]....
        /*07fc*/ 	.word	0x00001190
        /*0800*/ 	.word	0x000000ff
        /*0804*/ 	.word	0x00000380
        /*0808*/ 	.short	0x0100
        /*080a*/ 	.byte	0x04
	.zero		1


	//   ....[113]....
        /*080c*/ 	.word	0x000011a0
        /*0810*/ 	.word	0x000000ff
        /*0814*/ 	.word	0x00000390
        /*0818*/ 	.short	0x0100
        /*081a*/ 	.byte	0x04
	.zero		1


	//   ....[114]....
        /*081c*/ 	.word	0x000011b0
        /*0820*/ 	.word	0x000000ff
        /*0824*/ 	.word	0x00000388
        /*0828*/ 	.short	0x0100
        /*082a*/ 	.byte	0x04
	.zero		1


	//   ....[115]....
        /*082c*/ 	.word	0x000011c0
        /*0830*/ 	.word	0x000000ff
        /*0834*/ 	.word	0x00000398
        /*0838*/ 	.short	0x0100
        /*083a*/ 	.byte	0x04
	.zero		1


	//   ....[116]....
        /*083c*/ 	.word	0x000012c0
        /*0840*/ 	.word	0x000000ff
        /*0844*/ 	.word	0x000003a0
        /*0848*/ 	.short	0x0100
        /*084a*/ 	.byte	0x06
	.zero		1


	//   ....[117]....
        /*084c*/ 	.word	0x00001e00
        /*0850*/ 	.word	0x000000ff
        /*0854*/ 	.word	0x000001a0
        /*0858*/ 	.short	0x010a
        /*085a*/ 	.byte	0x04
	.zero		1


	//   ....[118]....
        /*085c*/ 	.word	0x00002140
        /*0860*/ 	.word	0x000000ff
        /*0864*/ 	.word	0x000001a0
        /*0868*/ 	.short	0x010a
        /*086a*/ 	.byte	0x09
	.zero		1


	//   ....[119]....
        /*086c*/ 	.word	0x000022f0
        /*0870*/ 	.word	0x000000ff
        /*0874*/ 	.word	0x000001a0
        /*0878*/ 	.short	0x010a
        /*087a*/ 	.byte	0x08
	.zero		1


	//   ....[120]....
        /*087c*/ 	.word	0x00002510
        /*0880*/ 	.word	0x000000ff
        /*0884*/ 	.word	0x00000368
        /*0888*/ 	.short	0x0101
        /*088a*/ 	.byte	0x24
	.zero		1


	//   ....[121]....
        /*088c*/ 	.word	0x00002540
        /*0890*/ 	.word	0x000000ff
        /*0894*/ 	.word	0x000001a0
        /*0898*/ 	.short	0x010a
        /*089a*/ 	.byte	0x04
	.zero		1


	//   ....[122]....
        /*089c*/ 	.word	0x00002820
        /*08a0*/ 	.word	0x000000ff
        /*08a4*/ 	.word	0x000001a0
        /*08a8*/ 	.short	0x010a
        /*08aa*/ 	.byte	0x09
	.zero		1


	//   ....[123]....
        /*08ac*/ 	.word	0x000029d0
        /*08b0*/ 	.word	0x000000ff
        /*08b4*/ 	.word	0x000001a0
        /*08b8*/ 	.short	0x010a
        /*08ba*/ 	.byte	0x08
	.zero		1


	//   ....[124]....
        /*08bc*/ 	.word	0x00002c00
        /*08c0*/ 	.word	0x000000ff
        /*08c4*/ 	.word	0x00000370
        /*08c8*/ 	.short	0x010a
        /*08ca*/ 	.byte	0x24
	.zero		1


	//   ....[125]....
        /*08cc*/ 	.word	0x00002cc0
        /*08d0*/ 	.word	0x000000ff
        /*08d4*/ 	.word	0x00000000
        /*08d8*/ 	.short	0x0101
        /*08da*/ 	.byte	0x04
	.zero		1


	//   ....[126]....
        /*08dc*/ 	.word	0x000032c0
        /*08e0*/ 	.word	0x000000ff
        /*08e4*/ 	.word	0x00000000
        /*08e8*/ 	.short	0x010a
        /*08ea*/ 	.byte	0x04
	.zero		1


	//   ....[127]....
        /*08ec*/ 	.word	0x00003360
        /*08f0*/ 	.word	0x000000ff
        /*08f4*/ 	.word	0x00000000
        /*08f8*/ 	.short	0x010a
        /*08fa*/ 	.byte	0x05
	.zero		1


	//   ....[128]....
        /*08fc*/ 	.word	0x00003400
        /*0900*/ 	.word	0x000000ff
        /*0904*/ 	.word	0x00000000
        /*0908*/ 	.short	0x010a
        /*090a*/ 	.byte	0x05
	.zero		1


	//   ....[129]....
        /*090c*/ 	.word	0x000034a0
        /*0910*/ 	.word	0x000000ff
        /*0914*/ 	.word	0x00000000
        /*0918*/ 	.short	0x010a
        /*091a*/ 	.byte	0x05
	.zero		1


	//   ....[130]....
        /*091c*/ 	.word	0x00003540
        /*0920*/ 	.word	0x000000ff
        /*0924*/ 	.word	0x00000000
        /*0928*/ 	.short	0x010a
        /*092a*/ 	.byte	0x05
	.zero		1


	//   ....[131]....
        /*092c*/ 	.word	0x000035e0
        /*0930*/ 	.word	0x000000ff
        /*0934*/ 	.word	0x00000000
        /*0938*/ 	.short	0x010a
        /*093a*/ 	.byte	0x05
	.zero		1


	//   ....[132]....
        /*093c*/ 	.word	0x00003680
        /*0940*/ 	.word	0x000000ff
        /*0944*/ 	.word	0x00000000
        /*0948*/ 	.short	0x010a
        /*094a*/ 	.byte	0x05
	.zero		1


	//   ....[133]....
        /*094c*/ 	.word	0x00003720
        /*0950*/ 	.word	0x000000ff
        /*0954*/ 	.word	0x00000000
        /*0958*/ 	.short	0x010a
        /*095a*/ 	.byte	0x05
	.zero		1


	//   ....[134]....
        /*095c*/ 	.word	0x000037c0
        /*0960*/ 	.word	0x000000ff
        /*0964*/ 	.word	0x00000000
        /*0968*/ 	.short	0x010a
        /*096a*/ 	.byte	0x05
	.zero		1


	//   ....[135]....
        /*096c*/ 	.word	0x00003860
        /*0970*/ 	.word	0x000000ff
        /*0974*/ 	.word	0x00000000
        /*0978*/ 	.short	0x010a
        /*097a*/ 	.byte	0x05
	.zero		1


	//   ....[136]....
        /*097c*/ 	.word	0x00003900
        /*0980*/ 	.word	0x000000ff
        /*0984*/ 	.word	0x00000000
        /*0988*/ 	.short	0x010a
        /*098a*/ 	.byte	0x05
	.zero		1


	//   ....[137]....
        /*098c*/ 	.word	0x000039a0
        /*0990*/ 	.word	0x000000ff
        /*0994*/ 	.word	0x00000000
        /*0998*/ 	.short	0x010a
        /*099a*/ 	.byte	0x05
	.zero		1


	//   ....[138]....
        /*099c*/ 	.word	0x00003a40
        /*09a0*/ 	.word	0x000000ff
        /*09a4*/ 	.word	0x00000000
        /*09a8*/ 	.short	0x010a
        /*09aa*/ 	.byte	0x05
	.zero		1


	//   ....[139]....
        /*09ac*/ 	.word	0x00003ae0
        /*09b0*/ 	.word	0x000000ff
        /*09b4*/ 	.word	0x00000000
        /*09b8*/ 	.short	0x010a
        /*09ba*/ 	.byte	0x05
	.zero		1


	//   ....[140]....
        /*09bc*/ 	.word	0x00003b80
        /*09c0*/ 	.word	0x000000ff
        /*09c4*/ 	.word	0x00000000
        /*09c8*/ 	.short	0x010a
        /*09ca*/ 	.byte	0x05
	.zero		1


	//   ....[141]....
        /*09cc*/ 	.word	0x00003c20
        /*09d0*/ 	.word	0x000000ff
        /*09d4*/ 	.word	0x00000000
        /*09d8*/ 	.short	0x010a
        /*09da*/ 	.byte	0x05
	.zero		1


	//   ....[142]....
        /*09dc*/ 	.word	0x00003cc0
        /*09e0*/ 	.word	0x000000ff
        /*09e4*/ 	.word	0x00000000
        /*09e8*/ 	.short	0x010a
        /*09ea*/ 	.byte	0x05
	.zero		1


	//   ....[143]....
        /*09ec*/ 	.word	0x00003d60
        /*09f0*/ 	.word	0x000000ff
        /*09f4*/ 	.word	0x00000000
        /*09f8*/ 	.short	0x010a
        /*09fa*/ 	.byte	0x05
	.zero		1


	//   ....[144]....
        /*09fc*/ 	.word	0x00003e00
        /*0a00*/ 	.word	0x000000ff
        /*0a04*/ 	.word	0x00000000
        /*0a08*/ 	.short	0x010a
        /*0a0a*/ 	.byte	0x05
	.zero		1


	//   ....[145]....
        /*0a0c*/ 	.word	0x00003ea0
        /*0a10*/ 	.word	0x000000ff
        /*0a14*/ 	.word	0x00000000
        /*0a18*/ 	.short	0x010a
        /*0a1a*/ 	.byte	0x05
	.zero		1


	//   ....[146]....
        /*0a1c*/ 	.word	0x00003f40
        /*0a20*/ 	.word	0x000000ff
        /*0a24*/ 	.word	0x00000000
        /*0a28*/ 	.short	0x010a
        /*0a2a*/ 	.byte	0x05
	.zero		1


	//   ....[147]....
        /*0a2c*/ 	.word	0x00003fe0
        /*0a30*/ 	.word	0x000000ff
        /*0a34*/ 	.word	0x00000000
        /*0a38*/ 	.short	0x010a
        /*0a3a*/ 	.byte	0x05
	.zero		1


	//   ....[148]....
        /*0a3c*/ 	.word	0x00004080
        /*0a40*/ 	.word	0x000000ff
        /*0a44*/ 	.word	0x00000000
        /*0a48*/ 	.short	0x010a
        /*0a4a*/ 	.byte	0x05
	.zero		1


	//   ....[149]....
        /*0a4c*/ 	.word	0x00004120
        /*0a50*/ 	.word	0x000000ff
        /*0a54*/ 	.word	0x00000000
        /*0a58*/ 	.short	0x010a
        /*0a5a*/ 	.byte	0x05
	.zero		1


	//   ....[150]....
        /*0a5c*/ 	.word	0x000041c0
        /*0a60*/ 	.word	0x000000ff
        /*0a64*/ 	.word	0x00000000
        /*0a68*/ 	.short	0x010a
        /*0a6a*/ 	.byte	0x05
	.zero		1


	//   ....[151]....
        /*0a6c*/ 	.word	0x00004260
        /*0a70*/ 	.word	0x000000ff
        /*0a74*/ 	.word	0x00000000
        /*0a78*/ 	.short	0x010a
        /*0a7a*/ 	.byte	0x05
	.zero		1


	//   ....[152]....
        /*0a7c*/ 	.word	0x00004300
        /*0a80*/ 	.word	0x000000ff
        /*0a84*/ 	.word	0x00000000
        /*0a88*/ 	.short	0x010a
        /*0a8a*/ 	.byte	0x05
	.zero		1


	//   ....[153]....
        /*0a8c*/ 	.word	0x000043a0
        /*0a90*/ 	.word	0x000000ff
        /*0a94*/ 	.word	0x00000000
        /*0a98*/ 	.short	0x010a
        /*0a9a*/ 	.byte	0x05
	.zero		1


	//   ....[154]....
        /*0a9c*/ 	.word	0x00004440
        /*0aa0*/ 	.word	0x000000ff
        /*0aa4*/ 	.word	0x00000000
        /*0aa8*/ 	.short	0x010a
        /*0aaa*/ 	.byte	0x05
	.zero		1


	//   ....[155]....
        /*0aac*/ 	.word	0x000044e0
        /*0ab0*/ 	.word	0x000000ff
        /*0ab4*/ 	.word	0x00000000
        /*0ab8*/ 	.short	0x010a
        /*0aba*/ 	.byte	0x05
	.zero		1


	//   ....[156]....
        /*0abc*/ 	.word	0x00004580
        /*0ac0*/ 	.word	0x000000ff
        /*0ac4*/ 	.word	0x00000000
        /*0ac8*/ 	.short	0x010a
        /*0aca*/ 	.byte	0x05
	.zero		1


	//   ....[157]....
        /*0acc*/ 	.word	0x00004620
        /*0ad0*/ 	.word	0x000000ff
        /*0ad4*/ 	.word	0x00000000
        /*0ad8*/ 	.short	0x010a
        /*0ada*/ 	.byte	0x05
	.zero		1


	//   ....[158]....
        /*0adc*/ 	.word	0x000046c0
        /*0ae0*/ 	.word	0x000000ff
        /*0ae4*/ 	.word	0x00000000
        /*0ae8*/ 	.short	0x010a
        /*0aea*/ 	.byte	0x05
	.zero		1


	//   ....[159]....
        /*0aec*/ 	.word	0x00004760
        /*0af0*/ 	.word	0x000000ff
        /*0af4*/ 	.word	0x00000000
        /*0af8*/ 	.short	0x010a
        /*0afa*/ 	.byte	0x05
	.zero		1


	//   ....[160]....
        /*0afc*/ 	.word	0x00004800
        /*0b00*/ 	.word	0x000000ff
        /*0b04*/ 	.word	0x00000000
        /*0b08*/ 	.short	0x010a
        /*0b0a*/ 	.byte	0x05
	.zero		1


	//   ....[161]....
        /*0b0c*/ 	.word	0x000048a0
        /*0b10*/ 	.word	0x000000ff
        /*0b14*/ 	.word	0x00000000
        /*0b18*/ 	.short	0x010a
        /*0b1a*/ 	.byte	0x05
	.zero		1


	//   ....[162]....
        /*0b1c*/ 	.word	0x00004940
        /*0b20*/ 	.word	0x000000ff
        /*0b24*/ 	.word	0x00000000
        /*0b28*/ 	.short	0x010a
        /*0b2a*/ 	.byte	0x05
	.zero		1


	//   ....[163]....
        /*0b2c*/ 	.word	0x000049e0
        /*0b30*/ 	.word	0x000000ff
        /*0b34*/ 	.word	0x00000000
        /*0b38*/ 	.short	0x010a
        /*0b3a*/ 	.byte	0x05
	.zero		1


	//   ....[164]....
        /*0b3c*/ 	.word	0x00004a80
        /*0b40*/ 	.word	0x000000ff
        /*0b44*/ 	.word	0x00000000
        /*0b48*/ 	.short	0x010a
        /*0b4a*/ 	.byte	0x05
	.zero		1


	//   ....[165]....
        /*0b4c*/ 	.word	0x00004b20
        /*0b50*/ 	.word	0x000000ff
        /*0b54*/ 	.word	0x00000000
        /*0b58*/ 	.short	0x010a
        /*0b5a*/ 	.byte	0x05
	.zero		1


	//   ....[166]....
        /*0b5c*/ 	.word	0x00004bc0
        /*0b60*/ 	.word	0x000000ff
        /*0b64*/ 	.word	0x00000000
        /*0b68*/ 	.short	0x010a
        /*0b6a*/ 	.byte	0x05
	.zero		1


	//   ....[167]....
        /*0b6c*/ 	.word	0x00004c60
        /*0b70*/ 	.word	0x000000ff
        /*0b74*/ 	.word	0x00000000
        /*0b78*/ 	.short	0x010a
        /*0b7a*/ 	.byte	0x05
	.zero		1


	//   ....[168]....
        /*0b7c*/ 	.word	0x00004d00
        /*0b80*/ 	.word	0x000000ff
        /*0b84*/ 	.word	0x00000000
        /*0b88*/ 	.short	0x010a
        /*0b8a*/ 	.byte	0x05
	.zero		1


	//   ....[169]....
        /*0b8c*/ 	.word	0x00004da0
        /*0b90*/ 	.word	0x000000ff
        /*0b94*/ 	.word	0x00000000
        /*0b98*/ 	.short	0x010a
        /*0b9a*/ 	.byte	0x05
	.zero		1


	//   ....[170]....
        /*0b9c*/ 	.word	0x00004e40
        /*0ba0*/ 	.word	0x000000ff
        /*0ba4*/ 	.word	0x00000000
        /*0ba8*/ 	.short	0x010a
        /*0baa*/ 	.byte	0x05
	.zero		1


	//   ....[171]....
        /*0bac*/ 	.word	0x00004ee0
        /*0bb0*/ 	.word	0x000000ff
        /*0bb4*/ 	.word	0x00000000
        /*0bb8*/ 	.short	0x010a
        /*0bba*/ 	.byte	0x05
	.zero		1


	//   ....[172]....
        /*0bbc*/ 	.word	0x00004f80
        /*0bc0*/ 	.word	0x000000ff
        /*0bc4*/ 	.word	0x00000000
        /*0bc8*/ 	.short	0x010a
        /*0bca*/ 	.byte	0x05
	.zero		1


	//   ....[173]....
        /*0bcc*/ 	.word	0x00005020
        /*0bd0*/ 	.word	0x000000ff
        /*0bd4*/ 	.word	0x00000000
        /*0bd8*/ 	.short	0x010a
        /*0bda*/ 	.byte	0x05
	.zero		1


	//   ....[174]....
        /*0bdc*/ 	.word	0x000050c0
        /*0be0*/ 	.word	0x000000ff
        /*0be4*/ 	.word	0x00000000
        /*0be8*/ 	.short	0x010a
        /*0bea*/ 	.byte	0x05
	.zero		1


	//   ....[175]....
        /*0bec*/ 	.word	0x00005160
        /*0bf0*/ 	.word	0x000000ff
        /*0bf4*/ 	.word	0x00000000
        /*0bf8*/ 	.short	0x010a
        /*0bfa*/ 	.byte	0x05
	.zero		1


	//   ....[176]....
        /*0bfc*/ 	.word	0x00005200
        /*0c00*/ 	.word	0x000000ff
        /*0c04*/ 	.word	0x00000000
        /*0c08*/ 	.short	0x010a
        /*0c0a*/ 	.byte	0x05
	.zero		1


	//   ....[177]....
        /*0c0c*/ 	.word	0x000052b0
        /*0c10*/ 	.word	0x00000000
        /*0c14*/ 	.word	0x00000000
        /*0c18*/ 	.short	0x010a
        /*0c1a*/ 	.byte	0xff
	.zero		1


	//   ....[178]....
        /*0c1c*/ 	.word	0x000053e0
        /*0c20*/ 	.word	0x000000ff
        /*0c24*/ 	.word	0x00000378
        /*0c28*/ 	.short	0x010a
        /*0c2a*/ 	.byte	0x04
	.zero		1


	//   ....[179]....
        /*0c2c*/ 	.word	0x00005480
        /*0c30*/ 	.word	0x000000ff
        /*0c34*/ 	.word	0x00000370
        /*0c38*/ 	.short	0x010a
        /*0c3a*/ 	.byte	0x04
	.zero		1


	//   ....[180]....
        /*0c3c*/ 	.word	0x00005520
        /*0c40*/ 	.word	0x000000ff
        /*0c44*/ 	.word	0x00000000
        /*0c48*/ 	.short	0x0101
        /*0c4a*/ 	.byte	0x05
	.zero		1


	//   ....[181]....
        /*0c4c*/ 	.word	0x00005560
        /*0c50*/ 	.word	0x000000ff
        /*0c54*/ 	.word	0x00000378
        /*0c58*/ 	.short	0x0106
        /*0c5a*/ 	.byte	0x04
	.zero		1


	//   ....[182]....
        /*0c5c*/ 	.word	0x000055a0
        /*0c60*/ 	.word	0x00000000
        /*0c64*/ 	.word	0x00000378
        /*0c68*/ 	.short	0x010a
        /*0c6a*/ 	.byte	0xff
	.zero		1


	//   ....[183]....
        /*0c6c*/ 	.word	0x000057e0
        /*0c70*/ 	.word	0x000000ff
        /*0c74*/ 	.word	0x00000008
        /*0c78*/ 	.short	0x010a
        /*0c7a*/ 	.byte	0x05
	.zero		1


	//   ....[184]....
        /*0c7c*/ 	.word	0x00005800
        /*0c80*/ 	.word	0x000000ff
        /*0c84*/ 	.word	0x00000008
        /*0c88*/ 	.short	0x010a
        /*0c8a*/ 	.byte	0x05
	.zero		1


	//   ....[185]....
        /*0c8c*/ 	.word	0x00005990
        /*0c90*/ 	.word	0x000000ff
        /*0c94*/ 	.word	0x00000008
        /*0c98*/ 	.short	0x010a
        /*0c9a*/ 	.byte	0x05
	.zero		1


	//   ....[186]....
        /*0c9c*/ 	.word	0x000059b0
        /*0ca0*/ 	.word	0x000000ff
        /*0ca4*/ 	.word	0x00000008
        /*0ca8*/ 	.short	0x010a
        /*0caa*/ 	.byte	0x05
	.zero		1


	//   ....[187]....
        /*0cac*/ 	.word	0x00005a70
        /*0cb0*/ 	.word	0x000000ff
        /*0cb4*/ 	.word	0x00000000
        /*0cb8*/ 	.short	0x0101
        /*0cba*/ 	.byte	0x04
	.zero		1


	//   ....[188]....
        /*0cbc*/ 	.word	0x00005da0
        /*0cc0*/ 	.word	0x000000ff
        /*0cc4*/ 	.word	0x00000370
        /*0cc8*/ 	.short	0x010a
        /*0cca*/ 	.byte	0x0e
	.zero		1


	//   ....[189]....
        /*0ccc*/ 	.word	0x00005e40
        /*0cd0*/ 	.word	0x000000ff
        /*0cd4*/ 	.word	0x00000000
        /*0cd8*/ 	.short	0x0101
        /*0cda*/ 	.byte	0x16
	.zero		1


	//   ....[190]....
        /*0cdc*/ 	.word	0x00005e80
        /*0ce0*/ 	.word	0x000000ff
        /*0ce4*/ 	.word	0x00000390
        /*0ce8*/ 	.short	0x010a
        /*0cea*/ 	.byte	0x13
	.zero		1


	//   ....[191]....
        /*0cec*/ 	.word	0x00005f20
        /*0cf0*/ 	.word	0x000000ff
        /*0cf4*/ 	.word	0x00000000
        /*0cf8*/ 	.short	0x010a
        /*0cfa*/ 	.byte	0x04
	.zero		1


	//   ....[192]....
        /*0cfc*/ 	.word	0x00005f70
        /*0d00*/ 	.word	0x000000ff
        /*0d04*/ 	.word	0x00000000
        /*0d08*/ 	.short	0x010a
        /*0d0a*/ 	.byte	0x0b
	.zero		1


	//   ....[193]....
        /*0d0c*/ 	.word	0x000060b0
        /*0d10*/ 	.word	0x000000ff
        /*0d14*/ 	.word	0x00000000
        /*0d18*/ 	.short	0x010a
        /*0d1a*/ 	.byte	0x05
	.zero		1


	//   ....[194]....
        /*0d1c*/ 	.word	0x000062b0
        /*0d20*/ 	.word	0x000000ff
        /*0d24*/ 	.word	0x00000000
        /*0d28*/ 	.short	0x010a
        /*0d2a*/ 	.byte	0x04
	.zero		1


	//   ....[195]....
        /*0d2c*/ 	.word	0x00006350
        /*0d30*/ 	.word	0x00000000
        /*0d34*/ 	.word	0x00000000
        /*0d38*/ 	.short	0x010a
        /*0d3a*/ 	.byte	0xff
	.zero		1


	//   ....[196]....
        /*0d3c*/ 	.word	0x00006390
        /*0d40*/ 	.word	0x00000000
        /*0d44*/ 	.word	0x00000000
        /*0d48*/ 	.short	0x010a
        /*0d4a*/ 	.byte	0xff
	.zero		1


	//   ....[197]....
        /*0d4c*/ 	.word	0x00006400
        /*0d50*/ 	.word	0x000000ff
        /*0d54*/ 	.word	0x00000000
        /*0d58*/ 	.short	0x0101
        /*0d5a*/ 	.byte	0x04
	.zero		1


	//   ....[198]....
        /*0d5c*/ 	.word	0x00006440
        /*0d60*/ 	.word	0x000000ff
        /*0d64*/ 	.word	0x000003a0
        /*0d68*/ 	.short	0x010a
        /*0d6a*/ 	.byte	0x0e
	.zero		1


	//   ....[199]....
        /*0d6c*/ 	.word	0x000064b0
        /*0d70*/ 	.word	0x000000ff
        /*0d74*/ 	.word	0x00000000
        /*0d78*/ 	.short	0x0101
        /*0d7a*/ 	.byte	0x04
	.zero		1


	//   ....[200]....
        /*0d7c*/ 	.word	0x000069c0
        /*0d80*/ 	.word	0x000000ff
        /*0d84*/ 	.word	0x00000370
        /*0d88*/ 	.short	0x010a
        /*0d8a*/ 	.byte	0x1b
	.zero		1


	//   ....[201]....
        /*0d8c*/ 	.word	0x00006a60
        /*0d90*/ 	.word	0x000000ff
        /*0d94*/ 	.word	0x00000000
        /*0d98*/ 	.short	0x0101
        /*0d9a*/ 	.byte	0x25
	.zero		1


	//   ....[202]....
        /*0d9c*/ 	.word	0x00006fb0
        /*0da0*/ 	.word	0x000000ff
        /*0da4*/ 	.word	0x00000368
        /*0da8*/ 	.short	0x010a
        /*0daa*/ 	.byte	0x1b
	.zero		1


	//   ....[203]....
        /*0dac*/ 	.word	0x00007150
        /*0db0*/ 	.word	0x000000ff
        /*0db4*/ 	.word	0x00000350
        /*0db8*/ 	.short	0x010a
        /*0dba*/ 	.byte	0x1b
	.zero		1


	//   ....[204]....
        /*0dbc*/ 	.word	0x000074b0
        /*0dc0*/ 	.word	0x000000ff
        /*0dc4*/ 	.word	0x00000340
        /*0dc8*/ 	.short	0x010b
        /*0dca*/ 	.byte	0x1b
	.zero		1


	//   ....[205]....
        /*0dcc*/ 	.word	0x000074c0
        /*0dd0*/ 	.word	0x000000ff
        /*0dd4*/ 	.word	0x00000000
        /*0dd8*/ 	.short	0x0101
        /*0dda*/ 	.byte	0x2c
	.zero		1


	//   ....[206]....
        /*0ddc*/ 	.word	0x000074d0
        /*0de0*/ 	.word	0x000000ff
        /*0de4*/ 	.word	0x00000358
        /*0de8*/ 	.short	0x010a
        /*0dea*/ 	.byte	0x1b
	.zero		1


	//   ....[207]....
        /*0dec*/ 	.word	0x00007710
        /*0df0*/ 	.word	0x000000ff
        /*0df4*/ 	.word	0x00000348
        /*0df8*/ 	.short	0x010b
        /*0dfa*/ 	.byte	0x1b
	.zero		1


	//   ....[208]....
        /*0dfc*/ 	.word	0x00007720
        /*0e00*/ 	.word	0x000000ff
        /*0e04*/ 	.word	0x00000000
        /*0e08*/ 	.short	0x0101
        /*0e0a*/ 	.byte	0x26
	.zero		1


	//   ....[209]....
        /*0e0c*/ 	.word	0x00007770
        /*0e10*/ 	.word	0x000000ff
        /*0e14*/ 	.word	0x00000350
        /*0e18*/ 	.short	0x010a
        /*0e1a*/ 	.byte	0x1b
	.zero		1


	//   ....[210]....
        /*0e1c*/ 	.word	0x000077b0
        /*0e20*/ 	.word	0x00000000
        /*0e24*/ 	.word	0x00000358
        /*0e28*/ 	.short	0x010a
        /*0e2a*/ 	.byte	0xff
	.zero		1


	//   ....[211]....
        /*0e2c*/ 	.word	0x00007ae0
        /*0e30*/ 	.word	0x000000ff
        /*0e34*/ 	.word	0x00000370
        /*0e38*/ 	.short	0x010a
        /*0e3a*/ 	.byte	0x2c
	.zero		1


	//   ....[212]....
        /*0e3c*/ 	.word	0x00007bb0
        /*0e40*/ 	.word	0x000000ff
        /*0e44*/ 	.word	0x00000000
        /*0e48*/ 	.short	0x0101
        /*0e4a*/ 	.byte	0x04
	.zero		1


	//   ....[213]....
        /*0e4c*/ 	.word	0x00008830
        /*0e50*/ 	.word	0x00000000
        /*0e54*/ 	.word	0x00000340
        /*0e58*/ 	.short	0x010a
        /*0e5a*/ 	.byte	0xff
	.zero		1


	//   ....[214]....
        /*0e5c*/ 	.word	0x000088d0
        /*0e60*/ 	.word	0x00000067
        /*0e64*/ 	.word	0x00000380
        /*0e68*/ 	.short	0x010a
        /*0e6a*/ 	.byte	0xff
	.zero		1


	//   ....[215]....
        /*0e6c*/ 	.word	0x00008ab0
        /*0e70*/ 	.word	0x00000000
        /*0e74*/ 	.word	0x00000340
        /*0e78*/ 	.short	0x010a
        /*0e7a*/ 	.byte	0xff
	.zero		1


	//   ....[216]....
        /*0e7c*/ 	.word	0x00008be0
        /*0e80*/ 	.word	0x00000002
        /*0e84*/ 	.word	0x00000000
        /*0e88*/ 	.short	0x0101
        /*0e8a*/ 	.byte	0xff
	.zero		1


	//   ....[217]....
        /*0e8c*/ 	.word	0x00008c40
        /*0e90*/ 	.word	0x00000067
        /*0e94*/ 	.word	0x00000380
        /*0e98*/ 	.short	0x010a
        /*0e9a*/ 	.byte	0xff
	.zero		1


	//   ....[218]....
        /*0e9c*/ 	.word	0x00009850
        /*0ea0*/ 	.word	0x00000074
        /*0ea4*/ 	.word	0x00000340
        /*0ea8*/ 	.short	0x010a
        /*0eaa*/ 	.byte	0xff
	.zero		1


	//   ....[219]....
        /*0eac*/ 	.word	0x00009920
        /*0eb0*/ 	.word	0x00000074
        /*0eb4*/ 	.word	0x00000340
        /*0eb8*/ 	.short	0x010a
        /*0eba*/ 	.byte	0xff
	.zero		1


	//   ....[220]....
        /*0ebc*/ 	.word	0x00009a30
        /*0ec0*/ 	.word	0x00000000
        /*0ec4*/ 	.word	0x00000000
        /*0ec8*/ 	.short	0x0101
        /*0eca*/ 	.byte	0xff
	.zero		1


	//   ....[221]....
        /*0ecc*/ 	.word	0x00009d30
        /*0ed0*/ 	.word	0x00000067
        /*0ed4*/ 	.word	0x00000000
        /*0ed8*/ 	.short	0x0101
        /*0eda*/ 	.byte	0xff
	.zero		1


	//   ....[222]....
        /*0edc*/ 	.word	0x0000a710
        /*0ee0*/ 	.word	0x00000000
        /*0ee4*/ 	.word	0x000001a0
        /*0ee8*/ 	.short	0x010a
        /*0eea*/ 	.byte	0xff
	.zero		1


	//   ....[223]....
        /*0eec*/ 	.word	0x0000a770
        /*0ef0*/ 	.word	0x00000000
        /*0ef4*/ 	.word	0x000001a0
        /*0ef8*/ 	.short	0x010a
        /*0efa*/ 	.byte	0xff
	.zero		1


	//   ....[224]....
        /*0efc*/ 	.word	0x0000a7d0
        /*0f00*/ 	.word	0x00000000
        /*0f04*/ 	.word	0x00000370
        /*0f08*/ 	.short	0x010a
        /*0f0a*/ 	.byte	0xff
	.zero		1


	//   ....[225]....
        /*0f0c*/ 	.word	0x0000a830
        /*0f10*/ 	.word	0x00000000
        /*0f14*/ 	.word	0x00000000
        /*0f18*/ 	.short	0x010a
        /*0f1a*/ 	.byte	0xff
	.zero		1


	//   ....[226]....
        /*0f1c*/ 	.word	0x0000a890
        /*0f20*/ 	.word	0x00000000
        /*0f24*/ 	.word	0x00000000
        /*0f28*/ 	.short	0x010a
        /*0f2a*/ 	.byte	0xff
	.zero		1


	//   ....[227]....
        /*0f2c*/ 	.word	0x0000a8f0
        /*0f30*/ 	.word	0x00000000
        /*0f34*/ 	.word	0x00000000
        /*0f38*/ 	.short	0x010a
        /*0f3a*/ 	.byte	0xff
	.zero		1


	//   ....[228]....
        /*0f3c*/ 	.word	0x0000a950
        /*0f40*/ 	.word	0x00000000
        /*0f44*/ 	.word	0x00000000
        /*0f48*/ 	.short	0x010a
        /*0f4a*/ 	.byte	0xff
	.zero		1


	//   ....[229]....
        /*0f4c*/ 	.word	0x0000a9b0
        /*0f50*/ 	.word	0x00000000
        /*0f54*/ 	.word	0x00000000
        /*0f58*/ 	.short	0x010a
        /*0f5a*/ 	.byte	0xff
	.zero		1


	//   ....[230]....
        /*0f5c*/ 	.word	0x0000aa10
        /*0f60*/ 	.word	0x00000000
        /*0f64*/ 	.word	0x00000000
        /*0f68*/ 	.short	0x010a
        /*0f6a*/ 	.byte	0xff
	.zero		1


	//   ....[231]....
        /*0f6c*/ 	.word	0x0000aa70
        /*0f70*/ 	.word	0x00000000
        /*0f74*/ 	.word	0x00000000
        /*0f78*/ 	.short	0x010a
        /*0f7a*/ 	.byte	0xff
	.zero		1


	//   ....[232]....
        /*0f7c*/ 	.word	0x0000aad0
        /*0f80*/ 	.word	0x00000000
        /*0f84*/ 	.word	0x00000000
        /*0f88*/ 	.short	0x010a
        /*0f8a*/ 	.byte	0xff
	.zero		1


	//   ....[233]....
        /*0f8c*/ 	.word	0x0000ab30
        /*0f90*/ 	.word	0x00000000
        /*0f94*/ 	.word	0x00000000
        /*0f98*/ 	.short	0x010a
        /*0f9a*/ 	.byte	0xff
	.zero		1


	//   ....[234]....
        /*0f9c*/ 	.word	0x0000ab90
        /*0fa0*/ 	.word	0x00000000
        /*0fa4*/ 	.word	0x00000000
        /*0fa8*/ 	.short	0x010a
        /*0faa*/ 	.byte	0xff
	.zero		1


	//   ....[235]....
        /*0fac*/ 	.word	0x0000abf0
        /*0fb0*/ 	.word	0x00000000
        /*0fb4*/ 	.word	0x00000000
        /*0fb8*/ 	.short	0x010a
        /*0fba*/ 	.byte	0xff
	.zero		1


	//   ....[236]....
        /*0fbc*/ 	.word	0x0000ac50
        /*0fc0*/ 	.word	0x00000000
        /*0fc4*/ 	.word	0x00000000
        /*0fc8*/ 	.short	0x010a
        /*0fca*/ 	.byte	0xff
	.zero		1


	//   ....[237]....
        /*0fcc*/ 	.word	0x0000acb0
        /*0fd0*/ 	.word	0x00000000
        /*0fd4*/ 	.word	0x00000000
        /*0fd8*/ 	.short	0x010a
        /*0fda*/ 	.byte	0xff
	.zero		1


	//   ....[238]....
        /*0fdc*/ 	.word	0x0000ad10
        /*0fe0*/ 	.word	0x00000000
        /*0fe4*/ 	.word	0x00000000
        /*0fe8*/ 	.short	0x010a
        /*0fea*/ 	.byte	0xff
	.zero		1


	//   ....[239]....
        /*0fec*/ 	.word	0x0000ad70
        /*0ff0*/ 	.word	0x00000000
        /*0ff4*/ 	.word	0x00000000
        /*0ff8*/ 	.short	0x010a
        /*0ffa*/ 	.byte	0xff
	.zero		1


	//   ....[240]....
        /*0ffc*/ 	.word	0x0000add0
        /*1000*/ 	.word	0x00000000
        /*1004*/ 	.word	0x00000000
        /*1008*/ 	.short	0x010a
        /*100a*/ 	.byte	0xff
	.zero		1


	//   ....[241]....
        /*100c*/ 	.word	0x0000ae30
        /*1010*/ 	.word	0x00000000
        /*1014*/ 	.word	0x00000000
        /*1018*/ 	.short	0x010a
        /*101a*/ 	.byte	0xff
	.zero		1


	//   ....[242]....
        /*101c*/ 	.word	0x0000ae90
        /*1020*/ 	.word	0x00000000
        /*1024*/ 	.word	0x00000000
        /*1028*/ 	.short	0x010a
        /*102a*/ 	.byte	0xff
	.zero		1


	//   ....[243]....
        /*102c*/ 	.word	0x0000aef0
        /*1030*/ 	.word	0x00000000
        /*1034*/ 	.word	0x00000000
        /*1038*/ 	.short	0x010a
        /*103a*/ 	.byte	0xff
	.zero		1


	//   ....[244]....
        /*103c*/ 	.word	0x0000af50
        /*1040*/ 	.word	0x00000000
        /*1044*/ 	.word	0x00000000
        /*1048*/ 	.short	0x010a
        /*104a*/ 	.byte	0xff
	.zero		1


	//   ....[245]....
        /*104c*/ 	.word	0x0000afb0
        /*1050*/ 	.word	0x00000000
        /*1054*/ 	.word	0x00000000
        /*1058*/ 	.short	0x010a
        /*105a*/ 	.byte	0xff
	.zero		1


	//   ....[246]....
        /*105c*/ 	.word	0x0000b010
        /*1060*/ 	.word	0x00000000
        /*1064*/ 	.word	0x00000000
        /*1068*/ 	.short	0x010a
        /*106a*/ 	.byte	0xff
	.zero		1


	//   ....[247]....
        /*106c*/ 	.word	0x0000b070
        /*1070*/ 	.word	0x00000000
        /*1074*/ 	.word	0x00000000
        /*1078*/ 	.short	0x010a
        /*107a*/ 	.byte	0xff
	.zero		1


	//   ....[248]....
        /*107c*/ 	.word	0x0000b0d0
        /*1080*/ 	.word	0x00000000
        /*1084*/ 	.word	0x00000000
        /*1088*/ 	.short	0x010a
        /*108a*/ 	.byte	0xff
	.zero		1


	//   ....[249]....
        /*108c*/ 	.word	0x0000b130
        /*1090*/ 	.word	0x00000000
        /*1094*/ 	.word	0x00000000
        /*1098*/ 	.short	0x010a
        /*109a*/ 	.byte	0xff
	.zero		1


	//   ....[250]....
        /*109c*/ 	.word	0x0000b190
        /*10a0*/ 	.word	0x00000000
        /*10a4*/ 	.word	0x00000000
        /*10a8*/ 	.short	0x010a
        /*10aa*/ 	.byte	0xff
	.zero		1


	//   ....[251]....
        /*10ac*/ 	.word	0x0000b1f0
        /*10b0*/ 	.word	0x00000000
        /*10b4*/ 	.word	0x00000000
        /*10b8*/ 	.short	0x010a
        /*10ba*/ 	.byte	0xff
	.zero		1


	//   ....[252]....
        /*10bc*/ 	.word	0x0000b250
        /*10c0*/ 	.word	0x00000000
        /*10c4*/ 	.word	0x00000000
        /*10c8*/ 	.short	0x010a
        /*10ca*/ 	.byte	0xff
	.zero		1


	//   ....[253]....
        /*10cc*/ 	.word	0x0000b2b0
        /*10d0*/ 	.word	0x00000000
        /*10d4*/ 	.word	0x00000000
        /*10d8*/ 	.short	0x010a
        /*10da*/ 	.byte	0xff
	.zero		1


	//   ....[254]....
        /*10dc*/ 	.word	0x0000b310
        /*10e0*/ 	.word	0x00000000
        /*10e4*/ 	.word	0x00000000
        /*10e8*/ 	.short	0x010a
        /*10ea*/ 	.byte	0xff
	.zero		1


	//   ....[255]....
        /*10ec*/ 	.word	0x0000b370
        /*10f0*/ 	.word	0x00000000
        /*10f4*/ 	.word	0x00000000
        /*10f8*/ 	.short	0x010a
        /*10fa*/ 	.byte	0xff
	.zero		1


	//   ....[0]....
        /*10fc*/ 	.word	0x0000b3d0
        /*1100*/ 	.word	0x00000000
        /*1104*/ 	.word	0x00000000
        /*1108*/ 	.short	0x010a
        /*110a*/ 	.byte	0xff
	.zero		1


	//   ....[1]....
        /*110c*/ 	.word	0x0000b430
        /*1110*/ 	.word	0x00000000
        /*1114*/ 	.word	0x00000000
        /*1118*/ 	.short	0x010a
        /*111a*/ 	.byte	0xff
	.zero		1


	//   ....[2]....
        /*111c*/ 	.word	0x0000b490
        /*1120*/ 	.word	0x00000000
        /*1124*/ 	.word	0x00000000
        /*1128*/ 	.short	0x010a
        /*112a*/ 	.byte	0xff
	.zero		1


	//   ....[3]....
        /*112c*/ 	.word	0x0000b4f0
        /*1130*/ 	.word	0x00000000
        /*1134*/ 	.word	0x00000000
        /*1138*/ 	.short	0x010a
        /*113a*/ 	.byte	0xff
	.zero		1


	//   ....[4]....
        /*113c*/ 	.word	0x0000b550
        /*1140*/ 	.word	0x00000000
        /*1144*/ 	.word	0x00000000
        /*1148*/ 	.short	0x010a
        /*114a*/ 	.byte	0xff
	.zero		1


	//   ....[5]....
        /*114c*/ 	.word	0x0000b5b0
        /*1150*/ 	.word	0x00000000
        /*1154*/ 	.word	0x00000000
        /*1158*/ 	.short	0x010a
        /*115a*/ 	.byte	0xff
	.zero		1


	//   ....[6]....
        /*115c*/ 	.word	0x0000b610
        /*1160*/ 	.word	0x00000000
        /*1164*/ 	.word	0x00000000
        /*1168*/ 	.short	0x010a
        /*116a*/ 	.byte	0xff
	.zero		1


	//   ....[7]....
        /*116c*/ 	.word	0x0000b670
        /*1170*/ 	.word	0x00000000
        /*1174*/ 	.word	0x00000000
        /*1178*/ 	.short	0x010a
        /*117a*/ 	.byte	0xff
	.zero		1


	//   ....[8]....
        /*117c*/ 	.word	0x0000b6d0
        /*1180*/ 	.word	0x00000000
        /*1184*/ 	.word	0x00000000
        /*1188*/ 	.short	0x010a
        /*118a*/ 	.byte	0xff
	.zero		1


	//   ....[9]....
        /*118c*/ 	.word	0x0000b730
        /*1190*/ 	.word	0x00000000
        /*1194*/ 	.word	0x00000000
        /*1198*/ 	.short	0x010a
        /*119a*/ 	.byte	0xff
	.zero		1


	//   ....[10]....
        /*119c*/ 	.word	0x0000b790
        /*11a0*/ 	.word	0x00000000
        /*11a4*/ 	.word	0x00000000
        /*11a8*/ 	.short	0x010a
        /*11aa*/ 	.byte	0xff
	.zero		1


	//   ....[11]....
        /*11ac*/ 	.word	0x0000b7f0
        /*11b0*/ 	.word	0x00000000
        /*11b4*/ 	.word	0x00000000
        /*11b8*/ 	.short	0x010a
        /*11ba*/ 	.byte	0xff
	.zero		1


	//   ....[12]....
        /*11bc*/ 	.word	0x0000b850
        /*11c0*/ 	.word	0x00000000
        /*11c4*/ 	.word	0x00000000
        /*11c8*/ 	.short	0x010a
        /*11ca*/ 	.byte	0xff
	.zero		1


	//   ....[13]....
        /*11cc*/ 	.word	0x0000b8b0
        /*11d0*/ 	.word	0x00000000
        /*11d4*/ 	.word	0x00000000
        /*11d8*/ 	.short	0x010a
        /*11da*/ 	.byte	0xff
	.zero		1


	//   ....[14]....
        /*11dc*/ 	.word	0x0000b910
        /*11e0*/ 	.word	0x00000000
        /*11e4*/ 	.word	0x00000000
        /*11e8*/ 	.short	0x010a
        /*11ea*/ 	.byte	0xff
	.zero		1


	//   ....[15]....
        /*11ec*/ 	.word	0x0000b970
        /*11f0*/ 	.word	0x00000000
        /*11f4*/ 	.word	0x00000000
        /*11f8*/ 	.short	0x010a
        /*11fa*/ 	.byte	0xff
	.zero		1


	//   ....[16]....
        /*11fc*/ 	.word	0x0000b9d0
        /*1200*/ 	.word	0x00000000
        /*1204*/ 	.word	0x00000000
        /*1208*/ 	.short	0x010a
        /*120a*/ 	.byte	0xff
	.zero		1


	//   ....[17]....
        /*120c*/ 	.word	0x0000ba30
        /*1210*/ 	.word	0x00000000
        /*1214*/ 	.word	0x00000000
        /*1218*/ 	.short	0x010a
        /*121a*/ 	.byte	0xff
	.zero		1


	//   ....[18]....
        /*121c*/ 	.word	0x0000ba90
        /*1220*/ 	.word	0x00000000
        /*1224*/ 	.word	0x00000000
        /*1228*/ 	.short	0x010a
        /*122a*/ 	.byte	0xff
	.zero		1


	//   ....[19]....
        /*122c*/ 	.word	0x0000baf0
        /*1230*/ 	.word	0x00000000
        /*1234*/ 	.word	0x00000000
        /*1238*/ 	.short	0x010a
        /*123a*/ 	.byte	0xff
	.zero		1


	//   ....[20]....
        /*123c*/ 	.word	0x0000bb50
        /*1240*/ 	.word	0x00000004
        /*1244*/ 	.word	0x00000378
        /*1248*/ 	.short	0x010a
        /*124a*/ 	.byte	0xff
	.zero		1


	//   ....[21]....
        /*124c*/ 	.word	0x0000bbb0
        /*1250*/ 	.word	0x00000004
        /*1254*/ 	.word	0x00000370
        /*1258*/ 	.short	0x010a
        /*125a*/ 	.byte	0xff
	.zero		1


	//   ....[22]....
        /*125c*/ 	.word	0x0000bc10
        /*1260*/ 	.word	0x00000005
        /*1264*/ 	.word	0x00000008
        /*1268*/ 	.short	0x010a
        /*126a*/ 	.byte	0xff
	.zero		1


	//   ....[23]....
        /*126c*/ 	.word	0x0000bcf0
        /*1270*/ 	.word	0x00000003
        /*1274*/ 	.word	0x00000008
        /*1278*/ 	.short	0x010a
        /*127a*/ 	.byte	0xff
	.zero		1


	//   ....[24]....
        /*127c*/ 	.word	0x0000bd50
        /*1280*/ 	.word	0x00000004
        /*1284*/ 	.word	0x00000370
        /*1288*/ 	.short	0x010a
        /*128a*/ 	.byte	0xff
	.zero		1


	//   ....[25]....
        /*128c*/ 	.word	0x0000bdb0
        /*1290*/ 	.word	0x00000004
        /*1294*/ 	.word	0x00000390
        /*1298*/ 	.short	0x010a
        /*129a*/ 	.byte	0xff
	.zero		1


	//   ....[26]....
        /*129c*/ 	.word	0x0000be10
        /*12a0*/ 	.word	0x00000004
        /*12a4*/ 	.word	0x00000000
        /*12a8*/ 	.short	0x010a
        /*12aa*/ 	.byte	0xff
	.zero		1


	//   ....[27]....
        /*12ac*/ 	.word	0x0000be70
        /*12b0*/ 	.word	0x00000000
        /*12b4*/ 	.word	0x00000000
        /*12b8*/ 	.short	0x010a
        /*12ba*/ 	.byte	0xff
	.zero		1


	//   ....[28]....
        /*12bc*/ 	.word	0x0000bed0
        /*12c0*/ 	.word	0x00000000
        /*12c4*/ 	.word	0x000003a0
        /*12c8*/ 	.short	0x010a
        /*12ca*/ 	.byte	0xff
	.zero		1


	//   ....[29]....
        /*12cc*/ 	.word	0x0000bf30
        /*12d0*/ 	.word	0x00000000
        /*12d4*/ 	.word	0x00000370
        /*12d8*/ 	.short	0x010a
        /*12da*/ 	.byte	0xff
	.zero		1


	//   ....[30]....
        /*12dc*/ 	.word	0x0000bf90
        /*12e0*/ 	.word	0x00000000
        /*12e4*/ 	.word	0x00000368
        /*12e8*/ 	.short	0x010a
        /*12ea*/ 	.byte	0xff
	.zero		1


	//   ....[31]....
        /*12ec*/ 	.word	0x0000bff0
        /*12f0*/ 	.word	0x00000002
        /*12f4*/ 	.word	0x00000350
        /*12f8*/ 	.short	0x010a
        /*12fa*/ 	.byte	0xff
	.zero		1


	//   ....[32]....
        /*12fc*/ 	.word	0x0000c050
        /*1300*/ 	.word	0x00000000
        /*1304*/ 	.word	0x00000358
        /*1308*/ 	.short	0x010a
        /*130a*/ 	.byte	0xff
	.zero		1


	//   ....[33]....
        /*130c*/ 	.word	0x0000c0b0
        /*1310*/ 	.word	0x00000000
        /*1314*/ 	.word	0x00000350
        /*1318*/ 	.short	0x010a
        /*131a*/ 	.byte	0xff
	.zero		1


	//   ....[34]....
        /*131c*/ 	.word	0x0000c110
        /*1320*/ 	.word	0x00000000
        /*1324*/ 	.word	0x00000370
        /*1328*/ 	.short	0x010a
        /*132a*/ 	.byte	0xff
	.zero		1


	//   ....[35]....
        /*132c*/ 	.word	0x0000c160
        /*1330*/ 	.word	0x00000000
        /*1334*/ 	.word	0x00000340
        /*1338*/ 	.short	0x010a
        /*133a*/ 	.byte	0xff
	.zero		1


	//   ....[36]....
        /*133c*/ 	.word	0x0000c1b0
        /*1340*/ 	.word	0x00000067
        /*1344*/ 	.word	0x00000380
        /*1348*/ 	.short	0x010a
        /*134a*/ 	.byte	0xff
	.zero		1


	//   ....[37]....
        /*134c*/ 	.word	0x0000c200
        /*1350*/ 	.word	0x00000074
        /*1354*/ 	.word	0x00000340
        /*1358*/ 	.short	0x010a
        /*135a*/ 	.byte	0xff
	.zero		1


	//----- nvinfo : EIATTR_NUM_MBARRIERS
	.align		4
.L_47:
        /*135c*/ 	.byte	0x03, 0x38
        /*135e*/ 	.short	0x0075


	//----- nvinfo : EIATTR_EXIT_INSTR_OFFSETS
	.align		4
        /*1360*/ 	.byte	0x04, 0x1c
        /*1362*/ 	.short	(.L_49 - .L_48)


	//   ....[0]....
.L_48:
        /*1364*/ 	.word	0x000052e0


	//   ....[1]....
        /*1368*/ 	.word	0x00005570


	//   ....[2]....
        /*136c*/ 	.word	0x000055d0


	//   ....[3]....
        /*1370*/ 	.word	0x000066d0


	//   ....[4]....
        /*1374*/ 	.word	0x000077e0


	//   ....[5]....
        /*1378*/ 	.word	0x00007820


	//   ....[6]....
        /*137c*/ 	.word	0x0000a6f0


	//----- nvinfo : EIATTR_MAX_THREADS
	.align		4
.L_49:
        /*1380*/ 	.byte	0x04, 0x05
        /*1382*/ 	.short	(.L_51 - .L_50)
.L_50:
        /*1384*/ 	.word	0x00000100
        /*1388*/ 	.word	0x00000001
        /*138c*/ 	.word	0x00000001


	//----- nvinfo : EIATTR_CRS_STACK_SIZE
	.align		4
.L_51:
        /*1390*/ 	.byte	0x04, 0x1e
        /*1392*/ 	.short	(.L_53 - .L_52)
.L_52:
        /*1394*/ 	.word	0x00000000


	//----- nvinfo : EIATTR_CBANK_PARAM_SIZE
	.align		4
.L_53:
        /*1398*/ 	.byte	0x03, 0x19
        /*139a*/ 	.short	0x0900


	//----- nvinfo : EIATTR_PARAM_CBANK
	.align		4
        /*139c*/ 	.byte	0x04, 0x0a
        /*139e*/ 	.short	(.L_55 - .L_54)
	.align		4
.L_54:
        /*13a0*/ 	.word	index@(.nv.constant0._ZN7cutlass13device_kernelINS_4conv6kernel13ConvUniversalINS1_16ConvProblemShapeILNS1_8OperatorE1ELi3EEENS1_10collective14CollectiveConvINS1_47MainloopSm100TmaUmmaWarpSpecializedImplicitGemmILS5_1ELi52ELi3ELi1ELi2EN4cute5tupleIJNSA_1CILi2EEENSC_ILi1EEESE_EEEEENSB_IJNSC_ILi128EEESH_NSB_IJNSC_ILi32EEEEEEEEENS_12float_e4m3_tESL_NSA_8TiledMMAINSA_8MMA_AtomIJNSA_10MMA_TraitsINSA_25SM100_MMA_F8F6F4_2x1SM_SSEJSL_SL_fSH_SH_NSA_17integral_constantINSA_4UMMA5MajorELSS_0EEENSQ_ISS_LSS_1EEENSQ_INSR_7ScaleInELSV_0EEESW_EEEEEENSA_6LayoutINSB_IJSE_SE_SE_EEENSB_IJNSC_ILi0EEES11_S11_EEEEENSB_IJNSA_10UnderscoreES14_S14_EEEEENS7_6detail27Sm100ImplicitGemmTileTraitsINSA_25SM100_TMA_2SM_LOAD_IM2COLENSA_14ComposedLayoutINSA_7SwizzleILi1ELi4ELi3EEENSA_18smem_ptr_flag_bitsILi8EEENSZ_INSB_IJNSC_ILi8EEESI_EEENSB_IJSI_SE_EEEEEEEvEENS18_INSA_18SM100_TMA_2SM_LOADENS1A_INS1B_ILi2ELi4ELi3EEES1E_NSZ_INSB_IJNSC_ILi64EEES1F_EEENSB_IJSE_S1N_EEEEEEEvEEEENS_8epilogue10collective18CollectiveEpilogueINS1U_23Sm100TmaWarpSpecializedILi2ELi2ELi32ELb0ELb0EEEJNSB_IJS1N_SH_SJ_EEENSB_IJNSZ_IS1N_SE_EENSZ_INSB_IJSI_SD_EEES1P_EEEEESL_NSB_IJNSB_IJllllEEESE_S11_EEESL_S25_NS1U_6fusion15FusionCallbacksIS1Y_NS26_17LinearCombinationISL_fSL_fLNS_15FloatRoundStyleE2EEES1Z_S23_JEEENSA_5SM1004TMEM4LOAD26SM100_TMEM_LOAD_32dp32b32xENSA_20SM90_TMA_LOAD_IM2COLES1J_NSA_39AutoVectorizingCopyWithAssumedAlignmentILi128EEENSA_21SM90_TMA_STORE_IM2COLES1J_S2I_S2I_EEEvvEEEEvNT_6ParamsE)
        /*13a4*/ 	.short	0x0380
        /*13a6*/ 	.short	0x0900


	//----- nvinfo : EIATTR_SW_WAR
	.align		4
.L_55:
        /*13a8*/ 	.byte	0x04, 0x36
        /*13aa*/ 	.short	(.L_57 - .L_56)
.L_56:
        /*13ac*/ 	.word	0x00000008
.L_57:


//--------------------- .nv.callgraph             --------------------------
	.section	.nv.callgraph,"",@"SHT_CUDA_CALLGRAPH"
	.align	4
	.sectionentsize	8
	.align		4
        /*0000*/ 	.word	0x00000000
	.align		4
        /*0004*/ 	.word	0xffffffff
	.align		4
        /*0008*/ 	.word	index@(_ZN7cutlass13device_kernelINS_4conv6kernel13ConvUniversalINS1_16ConvProblemShapeILNS1_8OperatorE1ELi3EEENS1_10collective14CollectiveConvINS1_47MainloopSm100TmaUmmaWarpSpecializedImplicitGemmILS5_1ELi52ELi3ELi1ELi2EN4cute5tupleIJNSA_1CILi2EEENSC_ILi1EEESE_EEEEENSB_IJNSC_ILi128EEESH_NSB_IJNSC_ILi32EEEEEEEEENS_12float_e4m3_tESL_NSA_8TiledMMAINSA_8MMA_AtomIJNSA_10MMA_TraitsINSA_25SM100_MMA_F8F6F4_2x1SM_SSEJSL_SL_fSH_SH_NSA_17integral_constantINSA_4UMMA5MajorELSS_0EEENSQ_ISS_LSS_1EEENSQ_INSR_7ScaleInELSV_0EEESW_EEEEEENSA_6LayoutINSB_IJSE_SE_SE_EEENSB_IJNSC_ILi0EEES11_S11_EEEEENSB_IJNSA_10UnderscoreES14_S14_EEEEENS7_6detail27Sm100ImplicitGemmTileTraitsINSA_25SM100_TMA_2SM_LOAD_IM2COLENSA_14ComposedLayoutINSA_7SwizzleILi1ELi4ELi3EEENSA_18smem_ptr_flag_bitsILi8EEENSZ_INSB_IJNSC_ILi8EEESI_EEENSB_IJSI_SE_EEEEEEEvEENS18_INSA_18SM100_TMA_2SM_LOADENS1A_INS1B_ILi2ELi4ELi3EEES1E_NSZ_INSB_IJNSC_ILi64EEES1F_EEENSB_IJSE_S1N_EEEEEEEvEEEENS_8epilogue10collective18CollectiveEpilogueINS1U_23Sm100TmaWarpSpecializedILi2ELi2ELi32ELb0ELb0EEEJNSB_IJS1N_SH_SJ_EEENSB_IJNSZ_IS1N_SE_EENSZ_INSB_IJSI_SD_EEES1P_EEEEESL_NSB_IJNSB_IJllllEEESE_S11_EEESL_S25_NS1U_6fusion15FusionCallbacksIS1Y_NS26_17LinearCombinationISL_fSL_fLNS_15FloatRoundStyleE2EEES1Z_S23_JEEENSA_5SM1004TMEM4LOAD26SM100_TMEM_LOAD_32dp32b32xENSA_20SM90_TMA_LOAD_IM2COLES1J_NSA_39AutoVectorizingCopyWithAssumedAlignmentILi128EEENSA_21SM90_TMA_STORE_IM2COLES1J_S2I_S2I_EEEvvEEEEvNT_6ParamsE)
	.align		4
        /*000c*/ 	.word	index@(__assertfail)
	.align		4
        /*0010*/ 	.word	0x00000000
	.align		4
        /*0014*/ 	.word	0xfffffffe
	.align		4
        /*0018*/ 	.word	0x00000000
	.align		4
        /*001c*/ 	.word	0xfffffffd
	.align		4
        /*0020*/ 	.word	0x00000000
	.align		4
        /*0024*/ 	.word	0xfffffffc


//--------------------- .nv.constant4             --------------------------
	.section	.nv.constant4,"a",@progbits
	.align	8
	.align		8
.nv.constant4:
        /*0000*/ 	.dword	__assertfail
	.align		8
        /*0008*/ 	.dword	__unnamed_1
	.align		8
        /*0010*/ 	.dword	__unnamed_2
	.align		8
        /*0018*/ 	.dword	_ZN39_INTERNAL_4307aa62_4_k_cu_461683a6_34484cuda3std3__45__cpo5beginE
	.align		8
        /*0020*/ 	.dword	_ZN39_INTERNAL_4307aa62_4_k_cu_461683a6_34484cuda3std3__45__cpo3endE
	.align		8
        /*0028*/ 	.dword	_ZN39_INTERNAL_4307aa62_4_k_cu_461683a6_34484cuda3std3__45__cpo6cbeginE
	.align		8
        /*0030*/ 	.dword	_ZN39_INTERNAL_4307aa62_4_k_cu_461683a6_34484cuda3std3__45__cpo4cendE
	.align		8
        /*0038*/ 	.dword	_ZN39_INTERNAL_4307aa62_4_k_cu_461683a6_34484cuda3std3__441_GLOBAL__N__4307aa62_4_k_cu_461683a6_34486ignoreE
	.align		8
        /*0040*/ 	.dword	_ZN39_INTERNAL_4307aa62_4_k_cu_461683a6_34484cuda3std3__419piecewise_constructE
	.align		8
        /*0048*/ 	.dword	_ZN39_INTERNAL_4307aa62_4_k_cu_461683a6_34484cuda3std3__48in_placeE
	.align		8
        /*0050*/ 	.dword	_ZN39_INTERNAL_4307aa62_4_k_cu_461683a6_34484cuda3std6ranges3__45__cpo4swapE
	.align		8
        /*0058*/ 	.dword	_ZN39_INTERNAL_4307aa62_4_k_cu_461683a6_34484cuda3std6ranges3__45__cpo9iter_moveE
	.align		8
        /*0060*/ 	.dword	_ZN39_INTERNAL_4307aa62_4_k_cu_461683a6_34484cute7productE
	.align		8
        /*0068*/ 	.dword	_ZN39_INTERNAL_4307aa62_4_k_cu_461683a6_34484cute1_E
	.align		8
        /*0070*/ 	.dword	$str$27
	.align		8
        /*0078*/ 	.dword	$str$28
	.align		8
        /*0080*/ 	.dword	$str$29
	.align		8
        /*0088*/ 	.dword	$str$30


//--------------------- .text._ZN7cutlass13device_kernelINS_4conv6kernel13ConvUniversalINS1_16ConvProblemShapeILNS1_8OperatorE1ELi3EEENS1_10collective14CollectiveConvINS1_47MainloopSm100TmaUmmaWarpSpecializedImplicitGemmILS5_1ELi52ELi3ELi1ELi2EN4cute5tupleIJNSA_1CILi2EEENSC_ILi1EEESE_EEEEENSB_IJNSC_ILi128EEESH_NSB_IJNSC_ILi32EEEEEEEEENS_12float_e4m3_tESL_NSA_8TiledMMAINSA_8MMA_AtomIJNSA_10MMA_TraitsINSA_25SM100_MMA_F8F6F4_2x1SM_SSEJSL_SL_fSH_SH_NSA_17integral_constantINSA_4UMMA5MajorELSS_0EEENSQ_ISS_LSS_1EEENSQ_INSR_7ScaleInELSV_0EEESW_EEEEEENSA_6LayoutINSB_IJSE_SE_SE_EEENSB_IJNSC_ILi0EEES11_S11_EEEEENSB_IJNSA_10UnderscoreES14_S14_EEEEENS7_6detail27Sm100ImplicitGemmTileTraitsINSA_25SM100_TMA_2SM_LOAD_IM2COLENSA_14ComposedLayoutINSA_7SwizzleILi1ELi4ELi3EEENSA_18smem_ptr_flag_bitsILi8EEENSZ_INSB_IJNSC_ILi8EEESI_EEENSB_IJSI_SE_EEEEEEEvEENS18_INSA_18SM100_TMA_2SM_LOADENS1A_INS1B_ILi2ELi4ELi3EEES1E_NSZ_INSB_IJNSC_ILi64EEES1F_EEENSB_IJSE_S1N_EEEEEEEvEEEENS_8epilogue10collective18CollectiveEpilogueINS1U_23Sm100TmaWarpSpecializedILi2ELi2ELi32ELb0ELb0EEEJNSB_IJS1N_SH_SJ_EEENSB_IJNSZ_IS1N_SE_EENSZ_INSB_IJSI_SD_EEES1P_EEEEESL_NSB_IJNSB_IJllllEEESE_S11_EEESL_S25_NS1U_6fusion15FusionCallbacksIS1Y_NS26_17LinearCombinationISL_fSL_fLNS_15FloatRoundStyleE2EEES1Z_S23_JEEENSA_5SM1004TMEM4LOAD26SM100_TMEM_LOAD_32dp32b32xENSA_20SM90_TMA_LOAD_IM2COLES1J_NSA_39AutoVectorizingCopyWithAssumedAlignmentILi128EEENSA_21SM90_TMA_STORE_IM2COLES1J_S2I_S2I_EEEvvEEEEvNT_6ParamsE --------------------------
	.section	.text._ZN7cutlass13device_kernelINS_4conv6kernel13ConvUniversalINS1_16ConvProblemShapeILNS1_8OperatorE1ELi3EEENS1_10collective14CollectiveConvINS1_47MainloopSm100TmaUmmaWarpSpecializedImplicitGemmILS5_1ELi52ELi3ELi1ELi2EN4cute5tupleIJNSA_1CILi2EEENSC_ILi1EEESE_EEEEENSB_IJNSC_ILi128EEESH_NSB_IJNSC_ILi32EEEEEEEEENS_12float_e4m3_tESL_NSA_8TiledMMAINSA_8MMA_AtomIJNSA_10MMA_TraitsINSA_25SM100_MMA_F8F6F4_2x1SM_SSEJSL_SL_fSH_SH_NSA_17integral_constantINSA_4UMMA5MajorELSS_0EEENSQ_ISS_LSS_1EEENSQ_INSR_7ScaleInELSV_0EEESW_EEEEEENSA_6LayoutINSB_IJSE_SE_SE_EEENSB_IJNSC_ILi0EEES11_S11_EEEEENSB_IJNSA_10UnderscoreES14_S14_EEEEENS7_6detail27Sm100ImplicitGemmTileTraitsINSA_25SM100_TMA_2SM_LOAD_IM2COLENSA_14ComposedLayoutINSA_7SwizzleILi1ELi4ELi3EEENSA_18smem_ptr_flag_bitsILi8EEENSZ_INSB_IJNSC_ILi8EEESI_EEENSB_IJSI_SE_EEEEEEEvEENS18_INSA_18SM100_TMA_2SM_LOADENS1A_INS1B_ILi2ELi4ELi3EEES1E_NSZ_INSB_IJNSC_ILi64EEES1F_EEENSB_IJSE_S1N_EEEEEEEvEEEENS_8epilogue10collective18CollectiveEpilogueINS1U_23Sm100TmaWarpSpecializedILi2ELi2ELi32ELb0ELb0EEEJNSB_IJS1N_SH_SJ_EEENSB_IJNSZ_IS1N_SE_EENSZ_INSB_IJSI_SD_EEES1P_EEEEESL_NSB_IJNSB_IJllllEEESE_S11_EEESL_S25_NS1U_6fusion15FusionCallbacksIS1Y_NS26_17LinearCombinationISL_fSL_fLNS_15FloatRoundStyleE2EEES1Z_S23_JEEENSA_5SM1004TMEM4LOAD26SM100_TMEM_LOAD_32dp32b32xENSA_20SM90_TMA_LOAD_IM2COLES1J_NSA_39AutoVectorizingCopyWithAssumedAlignmentILi128EEENSA_21SM90_TMA_STORE_IM2COLES1J_S2I_S2I_EEEvvEEEEvNT_6ParamsE,"ax",@progbits
	.align	128
.text._ZN7cutlass13device_kernelINS_4conv6kernel13ConvUniversalINS1_16ConvProblemShapeILNS1_8OperatorE1ELi3EEENS1_10collective14CollectiveConvINS1_47MainloopSm100TmaUmmaWarpSpecializedImplicitGemmILS5_1ELi52ELi3ELi1ELi2EN4cute5tupleIJNSA_1CILi2EEENSC_ILi1EEESE_EEEEENSB_IJNSC_ILi128EEESH_NSB_IJNSC_ILi32EEEEEEEEENS_12float_e4m3_tESL_NSA_8TiledMMAINSA_8MMA_AtomIJNSA_10MMA_TraitsINSA_25SM100_MMA_F8F6F4_2x1SM_SSEJSL_SL_fSH_SH_NSA_17integral_constantINSA_4UMMA5MajorELSS_0EEENSQ_ISS_LSS_1EEENSQ_INSR_7ScaleInELSV_0EEESW_EEEEEENSA_6LayoutINSB_IJSE_SE_SE_EEENSB_IJNSC_ILi0EEES11_S11_EEEEENSB_IJNSA_10UnderscoreES14_S14_EEEEENS7_6detail27Sm100ImplicitGemmTileTraitsINSA_25SM100_TMA_2SM_LOAD_IM2COLENSA_14ComposedLayoutINSA_7SwizzleILi1ELi4ELi3EEENSA_18smem_ptr_flag_bitsILi8EEENSZ_INSB_IJNSC_ILi8EEESI_EEENSB_IJSI_SE_EEEEEEEvEENS18_INSA_18SM100_TMA_2SM_LOADENS1A_INS1B_ILi2ELi4ELi3EEES1E_NSZ_INSB_IJNSC_ILi64EEES1F_EEENSB_IJSE_S1N_EEEEEEEvEEEENS_8epilogue10collective18CollectiveEpilogueINS1U_23Sm100TmaWarpSpecializedILi2ELi2ELi32ELb0ELb0EEEJNSB_IJS1N_SH_SJ_EEENSB_IJNSZ_IS1N_SE_EENSZ_INSB_IJSI_SD_EEES1P_EEEEESL_NSB_IJNSB_IJllllEEESE_S11_EEESL_S25_NS1U_6fusion15FusionCallbacksIS1Y_NS26_17LinearCombinationISL_fSL_fLNS_15FloatRoundStyleE2EEES1Z_S23_JEEENSA_5SM1004TMEM4LOAD26SM100_TMEM_LOAD_32dp32b32xENSA_20SM90_TMA_LOAD_IM2COLES1J_NSA_39AutoVectorizingCopyWithAssumedAlignmentILi128EEENSA_21SM90_TMA_STORE_IM2COLES1J_S2I_S2I_EEEvvEEEEvNT_6ParamsE:
        .type           _ZN7cutlass13device_kernelINS_4conv6kernel13ConvUniversalINS1_16ConvProblemShapeILNS1_8OperatorE1ELi3EEENS1_10collective14CollectiveConvINS1_47MainloopSm100TmaUmmaWarpSpecializedImplicitGemmILS5_1ELi52ELi3ELi1ELi2EN4cute5tupleIJNSA_1CILi2EEENSC_ILi1EEESE_EEEEENSB_IJNSC_ILi128EEESH_NSB_IJNSC_ILi32EEEEEEEEENS_12float_e4m3_tESL_NSA_8TiledMMAINSA_8MMA_AtomIJNSA_10MMA_TraitsINSA_25SM100_MMA_F8F6F4_2x1SM_SSEJSL_SL_fSH_SH_NSA_17integral_constantINSA_4UMMA5MajorELSS_0EEENSQ_ISS_LSS_1EEENSQ_INSR_7ScaleInELSV_0EEESW_EEEEEENSA_6LayoutINSB_IJSE_SE_SE_EEENSB_IJNSC_ILi0EEES11_S11_EEEEENSB_IJNSA_10UnderscoreES14_S14_EEEEENS7_6detail27Sm100ImplicitGemmTileTraitsINSA_25SM100_TMA_2SM_LOAD_IM2COLENSA_14ComposedLayoutINSA_7SwizzleILi1ELi4ELi3EEENSA_18smem_ptr_flag_bitsILi8EEENSZ_INSB_IJNSC_ILi8EEESI_EEENSB_IJSI_SE_EEEEEEEvEENS18_INSA_18SM100_TMA_2SM_LOADENS1A_INS1B_ILi2ELi4ELi3EEES1E_NSZ_INSB_IJNSC_ILi64EEES1F_EEENSB_IJSE_S1N_EEEEEEEvEEEENS_8epilogue10collective18CollectiveEpilogueINS1U_23Sm100TmaWarpSpecializedILi2ELi2ELi32ELb0ELb0EEEJNSB_IJS1N_SH_SJ_EEENSB_IJNSZ_IS1N_SE_EENSZ_INSB_IJSI_SD_EEES1P_EEEEESL_NSB_IJNSB_IJllllEEESE_S11_EEESL_S25_NS1U_6fusion15FusionCallbacksIS1Y_NS26_17LinearCombinationISL_fSL_fLNS_15FloatRoundStyleE2EEES1Z_S23_JEEENSA_5SM1004TMEM4LOAD26SM100_TMEM_LOAD_32dp32b32xENSA_20SM90_TMA_LOAD_IM2COLES1J_NSA_39AutoVectorizingCopyWithAssumedAlignmentILi128EEENSA_21SM90_TMA_STORE_IM2COLES1J_S2I_S2I_EEEvvEEEEvNT_6ParamsE,@function
        .size           _ZN7cutlass13device_kernelINS_4conv6kernel13ConvUniversalINS1_16ConvProblemShapeILNS1_8OperatorE1ELi3EEENS1_10collective14CollectiveConvINS1_47MainloopSm100TmaUmmaWarpSpecializedImplicitGemmILS5_1ELi52ELi3ELi1ELi2EN4cute5tupleIJNSA_1CILi2EEENSC_ILi1EEESE_EEEEENSB_IJNSC_ILi128EEESH_NSB_IJNSC_ILi32EEEEEEEEENS_12float_e4m3_tESL_NSA_8TiledMMAINSA_8MMA_AtomIJNSA_10MMA_TraitsINSA_25SM100_MMA_F8F6F4_2x1SM_SSEJSL_SL_fSH_SH_NSA_17integral_constantINSA_4UMMA5MajorELSS_0EEENSQ_ISS_LSS_1EEENSQ_INSR_7ScaleInELSV_0EEESW_EEEEEENSA_6LayoutINSB_IJSE_SE_SE_EEENSB_IJNSC_ILi0EEES11_S11_EEEEENSB_IJNSA_10UnderscoreES14_S14_EEEEENS7_6detail27Sm100ImplicitGemmTileTraitsINSA_25SM100_TMA_2SM_LOAD_IM2COLENSA_14ComposedLayoutINSA_7SwizzleILi1ELi4ELi3EEENSA_18smem_ptr_flag_bitsILi8EEENSZ_INSB_IJNSC_ILi8EEESI_EEENSB_IJSI_SE_EEEEEEEvEENS18_INSA_18SM100_TMA_2SM_LOADENS1A_INS1B_ILi2ELi4ELi3EEES1E_NSZ_INSB_IJNSC_ILi64EEES1F_EEENSB_IJSE_S1N_EEEEEEEvEEEENS_8epilogue10collective18CollectiveEpilogueINS1U_23Sm100TmaWarpSpecializedILi2ELi2ELi32ELb0ELb0EEEJNSB_IJS1N_SH_SJ_EEENSB_IJNSZ_IS1N_SE_EENSZ_INSB_IJSI_SD_EEES1P_EEEEESL_NSB_IJNSB_IJllllEEESE_S11_EEESL_S25_NS1U_6fusion15FusionCallbacksIS1Y_NS26_17LinearCombinationISL_fSL_fLNS_15FloatRoundStyleE2EEES1Z_S23_JEEENSA_5SM1004TMEM4LOAD26SM100_TMEM_LOAD_32dp32b32xENSA_20SM90_TMA_LOAD_IM2COLES1J_NSA_39AutoVectorizingCopyWithAssumedAlignmentILi128EEENSA_21SM90_TMA_STORE_IM2COLES1J_S2I_S2I_EEEvvEEEEvNT_6ParamsE,(.L_x_299 - _ZN7cutlass13device_kernelINS_4conv6kernel13ConvUniversalINS1_16ConvProblemShapeILNS1_8OperatorE1ELi3EEENS1_10collective14CollectiveConvINS1_47MainloopSm100TmaUmmaWarpSpecializedImplicitGemmILS5_1ELi52ELi3ELi1ELi2EN4cute5tupleIJNSA_1CILi2EEENSC_ILi1EEESE_EEEEENSB_IJNSC_ILi128EEESH_NSB_IJNSC_ILi32EEEEEEEEENS_12float_e4m3_tESL_NSA_8TiledMMAINSA_8MMA_AtomIJNSA_10MMA_TraitsINSA_25SM100_MMA_F8F6F4_2x1SM_SSEJSL_SL_fSH_SH_NSA_17integral_constantINSA_4UMMA5MajorELSS_0EEENSQ_ISS_LSS_1EEENSQ_INSR_7ScaleInELSV_0EEESW_EEEEEENSA_6LayoutINSB_IJSE_SE_SE_EEENSB_IJNSC_ILi0EEES11_S11_EEEEENSB_IJNSA_10UnderscoreES14_S14_EEEEENS7_6detail27Sm100ImplicitGemmTileTraitsINSA_25SM100_TMA_2SM_LOAD_IM2COLENSA_14ComposedLayoutINSA_7SwizzleILi1ELi4ELi3EEENSA_18smem_ptr_flag_bitsILi8EEENSZ_INSB_IJNSC_ILi8EEESI_EEENSB_IJSI_SE_EEEEEEEvEENS18_INSA_18SM100_TMA_2SM_LOADENS1A_INS1B_ILi2ELi4ELi3EEES1E_NSZ_INSB_IJNSC_ILi64EEES1F_EEENSB_IJSE_S1N_EEEEEEEvEEEENS_8epilogue10collective18CollectiveEpilogueINS1U_23Sm100TmaWarpSpecializedILi2ELi2ELi32ELb0ELb0EEEJNSB_IJS1N_SH_SJ_EEENSB_IJNSZ_IS1N_SE_EENSZ_INSB_IJSI_SD_EEES1P_EEEEESL_NSB_IJNSB_IJllllEEESE_S11_EEESL_S25_NS1U_6fusion15FusionCallbacksIS1Y_NS26_17LinearCombinationISL_fSL_fLNS_15FloatRoundStyleE2EEES1Z_S23_JEEENSA_5SM1004TMEM4LOAD26SM100_TMEM_LOAD_32dp32b32xENSA_20SM90_TMA_LOAD_IM2COLES1J_NSA_39AutoVectorizingCopyWithAssumedAlignmentILi128EEENSA_21SM90_TMA_STORE_IM2COLES1J_S2I_S2I_EEEvvEEEEvNT_6ParamsE)
        .other          _ZN7cutlass13device_kernelINS_4conv6kernel13ConvUniversalINS1_16ConvProblemShapeILNS1_8OperatorE1ELi3EEENS1_10collective14CollectiveConvINS1_47MainloopSm100TmaUmmaWarpSpecializedImplicitGemmILS5_1ELi52ELi3ELi1ELi2EN4cute5tupleIJNSA_1CILi2EEENSC_ILi1EEESE_EEEEENSB_IJNSC_ILi128EEESH_NSB_IJNSC_ILi32EEEEEEEEENS_12float_e4m3_tESL_NSA_8TiledMMAINSA_8MMA_AtomIJNSA_10MMA_TraitsINSA_25SM100_MMA_F8F6F4_2x1SM_SSEJSL_SL_fSH_SH_NSA_17integral_constantINSA_4UMMA5MajorELSS_0EEENSQ_ISS_LSS_1EEENSQ_INSR_7ScaleInELSV_0EEESW_EEEEEENSA_6LayoutINSB_IJSE_SE_SE_EEENSB_IJNSC_ILi0EEES11_S11_EEEEENSB_IJNSA_10UnderscoreES14_S14_EEEEENS7_6detail27Sm100ImplicitGemmTileTraitsINSA_25SM100_TMA_2SM_LOAD_IM2COLENSA_14ComposedLayoutINSA_7SwizzleILi1ELi4ELi3EEENSA_18smem_ptr_flag_bitsILi8EEENSZ_INSB_IJNSC_ILi8EEESI_EEENSB_IJSI_SE_EEEEEEEvEENS18_INSA_18SM100_TMA_2SM_LOADENS1A_INS1B_ILi2ELi4ELi3EEES1E_NSZ_INSB_IJNSC_ILi64EEES1F_EEENSB_IJSE_S1N_EEEEEEEvEEEENS_8epilogue10collective18CollectiveEpilogueINS1U_23Sm100TmaWarpSpecializedILi2ELi2ELi32ELb0ELb0EEEJNSB_IJS1N_SH_SJ_EEENSB_IJNSZ_IS1N_SE_EENSZ_INSB_IJSI_SD_EEES1P_EEEEESL_NSB_IJNSB_IJllllEEESE_S11_EEESL_S25_NS1U_6fusion15FusionCallbacksIS1Y_NS26_17LinearCombinationISL_fSL_fLNS_15FloatRoundStyleE2EEES1Z_S23_JEEENSA_5SM1004TMEM4LOAD26SM100_TMEM_LOAD_32dp32b32xENSA_20SM90_TMA_LOAD_IM2COLES1J_NSA_39AutoVectorizingCopyWithAssumedAlignmentILi128EEENSA_21SM90_TMA_STORE_IM2COLES1J_S2I_S2I_EEEvvEEEEvNT_6ParamsE,@"STO_CUDA_ENTRY STV_DEFAULT"
_ZN7cutlass13device_kernelINS_4conv6kernel13ConvUniversalINS1_16ConvProblemShapeILNS1_8OperatorE1ELi3EEENS1_10collective14CollectiveConvINS1_47MainloopSm100TmaUmmaWarpSpecializedImplicitGemmILS5_1ELi52ELi3ELi1ELi2EN4cute5tupleIJNSA_1CILi2EEENSC_ILi1EEESE_EEEEENSB_IJNSC_ILi128EEESH_NSB_IJNSC_ILi32EEEEEEEEENS_12float_e4m3_tESL_NSA_8TiledMMAINSA_8MMA_AtomIJNSA_10MMA_TraitsINSA_25SM100_MMA_F8F6F4_2x1SM_SSEJSL_SL_fSH_SH_NSA_17integral_constantINSA_4UMMA5MajorELSS_0EEENSQ_ISS_LSS_1EEENSQ_INSR_7ScaleInELSV_0EEESW_EEEEEENSA_6LayoutINSB_IJSE_SE_SE_EEENSB_IJNSC_ILi0EEES11_S11_EEEEENSB_IJNSA_10UnderscoreES14_S14_EEEEENS7_6detail27Sm100ImplicitGemmTileTraitsINSA_25SM100_TMA_2SM_LOAD_IM2COLENSA_14ComposedLayoutINSA_7SwizzleILi1ELi4ELi3EEENSA_18smem_ptr_flag_bitsILi8EEENSZ_INSB_IJNSC_ILi8EEESI_EEENSB_IJSI_SE_EEEEEEEvEENS18_INSA_18SM100_TMA_2SM_LOADENS1A_INS1B_ILi2ELi4ELi3EEES1E_NSZ_INSB_IJNSC_ILi64EEES1F_EEENSB_IJSE_S1N_EEEEEEEvEEEENS_8epilogue10collective18CollectiveEpilogueINS1U_23Sm100TmaWarpSpecializedILi2ELi2ELi32ELb0ELb0EEEJNSB_IJS1N_SH_SJ_EEENSB_IJNSZ_IS1N_SE_EENSZ_INSB_IJSI_SD_EEES1P_EEEEESL_NSB_IJNSB_IJllllEEESE_S11_EEESL_S25_NS1U_6fusion15FusionCallbacksIS1Y_NS26_17LinearCombinationISL_fSL_fLNS_15FloatRoundStyleE2EEES1Z_S23_JEEENSA_5SM1004TMEM4LOAD26SM100_TMEM_LOAD_32dp32b32xENSA_20SM90_TMA_LOAD_IM2COLES1J_NSA_39AutoVectorizingCopyWithAssumedAlignmentILi128EEENSA_21SM90_TMA_STORE_IM2COLES1J_S2I_S2I_EEEvvEEEEvNT_6ParamsE:
[----:B------:R-:W1:Y:S01]  /*0000*/  LDC R1, c[0x0][0x37c] ;  /* 0x0000df00ff017b82 */ /* 0x000e620000000800 */
[----:B------:R-:W2:Y:S01]  /*0010*/  S2R R97, SR_TID.X ;  /* 0x0000000000617919 */ /* 0x000ea20000002100 */
[----:B------:R-:W3:Y:S06]  /*0020*/  LDCU.64 UR8, c[0x0][0x990] ;  /* 0x00013200ff0877ac */ /* 0x000eec0008000a00 */
[----:B------:R-:W4:Y:S01]  /*0030*/  S2UR UR23, SR_CgaCtaId ;  /* 0x00000000001779c3 */ /* 0x000f220000008800 */
[----:B-1----:R-:W-:Y:S01]  /*0040*/  VIADD R1, R1, 0xfffffff8 ;  /* 0xfffffff801017836 */ /* 0x002fe20000000000 */
[----:B------:R-:W-:-:S02]  /*0050*/  PRMT R86, RZ, 0x7610, R86 ;  /* 0x00007610ff567816 */ /* 0x000fc40000000056 */
[----:B------:R-:W-:Y:S02]  /*0060*/  ELECT P1, URZ, PT ;  /* 0x0000000000ff782f */ /* 0x000fe40003820000 */
[----:B------:R-:W-:Y:S01]  /*0070*/  R2UR UR43, R1 ;  /* 0x00000000012b72ca */ /* 0x000fe200000e0000 */
[----:B---3--:R-:W-:-:S04]  /*0080*/  UISETP.NE.U32.AND UP0, UPT, UR8, URZ, UPT ;  /* 0x000000ff0800728c */ /* 0x008fc8000bf05070 */
[----:B------:R-:W-:Y:S02]  /*0090*/  UISETP.NE.AND.EX UP0, UPT, UR9, URZ, UPT, UP0 ;  /* 0x000000ff0900728c */ /* 0x000fe4000bf05300 */
[----:B----4-:R-:W-:Y:S02]  /*00a0*/  ULOP3.LUT UR26, UR23, 0x1, URZ, 0xc0, !UPT ;  /* 0x00000001171a7892 */ /* 0x010fe4000f8ec0ff */
[----:B------:R-:W-:Y:S01]  /*00b0*/  ULOP3.LUT UR25, UR23, 0x1, URZ, 0x3c, !UPT ;  /* 0x0000000117197892 */ /* 0x000fe2000f8e3cff */
[----:B--2---:R-:W-:-:S05]  /*00c0*/  SHF.R.U32.HI R87, RZ, 0x5, R97 ;  /* 0x00000005ff577819 */ /* 0x004fca0000011661 */
[----:B------:R-:W1:Y:S02]  /*00d0*/  SHFL.IDX PT, R0, R87, RZ, 0x1f ;  /* 0x00001fff57007589 */ /* 0x000e6400000e0000 */
[----:B-1----:R-:W-:Y:S01]  /*00e0*/  R2UR UR18, R0 ;  /* 0x00000000001272ca */ /* 0x002fe200000e0000 */
[----:B------:R-:W-:-:S14]  /*00f0*/  BRA.U UP0, `(.L_x_0) ;  /* 0x0000000100307547 */ /* 0x000fdc000b800000 */
[----:B------:R-:W1:Y:S02]  /*0100*/  LDCU.64 UR4, c[0x0][0x988] ;  /* 0x00013100ff0477ac */ /* 0x000e640008000a00 */
[----:B-1----:R-:W-:-:S04]  /*0110*/  UISETP.NE.U32.AND UP0, UPT, UR4, URZ, UPT ;  /* 0x000000ff0400728c */ /* 0x002fc8000bf05070 */
[----:B------:R-:W-:-:S09]  /*0120*/  UISETP.NE.AND.EX UP0, UPT, UR5, URZ, UPT, UP0 ;  /* 0x000000ff0500728c */ /* 0x000fd2000bf05300 */
[----:B------:R-:W-:Y:S05]  /*0130*/  BRA.U !UP0, `(.L_x_1) ;  /* 0x0000000108147547 */ /* 0x000fea000b800000 */
[----:B------:R-:W1:Y:S01]  /*0140*/  LDC.64 R2, c[0x0][0x988] ;  /* 0x00026200ff027b82 */ /* 0x000e620000000a00 */
[----:B------:R-:W1:Y:S02]  /*0150*/  LDCU.64 UR4, c[0x0][0x358] ;  /* 0x00006b00ff0477ac */ /* 0x000e640008000a00 */
[----:B-1----:R1:W5:Y:S01]  /*0160*/  LDG.E R41, desc[UR4][R2.64] ;  /* 0x0000000402297981 */ /* 0x002362000c1e1900 */
[----:B------:R-:W-:Y:S01]  /*0170*/  HFMA2 R86, -RZ, RZ, 0, 5.9604644775390625e-08 ;  /* 0x00000001ff567431 */ /* 0x000fe200000001ff */
[----:B------:R-:W-:Y:S05]  /*0180*/  BRA `(.L_x_0) ;  /* 0x00000000000c7947 */ /* 0x000fea0003800000 */
.L_x_1:
[----:B------:R-:W1:Y:S01]  /*0190*/  LDCU UR4, c[0x0][0x980] ;  /* 0x00013000ff0477ac */ /* 0x000e620008000800 */
[----:B------:R-:W-:Y:S01]  /*01a0*/  HFMA2 R86, -RZ, RZ, 0, 5.9604644775390625e-08 ;  /* 0x00000001ff567431 */ /* 0x000fe200000001ff */
[----:B-1----:R-:W-:-:S07]  /*01b0*/  MOV R41, UR4 ;  /* 0x0000000400297c02 */ /* 0x002fce0008000f00 */
.L_x_0:
[----:B------:R-:W2:Y:S02]  /*01c0*/  LDCU.64 UR4, c[0x0][0x9b0] ;  /* 0x00013600ff0477ac */ /* 0x000ea40008000a00 */
[----:B--2---:R-:W-:-:S04]  /*01d0*/  UISETP.NE.U32.AND UP0, UPT, UR4, URZ, UPT ;  /* 0x000000ff0400728c */ /* 0x004fc8000bf05070 */
[----:B------:R-:W-:-:S09]  /*01e0*/  UISETP.NE.AND.EX UP0, UPT, UR5, URZ, UPT, UP0 ;  /* 0x000000ff0500728c */ /* 0x000fd2000bf05300 */
[----:B------:R-:W-:Y:S05]  /*01f0*/  BRA.U UP0, `(.L_x_2) ;  /* 0x0000000100287547 */ /* 0x000fea000b800000 */
[----:B------:R-:W2:Y:S02]  /*0200*/  LDCU.64 UR4, c[0x0][0x9a8] ;  /* 0x00013500ff0477ac */ /* 0x000ea40008000a00 */
[----:B--2---:R-:W-:-:S04]  /*0210*/  UISETP.NE.U32.AND UP0, UPT, UR4, URZ, UPT ;  /* 0x000000ff0400728c */ /* 0x004fc8000bf05070 */
[----:B------:R-:W-:-:S09]  /*0220*/  UISETP.NE.AND.EX UP0, UPT, UR5, URZ, UPT, UP0 ;  /* 0x000000ff0500728c */ /* 0x000fd2000bf05300 */
[----:B------:R-:W-:Y:S05]  /*0230*/  BRA.U !UP0, `(.L_x_3) ;  /* 0x0000000108107547 */ /* 0x000fea000b800000 */
[----:B------:R-:W2:Y:S01]  /*0240*/  LDC.64 R38, c[0x0][0x9a8] ;  /* 0x00026a00ff267b82 */ /* 0x000ea20000000a00 */
[----:B------:R-:W2:Y:S02]  /*0250*/  LDCU.64 UR4, c[0x0][0x358] ;  /* 0x00006b00ff0477ac */ /* 0x000ea40008000a00 */
[----:B--2---:R2:W5:Y:S01]  /*0260*/  LDG.E R38, desc[UR4][R38.64] ;  /* 0x0000000426267981 */ /* 0x004562000c1e1900 */
[----:B------:R-:W-:Y:S05]  /*0270*/  BRA `(.L_x_2) ;  /* 0x0000000000087947 */ /* 0x000fea0003800000 */
.L_x_3:
[----:B------:R-:W2:Y:S02]  /*0280*/  LDCU UR4, c[0x0][0x9a0] ;  /* 0x00013400ff0477ac */ /* 0x000ea40008000800 */
[----:B--2---:R-:W-:Y:S02]  /*0290*/  MOV R38, UR4 ;  /* 0x0000000400267c02 */ /* 0x004fe40008000f00 */
.L_x_2:
[----:B------:R-:W-:Y:S01]  /*02a0*/  IMAD.U32 R0, RZ, RZ, UR18 ;  /* 0x00000012ff007e24 */ /* 0x000fe2000f8e00ff */
[----:B------:R-:W-:Y:S04]  /*02b0*/  BSSY.RECONVERGENT B0, `(.L_x_4) ;  /* 0x000000c000007945 */ /* 0x000fe80003800200 */
[C---:B------:R-:W-:Y:S02]  /*02c0*/  ISETP.NE.OR P2, PT, R0.reuse, 0x1, !P1 ;  /* 0x000000010000780c */ /* 0x040fe40004f45670 */
[----:B------:R-:W-:-:S11]  /*02d0*/  ISETP.NE.OR P0, PT, R0, 0x3, !P1 ;  /* 0x000000030000780c */ /* 0x000fd60004f05670 */
[----:B------:R-:W-:Y:S05]  /*02e0*/  @P2 BRA `(.L_x_5) ;  /* 0x0000000000202947 */ /* 0x000fea0003800000 */
[----:B------:R-:W3:Y:S02]  /*02f0*/  LDCU.64 UR4, c[0x0][0x348] ;  /* 0x00006900ff0477ac */ /* 0x000ee40008000a00 */
[----:B---3--:R-:W-:Y:S02]  /*0300*/  UIADD3 UR6, UP1, UPT, UR4, 0x80, URZ ;  /* 0x0000008004067890 */ /* 0x008fe4000ff3e0ff */
[----:B------:R-:W-:Y:S02]  /*0310*/  UIADD3 UR4, UP0, UPT, UR4, 0x200, URZ ;  /* 0x0000020004047890 */ /* 0x000fe4000ff1e0ff */
[----:B------:R-:W-:Y:S02]  /*0320*/  UIADD3.X UR7, UPT, UPT, URZ, UR5, URZ, UP1, !UPT ;  /* 0x00000005ff077290 */ /* 0x000fe40008ffe4ff */
[----:B------:R-:W-:-:S07]  /*0330*/  UIADD3.X UR5, UPT, UPT, URZ, UR5, URZ, UP0, !UPT ;  /* 0x00000005ff057290 */ /* 0x000fce00087fe4ff */
[----:B------:R3:W-:Y:S02]  /*0340*/  UTMACCTL.PF [UR6] ;  /* 0x00000000060079b9 */ /* 0x0007e40008040000 */
[----:B------:R3:W-:Y:S02]  /*0350*/  UTMACCTL.PF [UR4] ;  /* 0x00000000040079b9 */ /* 0x0007e40008040000 */
[----:B---3--:R-:W-:Y:S01]  /*0360*/  NOP ;  /* 0x0000000000007918 */ /* 0x008fe20000000000 */
.L_x_5:
[----:B------:R-:W-:Y:S05]  /*0370*/  BSYNC.RECONVERGENT B0 ;  /* 0x0000000000007941 */ /* 0x000fea0003800200 */
.L_x_4:
[----:B------:R-:W-:Y:S04]  /*0380*/  BSSY.RECONVERGENT B0, `(.L_x_6) ;  /* 0x000000a000007945 */ /* 0x000fe80003800200 */
        /* <DEDUP_REMOVED lines=9> */
.L_x_7:
[----:B------:R-:W-:Y:S05]  /*0420*/  BSYNC.RECONVERGENT B0 ;  /* 0x0000000000007941 */ /* 0x000fea0003800200 */
.L_x_6:
[----:B------:R-:W3:Y:S01]  /*0430*/  LDCU.64 UR4, c[0x0][0x988] ;  /* 0x00013100ff0477ac */ /* 0x000ee20008000a00 */
[----:B------:R-:W-:Y:S02]  /*0440*/  UISETP.EQ.U32.AND UP2, UPT, UR8, URZ, UPT ;  /* 0x000000ff0800728c */ /* 0x000fe4000bf42070 */
[----:B------:R-:W-:Y:S02]  /*0450*/  UPLOP3.LUT UP3, UPT, UPT, UPT, UPT, 0x80, 0x8 ;  /* 0x000000000008789c */ /* 0x000fe40003f6f070 */
[----:B---3--:R-:W-:-:S04]  /*0460*/  UISETP.NE.U32.AND UP0, UPT, UR4, URZ, UPT ;  /* 0x000000ff0400728c */ /* 0x008fc8000bf05070 */
[----:B------:R-:W-:-:S04]  /*0470*/  UISETP.NE.AND.EX UP1, UPT, UR5, URZ, UPT, UP0 ;  /* 0x000000ff0500728c */ /* 0x000fc8000bf25300 */
[----:B------:R-:W-:-:S04]  /*0480*/  UISETP.EQ.OR.EX UP4, UPT, UR9, URZ, !UP1, UP2 ;  /* 0x000000ff0900728c */ /* 0x000fc8000cf82720 */
[----:B------:R-:W-:-:S06]  /*0490*/  UP2UR UR4, UPR, URZ, 0x10 ;  /* 0x00000010ff047883 */ /* 0x000fcc0008000000 */
[----:B------:R-:W-:Y:S01]  /*04a0*/  MOV R90, UR4 ;  /* 0x00000004005a7c02 */ /* 0x000fe20008000f00 */
[----:B------:R-:W-:Y:S06]  /*04b0*/  BRA.U !UP4, `(.L_x_8) ;  /* 0x000000010c207547 */ /* 0x000fec000b800000 */
[----:B------:R-:W-:Y:S01]  /*04c0*/  UISETP.NE.U32.AND UP2, UPT, UR8, URZ, UPT ;  /* 0x000000ff0800728c */ /* 0x000fe2000bf45070 */
[----:B-----5:R-:W-:Y:S01]  /*04d0*/  FSETP.NEU.AND P0, PT, R41, RZ, PT ;  /* 0x000000ff2900720b */ /* 0x020fe20003f0d000 */
[----:B------:R-:W-:Y:S02]  /*04e0*/  USEL UR4, URZ, 0xffffffff, UP1 ;  /* 0xffffffffff047887 */ /* 0x000fe40008800000 */
[----:B------:R-:W-:-:S10]  /*04f0*/  UISETP.NE.AND.EX UP2, UPT, UR9, URZ, UPT, UP2 ;  /* 0x000000ff0900728c */ /* 0x000fd4000bf45320 */
[----:B------:R-:W-:Y:S01]  /*0500*/  VOTEU.ANY UP0, P0 ;  /* 0x0000000000ff7886 */ /* 0x000fe20000000100 */
[----:B------:R-:W-:-:S04]  /*0510*/  @!UP2 USEL UR4, URZ, 0xffffffff, UP0 ;  /* 0xffffffffff04a887 */ /* 0x000fc80008000000 */
[----:B------:R-:W-:-:S04]  /*0520*/  ULOP3.LUT UR4, UR4, 0x1, URZ, 0xc0, !UPT ;  /* 0x0000000104047892 */ /* 0x000fc8000f8ec0ff */
[----:B------:R-:W-:-:S11]  /*0530*/  UISETP.NE.U32.AND UP3, UPT, UR4, 0x1, UPT ;  /* 0x000000010400788c */ /* 0x000fd6000bf65070 */
.L_x_8:
[----:B------:R-:W3:Y:S01]  /*0540*/  SHFL.IDX PT, R0, R87, RZ, 0x1f ;  /* 0x00001fff57007589 */ /* 0x000ee200000e0000 */
[----:B------:R-:W-:Y:S02]  /*0550*/  UISETP.NE.AND UP5, UPT, UR18, 0x2, UPT ;  /* 0x000000021200788c */ /* 0x000fe4000bfa5270 */
[----:B------:R-:W-:Y:S02]  /*0560*/  UISETP.NE.AND UP0, UPT, UR18, 0x2, UPT ;  /* 0x000000021200788c */ /* 0x000fe4000bf05270 */
[----:B------:R-:W-:Y:S02]  /*0570*/  UISETP.NE.OR UP2, UPT, UR26, URZ, UP5 ;  /* 0x000000ff1a00728c */ /* 0x000fe4000af45670 */
[----:B------:R-:W-:-:S04]  /*0580*/  USEL UR49, URZ, 0x1, UP0 ;  /* 0x00000001ff317887 */ /* 0x000fc80008000000 */
[----:B------:R-:W-:Y:S02]  /*0590*/  PLOP3.LUT P3, PT, P1, PT, UP2, 0xae, 0xea ;  /* 0x0000000000ea781c */ /* 0x000fe40000f6f52e */
[----:B---3--:R-:W-:-:S13]  /*05a0*/  ISETP.NE.AND P0, PT, R0, RZ, PT ;  /* 0x000000ff0000720c */ /* 0x008fda0003f05270 */
[----:B------:R-:W-:Y:S05]  /*05b0*/  @P0 BRA `(.L_x_9) ;  /* 0x0000000400d00947 */ /* 0x000fea0003800000 */
[----:B------:R-:W-:Y:S01]  /*05c0*/  ELECT P0, URZ, PT ;  /* 0x0000000000ff782f */ /* 0x000fe20003800000 */
[----:B------:R-:W-:-:S12]  /*05d0*/  BSSY.RECONVERGENT B0, `(.L_x_9) ;  /* 0x0000072000007945 */ /* 0x000fd80003800200 */
[----:B------:R-:W-:Y:S05]  /*05e0*/  @!P0 BRA `(.L_x_10) ;  /* 0x0000000400c08947 */ /* 0x000fea0003800000 */
[----:B------:R-:W-:Y:S01]  /*05f0*/  UMOV UR4, 0x400 ;  /* 0x0000040000047882 */ /* 0x000fe20000000000 */
[----:B------:R-:W-:Y:S01]  /*0600*/  UMOV UR6, 0x1 ;  /* 0x0000000100067882 */ /* 0x000fe20000000000 */
[----:B------:R-:W-:Y:S02]  /*0610*/  ULEA UR4, UR23, UR4, 0x18 ;  /* 0x0000000417047291 */ /* 0x000fe4000f8ec0ff */
[----:B------:R-:W-:-:S04]  /*0620*/  UIADD3 UR6, UPT, UPT, -UR6, 0x100000, URZ ;  /* 0x0010000006067890 */ /* 0x000fc8000fffe1ff */
[----:B------:R-:W-:Y:S02]  /*0630*/  USHF.L.U32 UR7, UR6, 0xb, URZ ;  /* 0x0000000b06077899 */ /* 0x000fe400080006ff */
[----:B------:R-:W-:Y:S01]  /*0640*/  USHF.L.U32 UR6, UR6, 0x1, URZ ;  /* 0x0000000106067899 */ /* 0x000fe200080006ff */
[----:B------:R-:W3:Y:S11]  /*0650*/  FENCE.VIEW.ASYNC.S ;  /* 0x00000000000073c6 */ /* 0x000ef60000000000 */
[----:B---3--:R3:W4:Y:S01]  /*0660*/  SYNCS.EXCH.64 URZ, [UR4], UR6 ;  /* 0x0000000604ff75b2 */ /* 0x0087220008000100 */
[----:B------:R3:W1:Y:S01]  /*0670*/  SYNCS.EXCH.64 URZ, [UR4+0x1a0], UR6 ;  /* 0x0001a00604ff75b2 */ /* 0x0006620008000100 */
        /* <DEDUP_REMOVED lines=101> */
[----:B------:R3:W1:Y:S02]  /*0cd0*/  SYNCS.EXCH.64 URZ, [UR4+0x338], UR6 ;  /* 0x0003380604ff75b2 */ /* 0x0006640008000100 */
[----:B---34-:R-:W-:Y:S01]  /*0ce0*/  NOP ;  /* 0x0000000000007918 */ /* 0x018fe20000000000 */
.L_x_10:
[----:B------:R-:W-:Y:S05]  /*0cf0*/  BSYNC.RECONVERGENT B0 ;  /* 0x0000000000007941 */ /* 0x000fea0003800200 */
.L_x_9:
[----:B------:R-:W3:Y:S01]  /*0d00*/  SHFL.IDX PT, R0, R87, RZ, 0x1f ;  /* 0x00001fff57007589 */ /* 0x000ee200000e0000 */
[----:B------:R-:W-:Y:S01]  /*0d10*/  NOP ;  /* 0x0000000000007918 */ /* 0x000fe20000000000 */
[----:B---3--:R-:W-:-:S13]  /*0d20*/  ISETP.NE.AND P0, PT, R0, 0x1, PT ;  /* 0x000000010000780c */ /* 0x008fda0003f05270 */
[----:B------:R-:W-:Y:S05]  /*0d30*/  @P0 BRA `(.L_x_11) ;  /* 0x0000000000440947 */ /* 0x000fea0003800000 */
[----:B------:R-:W-:Y:S01]  /*0d40*/  UMOV UR4, 0x400 ;  /* 0x0000040000047882 */ /* 0x000fe20000000000 */
[----:B------:R-:W-:Y:S01]  /*0d50*/  UMOV UR8, 0x20 ;  /* 0x0000002000087882 */ /* 0x000fe20000000000 */
[----:B------:R-:W-:Y:S01]  /*0d60*/  UMOV UR6, 0x80 ;  /* 0x0000008000067882 */ /* 0x000fe20000000000 */
[----:B------:R-:W-:Y:S02]  /*0d70*/  ULEA UR4, UR23, UR4, 0x18 ;  /* 0x0000000417047291 */ /* 0x000fe4000f8ec0ff */
[----:B------:R-:W-:-:S04]  /*0d80*/  UIADD3 UR8, UPT, UPT, -UR8, 0x100000, URZ ;  /* 0x0010000008087890 */ /* 0x000fc8000fffe1ff */
[----:B------:R-:W-:Y:S02]  /*0d90*/  USHF.L.U32 UR9, UR8, 0xb, URZ ;  /* 0x0000000b08097899 */ /* 0x000fe400080006ff */
[----:B------:R-:W-:Y:S02]  /*0da0*/  USHF.L.U32 UR8, UR8, 0x1, URZ ;  /* 0x0000000108087899 */ /* 0x000fe400080006ff */
[----:B------:R-:W-:-:S04]  /*0db0*/  UIADD3 UR6, UPT, UPT, -UR6, 0x100000, URZ ;  /* 0x0010000006067890 */ /* 0x000fc8000fffe1ff */
[----:B------:R-:W-:Y:S02]  /*0dc0*/  USHF.L.U32 UR7, UR6, 0xb, URZ ;  /* 0x0000000b06077899 */ /* 0x000fe400080006ff */
[----:B------:R-:W-:Y:S01]  /*0dd0*/  USHF.L.U32 UR6, UR6, 0x1, URZ ;  /* 0x0000000106067899 */ /* 0x000fe200080006ff */
[----:B------:R-:W-:Y:S01]  /*0de0*/  ELECT P0, URZ, PT ;  /* 0x0000000000ff782f */ /* 0x000fe20003800000 */
[----:B------:R-:W3:Y:S02]  /*0df0*/  FENCE.VIEW.ASYNC.S ;  /* 0x00000000000073c6 */ /* 0x000ee40000000000 */
[----:B---3--:R3:W4:Y:S08]  /*0e00*/  SYNCS.EXCH.64 URZ, [UR4+0x340], UR8 ;  /* 0x0003400804ff75b2 */ /* 0x0087300008000100 */
[----:B------:R3:W1:Y:S01]  /*0e10*/  SYNCS.EXCH.64 URZ, [UR4+0x350], UR6 ;  /* 0x0003500604ff75b2 */ /* 0x0006620008000100 */
[----:B------:R3:W1:Y:S01]  /*0e20*/  SYNCS.EXCH.64 URZ, [UR4+0x348], UR8 ;  /* 0x0003480804ff75b2 */ /* 0x0006620008000100 */
[----:B------:R3:W1:Y:S01]  /*0e30*/  SYNCS.EXCH.64 URZ, [UR4+0x358], UR6 ;  /* 0x0003580604ff75b2 */ /* 0x0006620008000100 */
[----:B------:R-:W-:Y:S01]  /*0e40*/  NOP ;  /* 0x0000000000007918 */ /* 0x000fe20000000000 */
.L_x_11:
[----:B------:R-:W2:Y:S01]  /*0e50*/  SHFL.IDX PT, R0, R87, RZ, 0x1f ;  /* 0x00001fff57007589 */ /* 0x000ea200000e0000 */
[----:B------:R-:W-:Y:S01]  /*0e60*/  NOP ;  /* 0x0000000000007918 */ /* 0x000fe20000000000 */
[----:B--2---:R-:W-:-:S13]  /*0e70*/  ISETP.NE.AND P0, PT, R0, 0x3, PT ;  /* 0x000000030000780c */ /* 0x004fda0003f05270 */
[----:B------:R-:W-:Y:S05]  /*0e80*/  @P0 BRA `(.L_x_12) ;  /* 0x00000000002c0947 */ /* 0x000fea0003800000 */
[----:B---3--:R-:W-:Y:S01]  /*0e90*/  UMOV UR4, 0x400 ;  /* 0x0000040000047882 */ /* 0x008fe20000000000 */
[----:B------:R-:W-:Y:S01]  /*0ea0*/  UMOV UR6, 0x20 ;  /* 0x0000002000067882 */ /* 0x000fe20000000000 */
[----:B------:R-:W-:Y:S02]  /*0eb0*/  ULEA UR4, UR23, UR4, 0x18 ;  /* 0x0000000417047291 */ /* 0x000fe4000f8ec0ff */
[----:B------:R-:W-:-:S04]  /*0ec0*/  UIADD3 UR6, UPT, UPT, -UR6, 0x100000, URZ ;  /* 0x0010000006067890 */ /* 0x000fc8000fffe1ff */
[----:B------:R-:W-:Y:S02]  /*0ed0*/  USHF.L.U32 UR7, UR6, 0xb, URZ ;  /* 0x0000000b06077899 */ /* 0x000fe400080006ff */
[----:B------:R-:W-:Y:S01]  /*0ee0*/  USHF.L.U32 UR6, UR6, 0x1, URZ ;  /* 0x0000000106067899 */ /* 0x000fe200080006ff */
[----:B------:R-:W-:Y:S01]  /*0ef0*/  ELECT P0, URZ, PT ;  /* 0x0000000000ff782f */ /* 0x000fe20003800000 */
[----:B------:R-:W2:Y:S10]  /*0f00*/  FENCE.VIEW.ASYNC.S ;  /* 0x00000000000073c6 */ /* 0x000eb40000000000 */
[----:B--2---:R2:W3:Y:S01]  /*0f10*/  SYNCS.EXCH.64 URZ, [UR4+0x360], UR6 ;  /* 0x0003600604ff75b2 */ /* 0x0044e20008000100 */
[----:B------:R2:W1:Y:S01]  /*0f20*/  SYNCS.EXCH.64 URZ, [UR4+0x368], UR6 ;  /* 0x0003680604ff75b2 */ /* 0x0004620008000100 */
[----:B------:R-:W-:Y:S01]  /*0f30*/  NOP ;  /* 0x0000000000007918 */ /* 0x000fe20000000000 */
.L_x_12:
[----:B------:R-:W4:Y:S01]  /*0f40*/  SHFL.IDX PT, R0, R87, RZ, 0x1f ;  /* 0x00001fff57007589 */ /* 0x000f2200000e0000 */
[----:B------:R-:W-:Y:S01]  /*0f50*/  NOP ;  /* 0x0000000000007918 */ /* 0x000fe20000000000 */
[----:B----4-:R-:W-:-:S13]  /*0f60*/  ISETP.NE.AND P0, PT, R0, 0x4, PT ;  /* 0x000000040000780c */ /* 0x010fda0003f05270 */
[----:B------:R-:W-:Y:S05]  /*0f70*/  @P0 BRA `(.L_x_13) ;  /* 0x0000000000400947 */ /* 0x000fea0003800000 */
[----:B--23--:R-:W-:Y:S01]  /*0f80*/  UMOV UR4, 0x1e0 ;  /* 0x000001e000047882 */ /* 0x00cfe20000000000 */
[----:B------:R-:W-:Y:S01]  /*0f90*/  UMOV UR6, 0x400 ;  /* 0x0000040000067882 */ /* 0x000fe20000000000 */
[----:B------:R-:W-:Y:S01]  /*0fa0*/  USEL UR4, UR4, 0x1a0, UP3 ;  /* 0x000001a004047887 */ /* 0x000fe20009800000 */
        /* <DEDUP_REMOVED lines=9> */
[----:B------:R-:W2:Y:S02]  /*1040*/  FENCE.VIEW.ASYNC.S ;  /* 0x00000000000073c6 */ /* 0x000ea40000000000 */
[----:B--2---:R4:W2:Y:S08]  /*1050*/  SYNCS.EXCH.64 URZ, [UR6+0x370], UR8 ;  /* 0x0003700806ff75b2 */ /* 0x0048b00008000100 */
[----:B------:R4:W3:Y:S02]  /*1060*/  SYNCS.EXCH.64 URZ, [UR6+0x378], UR4 ;  /* 0x0003780406ff75b2 */ /* 0x0008e40008000100 */
[----:B----4-:R-:W-:Y:S01]  /*1070*/  NOP ;  /* 0x0000000000007918 */ /* 0x010fe20000000000 */
.L_x_13:
[----:B------:R-:W4:Y:S01]  /*1080*/  SHFL.IDX PT, R0, R87, RZ, 0x1f ;  /* 0x00001fff57007589 */ /* 0x000f2200000e0000 */
[----:B------:R-:W-:Y:S01]  /*1090*/  ISETP.NE.OR P1, PT, RZ, UR18, !P1 ;  /* 0x00000012ff007c0c */ /* 0x000fe2000cf25670 */
[----:B------:R-:W-:Y:S01]  /*10a0*/  NOP ;  /* 0x0000000000007918 */ /* 0x000fe20000000000 */
[----:B----4-:R-:W-:-:S13]  /*10b0*/  ISETP.NE.AND P0, PT, R0, 0x5, PT ;  /* 0x000000050000780c */ /* 0x010fda0003f05270 */
[----:B------:R-:W-:Y:S05]  /*10c0*/  @P0 BRA `(.L_x_14) ;  /* 0x0000000000440947 */ /* 0x000fea0003800000 */
[----:B--23--:R-:W-:Y:S01]  /*10d0*/  UMOV UR4, 0x400 ;  /* 0x0000040000047882 */ /* 0x00cfe20000000000 */
        /* <DEDUP_REMOVED lines=12> */
[----:B------:R4:W3:Y:S01]  /*11a0*/  SYNCS.EXCH.64 URZ, [UR4+0x390], UR8 ;  /* 0x0003900804ff75b2 */ /* 0x0008e20008000100 */
[----:B------:R4:W1:Y:S01]  /*11b0*/  SYNCS.EXCH.64 URZ, [UR4+0x388], UR6 ;  /* 0x0003880604ff75b2 */ /* 0x0008620008000100 */
[----:B------:R4:W1:Y:S02]  /*11c0*/  SYNCS.EXCH.64 URZ, [UR4+0x398], UR8 ;  /* 0x0003980804ff75b2 */ /* 0x0008640008000100 */
[----:B----4-:R-:W-:Y:S01]  /*11d0*/  NOP ;  /* 0x0000000000007918 */ /* 0x010fe20000000000 */
.L_x_14:
[----:B------:R-:W-:Y:S01]  /*11e0*/  VOTEU.ALL UP0, P1 ;  /* 0x0000000000ff7886 */ /* 0x000fe20000800000 */
[----:B--23--:R-:W-:Y:S01]  /*11f0*/  UMOV UR4, 0x20 ;  /* 0x0000002000047882 */ /* 0x00cfe20000000000 */
[----:B------:R-:W2:Y:S01]  /*1200*/  LDCU UR7, c[0x0][0x36c] ;  /* 0x00006d80ff0777ac */ /* 0x000ea20008000800 */
[----:B------:R-:W-:Y:S01]  /*1210*/  NOP ;  /* 0x0000000000007918 */ /* 0x000fe20000000000 */
[----:B-1----:R-:W-:Y:S01]  /*1220*/  LOP3.LUT R3, R97, 0x1f, RZ, 0xc0, !PT ;  /* 0x0000001f61037812 */ /* 0x002fe200078ec0ff */
[----:B------:R-:W-:Y:S01]  /*1230*/  @!UP0 UMOV UR6, 0x400 ;  /* 0x0000040000068882 */ /* 0x000fe20000000000 */
[----:B------:R-:W-:-:S04]  /*1240*/  @!UP0 UIADD3 UR4, UPT, UPT, -UR4, 0x100000, URZ ;  /* 0x0010000004048890 */ /* 0x000fc8000fffe1ff */
[----:B------:R-:W-:Y:S02]  /*1250*/  @!UP0 USHF.L.U32 UR5, UR4, 0xb, URZ ;  /* 0x0000000b04058899 */ /* 0x000fe400080006ff */
[----:B------:R-:W-:Y:S02]  /*1260*/  @!UP0 USHF.L.U32 UR4, UR4, 0x1, URZ ;  /* 0x0000000104048899 */ /* 0x000fe400080006ff */
[----:B------:R-:W-:Y:S01]  /*1270*/  @!UP0 ULEA UR6, UR23, UR6, 0x18 ;  /* 0x0000000617068291 */ /* 0x000fe2000f8ec0ff */
[----:B------:R-:W-:Y:S01]  /*1280*/  VOTEU.ALL UP0, P1 ;  /* 0x0000000000ff7886 */ /* 0x000fe20000800000 */
[----:B------:R-:W-:Y:S02]  /*1290*/  UISETP.NE.AND UP4, UPT, UR18, URZ, UPT ;  /* 0x000000ff1200728c */ /* 0x000fe4000bf85270 */
[----:B--2---:R-:W-:Y:S01]  /*12a0*/  UISETP.EQ.U32.AND UP6, UPT, UR7, 0x1, UPT ;  /* 0x000000010700788c */ /* 0x004fe2000bfc2070 */
[----:B------:R-:W1:Y:S07]  /*12b0*/  FENCE.VIEW.ASYNC.S ;  /* 0x00000000000073c6 */ /* 0x000e6e0000000000 */
[----:B-1----:R1:W2:Y:S01]  /*12c0*/  @!UP0 SYNCS.EXCH.64 URZ, [UR6+0x3a0], UR4 ;  /* 0x0003a00406ff85b2 */ /* 0x0022a20008000100 */
[----:B------:R-:W-:Y:S05]  /*12d0*/  BRA.U !UP6, `(.L_x_15) ;  /* 0x000000010e087547 */ /* 0x000fea000b800000 */
[----:B--2---:R-:W-:Y:S01]  /*12e0*/  UCGABAR_ARV ;  /* 0x00000000000079c7 */ /* 0x004fe20008000000 */
[----:B------:R-:W-:Y:S05]  /*12f0*/  BRA `(.L_x_16) ;  /* 0x0000000000047947 */ /* 0x000fea0003800000 */
.L_x_15:
[----:B--2---:R-:W-:Y:S01]  /*1300*/  NOP ;  /* 0x0000000000007918 */ /* 0x004fe20000000000 */
.L_x_16:
[----:B------:R-:W2:Y:S01]  /*1310*/  S2UR UR22, SR_CTAID.X ;  /* 0x00000000001679c3 */ /* 0x000ea20000002500 */
[----:B------:R-:W-:-:S05]  /*1320*/  CS2R.32 R89, SR_CgaSize ;  /* 0x0000000000597805 */ /* 0x000fca0000008a00 */
[----:B------:R-:W-:-:S05]  /*1330*/  IMAD R89, R89, -0xa0, RZ ;  /* 0xffffff6059597824 */ /* 0x000fca00078e02ff */
[----:B-1----:R-:W-:-:S14]  /*1340*/  R2UR UR5, R89 ;  /* 0x00000000590572ca */ /* 0x002fdc00000e0000 */
[----:B------:R-:W1:Y:S01]  /*1350*/  LDCU UR5, c[0x0][UR5+0x2b0] ;  /* 0x00005600050577ac */ /* 0x000e620008000800 */
[----:B------:R-:W-:-:S05]  /*1360*/  CS2R.32 R89, SR_CgaSize ;  /* 0x0000000000597805 */ /* 0x000fca0000008a00 */
[----:B------:R-:W-:-:S05]  /*1370*/  IMAD R89, R89, -0xa0, RZ ;  /* 0xffffff6059597824 */ /* 0x000fca00078e02ff */
[----:B------:R-:W-:-:S14]  /*1380*/  R2UR UR4, R89 ;  /* 0x00000000590472ca */ /* 0x000fdc00000e0000 */
[----:B------:R-:W3:Y:S01]  /*1390*/  LDCU UR4, c[0x0][UR4+0x2b4] ;  /* 0x00005680040477ac */ /* 0x000ee20008000800 */
[----:B------:R-:W4:Y:S01]  /*13a0*/  S2UR UR19, SR_CTAID.Y ;  /* 0x00000000001379c3 */ /* 0x000f220000002600 */
[----:B------:R-:W-:-:S05]  /*13b0*/  CS2R.32 R89, SR_CgaSize ;  /* 0x0000000000597805 */ /* 0x000fca0000008a00 */
[----:B------:R-:W-:-:S05]  /*13c0*/  IMAD R89, R89, -0xa0, RZ ;  /* 0xffffff6059597824 */ /* 0x000fca00078e02ff */
[----:B------:R-:W-:-:S14]  /*13d0*/  R2UR UR7, R89 ;  /* 0x00000000590772ca */ /* 0x000fdc00000e0000 */
[----:B------:R-:W3:Y:S01]  /*13e0*/  LDCU UR7, c[0x0][UR7+0x2a0] ;  /* 0x00005400070777ac */ /* 0x000ee20008000800 */
[----:B------:R-:W-:-:S05]  /*13f0*/  CS2R.32 R89, SR_CgaSize ;  /* 0x0000000000597805 */ /* 0x000fca0000008a00 */
[----:B------:R-:W-:-:S05]  /*1400*/  IMAD R89, R89, -0xa0, RZ ;  /* 0xffffff6059597824 */ /* 0x000fca00078e02ff */
[----:B------:R-:W-:-:S14]  /*1410*/  R2UR UR8, R89 ;  /* 0x00000000590872ca */ /* 0x000fdc00000e0000 */
[----:B------:R-:W3:Y:S01]  /*1420*/  LDCU UR8, c[0x0][UR8+0x2a4] ;  /* 0x00005480080877ac */ /* 0x000ee20008000800 */
[----:B------:R-:W3:Y:S01]  /*1430*/  LDCU UR20, c[0x0][0xc24] ;  /* 0x00018480ff1477ac */ /* 0x000ee20008000800 */
[----:B------:R-:W3:Y:S01]  /*1440*/  LDCU UR39, c[0x0][0xc24] ;  /* 0x00018480ff2777ac */ /* 0x000ee20008000800 */
[----:B--2---:R-:W-:Y:S01]  /*1450*/  I2FP.F32.U32 R2, UR22 ;  /* 0x0000001600027c45 */ /* 0x004fe20008201000 */
[----:B------:R-:W2:Y:S04]  /*1460*/  LDCU UR27, c[0x0][0xc30] ;  /* 0x00018600ff1b77ac */ /* 0x000ea80008000800 */
[----:B-1----:R-:W-:Y:S01]  /*1470*/  FMUL R2, R2, UR5 ;  /* 0x0000000502027c20 */ /* 0x002fe20008400000 */
[----:B----4-:R-:W-:-:S05]  /*1480*/  I2FP.F32.U32 R0, UR19 ;  /* 0x0000001300007c45 */ /* 0x010fca0008201000 */
[----:B------:R-:W1:Y:S01]  /*1490*/  F2I.U32.TRUNC.NTZ R2, R2 ;  /* 0x0000000200027305 */ /* 0x000e62000020f000 */
[----:B---3--:R-:W-:-:S07]  /*14a0*/  FMUL R0, R0, UR4 ;  /* 0x0000000400007c20 */ /* 0x008fce0008400000 */
[----:B------:R-:W3:Y:S01]  /*14b0*/  F2I.U32.TRUNC.NTZ R0, R0 ;  /* 0x0000000000007305 */ /* 0x000ee2000020f000 */
[----:B-1----:R-:W-:Y:S02]  /*14c0*/  R2UR UR4, R2 ;  /* 0x00000000020472ca */ /* 0x002fe400000e0000 */
[----:B------:R-:W-:Y:S02]  /*14d0*/  PRMT R2, RZ, 0x7610, R2 ;  /* 0x00007610ff027816 */ /* 0x000fe40000000002 */
[----:B---3--:R-:W-:Y:S02]  /*14e0*/  R2UR UR6, R0 ;  /* 0x00000000000672ca */ /* 0x008fe400000e0000 */
[----:B------:R-:W-:-:S07]  /*14f0*/  PRMT R0, RZ, 0x7610, R0 ;  /* 0x00007610ff007816 */ /* 0x000fce0000000000 */
[----:B------:R-:W-:-:S04]  /*1500*/  UIADD3 UR5, UPT, UPT, -UR4, URZ, URZ ;  /* 0x000000ff04057290 */ /* 0x000fc8000fffe1ff */
[----:B------:R-:W-:Y:S02]  /*1510*/  UIMAD UR5, UR7, UR5, UR22 ;  /* 0x00000005070572a4 */ /* 0x000fe4000f8e0216 */
[----:B------:R-:W-:-:S04]  /*1520*/  UIADD3 UR4, UPT, UPT, -UR6, URZ, URZ ;  /* 0x000000ff06047290 */ /* 0x000fc8000fffe1ff */
[----:B------:R-:W-:Y:S01]  /*1530*/  IMAD.U32 R89, RZ, RZ, UR5 ;  /* 0x00000005ff597e24 */ /* 0x000fe2000f8e00ff */
[----:B------:R-:W-:-:S06]  /*1540*/  UIMAD UR4, UR8, UR4, UR19 ;  /* 0x00000004080472a4 */ /* 0x000fcc000f8e0213 */
[----:B------:R-:W-:Y:S01]  /*1550*/  IMAD.U32 R88, RZ, RZ, UR4 ;  /* 0x00000004ff587e24 */ /* 0x000fe2000f8e00ff */
[----:B--2---:R-:W-:Y:S06]  /*1560*/  BRA.U UP4, `(.L_x_17) ;  /* 0x0000000104307547 */ /* 0x004fec000b800000 */
[----:B------:R-:W-:Y:S01]  /*1570*/  R2UR UR5, R88 ;  /* 0x00000000580572ca */ /* 0x000fe200000e0000 */
[----:B------:R-:W-:Y:S01]  /*1580*/  UMOV UR7, 0x3 ;  /* 0x0000000300077882 */ /* 0x000fe20000000000 */
[----:B------:R-:W-:-:S11]  /*1590*/  R2UR UR4, R89 ;  /* 0x00000000590472ca */ /* 0x000fd600000e0000 */
[----:B------:R-:W-:-:S04]  /*15a0*/  UISETP.NE.AND UP0, UPT, UR5, URZ, UPT ;  /* 0x000000ff0500728c */ /* 0x000fc8000bf05270 */
[----:B------:R-:W-:Y:S02]  /*15b0*/  UISETP.LT.U32.OR UP0, UPT, UR4, 0x2, !UP0 ;  /* 0x000000020400788c */ /* 0x000fe4000c701470 */
[----:B------:R-:W-:Y:S02]  /*15c0*/  ULOP3.LUT UR4, UR4, 0xfffffffe, URZ, 0xc0, !UPT ;  /* 0xfffffffe04047892 */ /* 0x000fe4000f8ec0ff */
[----:B------:R-:W-:Y:S02]  /*15d0*/  USEL UR6, URZ, 0x1, !UP0 ;  /* 0x00000001ff067887 */ /* 0x000fe4000c000000 */
[----:B------:R-:W-:Y:S02]  /*15e0*/  USEL UR5, URZ, 0x2, !UP0 ;  /* 0x00000002ff057887 */ /* 0x000fe4000c000000 */
[----:B------:R-:W-:Y:S02]  /*15f0*/  USHF.L.U32 UR4, UR7, UR4, URZ ;  /* 0x0000000407047299 */ /* 0x000fe400080006ff */
[----:B------:R-:W-:-:S04]  /*1600*/  UIADD3 UR5, UPT, UPT, UR6, UR5, URZ ;  /* 0x0000000506057290 */ /* 0x000fc8000fffe0ff */
[----:B------:R-:W-:Y:S02]  /*1610*/  IMAD.U32 R0, RZ, RZ, UR4 ;  /* 0x00000004ff007e24 */ /* 0x000fe4000f8e00ff */
[----:B------:R-:W-:-:S07]  /*1620*/  IMAD.U32 R2, RZ, RZ, UR5 ;  /* 0x00000005ff027e24 */ /* 0x000fce000f8e00ff */
.L_x_17:
[----:B------:R-:W1:Y:S01]  /*1630*/  S2UR UR46, SR_CTAID.Z ;  /* 0x00000000002e79c3 */ /* 0x000e620000002700 */
[----:B------:R-:W-:Y:S01]  /*1640*/  UISETP.GE.AND UP0, UPT, UR20, 0x1, UPT ;  /* 0x000000011400788c */ /* 0x000fe2000bf06270 */
[----:B------:R-:W-:-:S08]  /*1650*/  UMOV UR48, UR22 ;  /* 0x0000001600307c82 */ /* 0x000fd00008000000 */
[----:B------:R-:W-:Y:S05]  /*1660*/  BRA.U !UP0, `(.L_x_18) ;  /* 0x0000000108d47547 */ /* 0x000fea000b800000 */
[----:B------:R-:W2:Y:S01]  /*1670*/  LDCU.128 UR12, c[0x0][0xc10] ;  /* 0x00018200ff0c77ac */ /* 0x000ea20008000c00 */
[----:B------:R-:W3:Y:S01]  /*1680*/  LDCU UR21, c[0x0][0xc0c] ;  /* 0x00018180ff1577ac */ /* 0x000ee20008000800 */
[----:B------:R-:W4:Y:S01]  /*1690*/  LDCU UR6, c[0x0][0x370] ;  /* 0x00006e00ff0677ac */ /* 0x000f220008000800 */
[----:B------:R-:W1:Y:S01]  /*16a0*/  LDCU UR7, c[0x0][0x374] ;  /* 0x00006e80ff0777ac */ /* 0x000e620008000800 */
[----:B------:R-:W1:Y:S01]  /*16b0*/  LDCU UR24, c[0x0][0xc20] ;  /* 0x00018400ff1877ac */ /* 0x000e620008000800 */
[----:B--2---:R-:W-:Y:S02]  /*16c0*/  UIMAD.WIDE.U32 UR4, UR22, UR12, URZ ;  /* 0x0000000c160472a5 */ /* 0x004fe4000f8e00ff */
[----:B---3--:R-:W-:Y:S01]  /*16d0*/  UISETP.NE.AND UP0, UPT, UR21, 0x1, UPT ;  /* 0x000000011500788c */ /* 0x008fe2000bf05270 */
[----:B------:R-:W2:Y:S01]  /*16e0*/  LDCU.64 UR8, c[0x0][0xc28] ;  /* 0x00018500ff0877ac */ /* 0x000ea20008000a00 */
[----:B----4-:R-:W-:-:S03]  /*16f0*/  UIMAD.WIDE.U32 UR10, UR6, UR12, URZ ;  /* 0x0000000c060a72a5 */ /* 0x010fc6000f8e00ff */
[----:B------:R-:W-:Y:S01]  /*1700*/  UMOV UR4, UR5 ;  /* 0x0000000500047c82 */ /* 0x000fe20008000000 */
[----:B------:R-:W-:Y:S02]  /*1710*/  UISETP.NE.AND UP2, UPT, UR20, 0x1, UPT ;  /* 0x000000011400788c */ /* 0x000fe4000bf45270 */
[----:B------:R-:W-:Y:S01]  /*1720*/  USHF.R.U32.HI UR4, URZ, UR13, UR4 ;  /* 0x0000000dff047299 */ /* 0x000fe20008011604 */
[----:B------:R-:W-:Y:S01]  /*1730*/  UMOV UR10, UR11 ;  /* 0x0000000b000a7c82 */ /* 0x000fe20008000000 */
[----:B------:R-:W-:Y:S02]  /*1740*/  UIMAD.WIDE.U32 UR16, UR19, UR15, URZ ;  /* 0x0000000f131072a5 */ /* 0x000fe4000f8e00ff */
[----:B------:R-:W-:Y:S02]  /*1750*/  USEL UR5, UR22, UR4, !UP0 ;  /* 0x0000000416057287 */ /* 0x000fe4000c000000 */
[----:B------:R-:W-:Y:S02]  /*1760*/  @UP0 USHF.R.U32.HI UR6, URZ, UR13, UR10 ;  /* 0x0000000dff060299 */ /* 0x000fe4000801160a */
[----:B------:R-:W-:-:S02]  /*1770*/  UISETP.NE.AND UP0, UPT, UR14, 0x1, UPT ;  /* 0x000000010e00788c */ /* 0x000fc4000bf05270 */
[----:B-1----:R-:W-:Y:S02]  /*1780*/  UIMAD.WIDE.U32 UR10, UR7, UR15, URZ ;  /* 0x0000000f070a72a5 */ /* 0x002fe4000f8e00ff */
[----:B--2---:R-:W-:Y:S01]  /*1790*/  UIMAD.WIDE.U32 UR12, UR6, UR8, URZ ;  /* 0x00000008060c72a5 */ /* 0x004fe2000f8e00ff */
[----:B------:R-:W-:Y:S01]  /*17a0*/  UMOV UR4, UR17 ;  /* 0x0000001100047c82 */ /* 0x000fe20008000000 */
[----:B------:R-:W-:-:S03]  /*17b0*/  UIADD3 UR48, UPT, UPT, -UR5, URZ, URZ ;  /* 0x000000ff05307290 */ /* 0x000fc6000fffe1ff */
[----:B------:R-:W-:Y:S01]  /*17c0*/  UMOV UR10, UR11 ;  /* 0x0000000b000a7c82 */ /* 0x000fe20008000000 */
[----:B------:R-:W-:Y:S02]  /*17d0*/  USHF.R.U32.HI UR4, URZ, UR24, UR4 ;  /* 0x00000018ff047299 */ /* 0x000fe40008011604 */
[----:B------:R-:W-:Y:S01]  /*17e0*/  @UP0 USHF.R.U32.HI UR7, URZ, UR24, UR10 ;  /* 0x00000018ff070299 */ /* 0x000fe2000801160a */
[----:B------:R-:W-:Y:S01]  /*17f0*/  UMOV UR12, UR13 ;  /* 0x0000000d000c7c82 */ /* 0x000fe20008000000 */
[----:B------:R-:W-:Y:S02]  /*1800*/  USEL UR4, UR19, UR4, !UP0 ;  /* 0x0000000413047287 */ /* 0x000fe4000c000000 */
[----:B------:R-:W-:Y:S02]  /*1810*/  UIMAD.WIDE.U32 UR10, UR7, UR8, URZ ;  /* 0x00000008070a72a5 */ /* 0x000fe4000f8e00ff */
[----:B------:R-:W-:Y:S02]  /*1820*/  @UP2 USHF.R.U32.HI UR6, URZ, UR9, UR12 ;  /* 0x00000009ff062299 */ /* 0x000fe4000801160c */
[----:B------:R-:W-:-:S02]  /*1830*/  UIMAD.WIDE.U32 UR12, UR4, UR8, URZ ;  /* 0x00000008040c72a5 */ /* 0x000fc4000f8e00ff */
[----:B------:R-:W-:Y:S01]  /*1840*/  UIMAD UR48, UR21, UR48, UR22 ;  /* 0x00000030153072a4 */ /* 0x000fe2000f8e0216 */
[----:B------:R-:W-:Y:S02]  /*1850*/  UMOV UR10, UR11 ;  /* 0x0000000b000a7c82 */ /* 0x000fe40008000000 */
[----:B------:R-:W-:Y:S02]  /*1860*/  @UP2 USHF.R.U32.HI UR7, URZ, UR9, UR10 ;  /* 0x00000009ff072299 */ /* 0x000fe4000801160a */
[----:B------:R-:W-:Y:S02]  /*1870*/  UIMAD UR10, UR6, UR20, URZ ;  /* 0x00000014060a72a4 */ /* 0x000fe4000f8e02ff */
[----:B------:R-:W-:-:S04]  /*1880*/  UIMAD UR7, UR7, UR20, URZ ;  /* 0x00000014070772a4 */ /* 0x000fc8000f8e02ff */
[----:B------:R-:W-:-:S03]  /*1890*/  UISETP.GE.AND UP0, UPT, UR4, UR7, UPT ;  /* 0x000000070400728c */ /* 0x000fc6000bf06270 */
[----:B------:R-:W-:Y:S01]  /*18a0*/  UMOV UR7, UR13 ;  /* 0x0000000d00077c82 */ /* 0x000fe20008000000 */
[----:B------:R-:W-:Y:S02]  /*18b0*/  UISETP.GE.OR UP0, UPT, UR5, UR10, UP0 ;  /* 0x0000000a0500728c */ /* 0x000fe40008706670 */
[----:B------:R-:W-:Y:S02]  /*18c0*/  UIMAD.WIDE.U32 UR10, UR5, UR8, URZ ;  /* 0x00000008050a72a5 */ /* 0x000fe4000f8e00ff */
[----:B------:R-:W-:Y:S02]  /*18d0*/  USHF.R.U32.HI UR7, URZ, UR9, UR7 ;  /* 0x00000009ff077299 */ /* 0x000fe40008011607 */
[----:B------:R-:W-:Y:S02]  /*18e0*/  UIADD3 UR10, UPT, UPT, -UR4, URZ, URZ ;  /* 0x000000ff040a7290 */ /* 0x000fe4000fffe1ff */
[----:B------:R-:W-:Y:S02]  /*18f0*/  USEL UR7, UR4, UR7, !UP2 ;  /* 0x0000000704077287 */ /* 0x000fe4000d000000 */
[----:B------:R-:W-:Y:S01]  /*1900*/  UIMAD UR10, UR14, UR10, UR19 ;  /* 0x0000000a0e0a72a4 */ /* 0x000fe2000f8e0213 */
[----:B------:R-:W-:-:S02]  /*1910*/  @!UP0 UMOV UR8, UR11 ;  /* 0x0000000b00088c82 */ /* 0x000fc40008000000 */
[----:B------:R-:W-:Y:S02]  /*1920*/  @!UP0 USHF.R.U32.HI UR8, URZ, UR9, UR8 ;  /* 0x00000009ff088299 */ /* 0x000fe40008011608 */
[----:B------:R-:W-:Y:S02]  /*1930*/  UIADD3 UR9, UPT, UPT, -UR7, URZ, URZ ;  /* 0x000000ff07097290 */ /* 0x000fe4000fffe1ff */
[----:B------:R-:W-:Y:S02]  /*1940*/  @!UP0 USEL UR8, UR5, UR8, !UP2 ;  /* 0x0000000805088287 */ /* 0x000fe4000d000000 */
[----:B------:R-:W-:Y:S02]  /*1950*/  UIMAD UR9, UR20, UR9, UR4 ;  /* 0x00000009140972a4 */ /* 0x000fe4000f8e0204 */
[----:B------:R-:W-:Y:S02]  /*1960*/  @!UP0 UIADD3 UR7, UPT, UPT, UR7, -UR8, URZ ;  /* 0x8000000807078290 */ /* 0x000fe4000fffe0ff */
[----:B------:R-:W-:-:S02]  /*1970*/  @!UP0 UIMAD UR6, UR9, UR6, UR8 ;  /* 0x00000006090682a4 */ /* 0x000fc4000f8e0208 */
[----:B------:R-:W-:-:S04]  /*1980*/  @!UP0 UIMAD UR4, UR7, UR20, UR5 ;  /* 0x00000014070482a4 */ /* 0x000fc8000f8e0205 */
[----:B------:R-:W-:Y:S01]  /*1990*/  UIMAD UR19, UR4, UR14, UR10 ;  /* 0x0000000e041372a4 */ /* 0x000fe2000f8e020a */
[----:B------:R-:W-:Y:S02]  /*19a0*/  @!UP0 UMOV UR5, UR6 ;  /* 0x0000000600058c82 */ /* 0x000fe40008000000 */
[----:B------:R-:W-:-:S12]  /*19b0*/  UIMAD UR48, UR5, UR21, UR48 ;  /* 0x00000015053072a4 */ /* 0x000fd8000f8e0230 */
.L_x_18:
[----:B------:R-:W-:-:S09]  /*19c0*/  UISETP.NE.AND UP0, UPT, UR27, 0x1, UPT ;  /* 0x000000011b00788c */ /* 0x000fd2000bf05270 */
[----:B------:R-:W-:Y:S05]  /*19d0*/  BRA.U UP0, `(.L_x_19) ;  /* 0x0000000100407547 */ /* 0x000fea000b800000 */
[----:B------:R-:W2:Y:S01]  /*19e0*/  LDCU.128 UR8, c[0x0][0xc10] ;  /* 0x00018200ff0877ac */ /* 0x000ea20008000c00 */
[----:B------:R-:W3:Y:S01]  /*19f0*/  LDCU UR12, c[0x0][0xc0c] ;  /* 0x00018180ff0c77ac */ /* 0x000ee20008000800 */
[----:B------:R-:W4:Y:S01]  /*1a00*/  LDCU UR13, c[0x0][0xc20] ;  /* 0x00018400ff0d77ac */ /* 0x000f220008000800 */
[----:B--2---:R-:W-:Y:S02]  /*1a10*/  UIMAD.WIDE.U32 UR4, UR48, UR8, URZ ;  /* 0x00000008300472a5 */ /* 0x004fe4000f8e00ff */
[----:B------:R-:W-:Y:S02]  /*1a20*/  UIMAD.WIDE.U32 UR6, UR19, UR11, URZ ;  /* 0x0000000b130672a5 */ /* 0x000fe4000f8e00ff */
[----:B---3--:R-:W-:Y:S02]  /*1a30*/  UISETP.NE.AND UP0, UPT, UR12, 0x1, UPT ;  /* 0x000000010c00788c */ /* 0x008fe4000bf05270 */
[----:B------:R-:W-:-:S03]  /*1a40*/  USHF.R.U32.HI UR5, URZ, UR9, UR5 ;  /* 0x00000009ff057299 */ /* 0x000fc60008011605 */
[----:B------:R-:W-:Y:S01]  /*1a50*/  UMOV UR4, UR7 ;  /* 0x0000000700047c82 */ /* 0x000fe20008000000 */
[----:B------:R-:W-:Y:S02]  /*1a60*/  USEL UR5, UR48, UR5, !UP0 ;  /* 0x0000000530057287 */ /* 0x000fe4000c000000 */
[----:B------:R-:W-:Y:S02]  /*1a70*/  UISETP.NE.AND UP0, UPT, UR10, 0x1, UPT ;  /* 0x000000010a00788c */ /* 0x000fe4000bf05270 */
[----:B----4-:R-:W-:-:S04]  /*1a80*/  USHF.R.U32.HI UR4, URZ, UR13, UR4 ;  /* 0x0000000dff047299 */ /* 0x010fc80008011604 */
[----:B------:R-:W-:-:S04]  /*1a90*/  USEL UR4, UR19, UR4, !UP0 ;  /* 0x0000000413047287 */ /* 0x000fc8000c000000 */
[----:B------:R-:W-:Y:S02]  /*1aa0*/  UIADD3 UR6, UPT, UPT, -UR4, UR5, URZ ;  /* 0x0000000504067290 */ /* 0x000fe4000fffe1ff */
[----:B------:R-:W-:Y:S02]  /*1ab0*/  UIADD3 UR4, UPT, UPT, UR4, -UR5, URZ ;  /* 0x8000000504047290 */ /* 0x000fe4000fffe0ff */
[----:B------:R-:W-:Y:S02]  /*1ac0*/  UIMAD UR19, UR6, UR10, UR19 ;  /* 0x0000000a061372a4 */ /* 0x000fe4000f8e0213 */
[----:B------:R-:W-:-:S12]  /*1ad0*/  UIMAD UR48, UR4, UR12, UR48 ;  /* 0x0000000c043072a4 */ /* 0x000fd8000f8e0230 */
.L_x_19:
[----:B------:R-:W-:Y:S05]  /*1ae0*/  BRA.U !UP6, `(.L_x_20) ;  /* 0x000000010e0c7547 */ /* 0x000fea000b800000 */
[----:B------:R-:W-:Y:S01]  /*1af0*/  UCGABAR_WAIT ;  /* 0x0000000000007dc7 */ /* 0x000fe20008000000 */
[----:B------:R-:W-:Y:S01]  /*1b00*/  CCTL.IVALL ;  /* 0x00000000ff00798f */ /* 0x000fe20002000000 */
[----:B------:R-:W-:Y:S05]  /*1b10*/  BRA `(.L_x_21) ;  /* 0x0000000000047947 */ /* 0x000fea0003800000 */
.L_x_20:
[----:B------:R-:W-:Y:S06]  /*1b20*/  BAR.SYNC.DEFER_BLOCKING 0x0 ;  /* 0x0000000000007b1d */ /* 0x000fec0000010000 */
.L_x_21:
[----:B------:R-:W-:Y:S05]  /*1b30*/  BRA.U UP5, `(.L_x_22) ;  /* 0x0000003505f07547 */ /* 0x000fea000b800000 */
[----:B------:R-:W2:Y:S01]  /*1b40*/  LDCU UR5, c[0x0][0x388] ;  /* 0x00007100ff0577ac */ /* 0x000ea20008000800 */
[----:B------:R-:W-:Y:S01]  /*1b50*/  PLOP3.LUT P1, PT, PT, PT, UP3, 0x80, 0x8 ;  /* 0x000000000008781c */ /* 0x000fe20003f2f038 */
[----:B------:R-:W-:Y:S01]  /*1b60*/  IMAD.MOV.U32 R2, RZ, RZ, RZ ;  /* 0x000000ffff027224 */ /* 0x000fe200078e00ff */
[----:B------:R-:W-:Y:S01]  /*1b70*/  ISETP.EQ.OR P2, PT, R3, RZ, P3 ;  /* 0x000000ff0300720c */ /* 0x000fe20001f42670 */
[----:B------:R-:W3:Y:S01]  /*1b80*/  LDCU UR8, c[0x0][0x38c] ;  /* 0x00007180ff0877ac */ /* 0x000ee20008000800 */
[----:B------:R-:W-:Y:S01]  /*1b90*/  PLOP3.LUT P1, PT, P1, PT, PT, 0x8, 0x80 ;  /* 0x000000000080781c */ /* 0x000fe20000f2e170 */
[----:B------:R-:W4:Y:S01]  /*1ba0*/  LDCU.64 UR6, c[0x0][0x390] ;  /* 0x00007200ff0677ac */ /* 0x000f220008000a00 */
[----:B------:R-:W-:Y:S02]  /*1bb0*/  USHF.L.U32 UR54, UR22, 0x6, URZ ;  /* 0x0000000616367899 */ /* 0x000fe400080006ff */
[----:B------:R-:W-:Y:S01]  /*1bc0*/  UISETP.NE.AND UP1, UPT, UR18, URZ, UPT ;  /* 0x000000ff1200728c */ /* 0x000fe2000bf25270 */
[----:B------:R-:W3:Y:S01]  /*1bd0*/  LDCU UR53, c[0x0][0x370] ;  /* 0x00006e00ff3577ac */ /* 0x000ee20008000800 */
[----:B--2---:R-:W-:Y:S01]  /*1be0*/  UIADD3 UR5, UPT, UPT, UR5, 0x1f, URZ ;  /* 0x0000001f05057890 */ /* 0x004fe2000fffe0ff */
[----:B-1----:R-:W1:Y:S03]  /*1bf0*/  LDCU.64 UR46, c[0x0][0x348] ;  /* 0x00006900ff2e77ac */ /* 0x002e660008000a00 */
[----:B------:R-:W-:-:S02]  /*1c00*/  USHF.R.S32.HI UR4, URZ, 0x1f, UR5 ;  /* 0x0000001fff047899 */ /* 0x000fc40008011405 */
[----:B------:R-:W-:Y:S02]  /*1c10*/  ULOP3.LUT UR54, UR54, 0x40, URZ, 0xc0, !UPT ;  /* 0x0000004036367892 */ /* 0x000fe4000f8ec0ff */
[----:B------:R-:W-:Y:S01]  /*1c20*/  ULEA.HI UR4, UR4, UR5, URZ, 0x5 ;  /* 0x0000000504047291 */ /* 0x000fe2000f8f28ff */
[----:B------:R-:W2:Y:S03]  /*1c30*/  LDCU UR52, c[0x0][0x374] ;  /* 0x00006e80ff3477ac */ /* 0x000ea60008000800 */
[----:B------:R-:W-:Y:S02]  /*1c40*/  USHF.R.S32.HI UR4, URZ, 0x5, UR4 ;  /* 0x00000005ff047899 */ /* 0x000fe40008011404 */
[----:B------:R-:W-:Y:S02]  /*1c50*/  USEL UR38, UR49, 0x2, UP1 ;  /* 0x0000000231267887 */ /* 0x000fe40008800000 */
[----:B---3--:R-:W-:Y:S01]  /*1c60*/  UIMAD UR4, UR4, UR8, URZ ;  /* 0x00000008040472a4 */ /* 0x008fe2000f8e02ff */
[----:B------:R-:W-:Y:S01]  /*1c70*/  UMOV UR27, 0x1 ;  /* 0x00000001001b7882 */ /* 0x000fe20000000000 */
[----:B------:R-:W-:-:S02]  /*1c80*/  UMOV UR30, URZ ;  /* 0x000000ff001e7c82 */ /* 0x000fc40008000000 */
[----:B----4-:R-:W-:Y:S01]  /*1c90*/  UIMAD UR4, UR4, UR6, URZ ;  /* 0x00000006040472a4 */ /* 0x010fe2000f8e02ff */
[----:B------:R-:W-:Y:S01]  /*1ca0*/  UMOV UR31, URZ ;  /* 0x000000ff001f7c82 */ /* 0x000fe20008000000 */
[----:B------:R-:W-:Y:S02]  /*1cb0*/  UMOV UR42, URZ ;  /* 0x000000ff002a7c82 */ /* 0x000fe40008000000 */
[----:B------:R-:W-:-:S04]  /*1cc0*/  UIMAD UR55, UR4, UR7, URZ ;  /* 0x00000007043772a4 */ /* 0x000fc8000f8e02ff */
[----:B------:R-:W-:Y:S02]  /*1cd0*/  UISETP.NE.AND UP2, UPT, UR55, URZ, UPT ;  /* 0x000000ff3700728c */ /* 0x000fe4000bf45270 */
[----:B------:R-:W-:-:S04]  /*1ce0*/  UISETP.LT.U32.AND UP0, UPT, UR55, 0x34, UPT ;  /* 0x000000343700788c */ /* 0x000fc8000bf01070 */
[----:B------:R-:W-:-:S04]  /*1cf0*/  USEL UR4, UR55, 0x34, UP0 ;  /* 0x0000003437047887 */ /* 0x000fc80008000000 */
[----:B------:R-:W-:Y:S02]  /*1d00*/  UIADD3 UR5, UPT, UPT, UR4, -0x1, URZ ;  /* 0xffffffff04057890 */ /* 0x000fe4000fffe0ff */
[----:B------:R-:W-:Y:S02]  /*1d10*/  @!UP2 UIADD3 UR5, UPT, UPT, UR4, URZ, URZ ;  /* 0x000000ff0405a290 */ /* 0x000fe4000fffe0ff */
[----:B------:R-:W-:Y:S02]  /*1d20*/  UIADD3 UR51, UPT, UPT, UR55, -UR4, URZ ;  /* 0x8000000437337290 */ /* 0x000fe4000fffe0ff */
[----:B-12---:R-:W-:-:S12]  /*1d30*/  UIADD3 UR56, UPT, UPT, UR5, 0x1, URZ ;  /* 0x0000000105387890 */ /* 0x006fd8000fffe0ff */
.L_x_40:
[----:B------:R-:W1:Y:S01]  /*1d40*/  S2UR UR36, SR_CgaCtaId ;  /* 0x00000000002479c3 */ /* 0x000e620000008800 */
[----:B------:R-:W-:Y:S01]  /*1d50*/  UMOV UR4, 0x400 ;  /* 0x0000040000047882 */ /* 0x000fe20000000000 */
[----:B------:R-:W-:Y:S01]  /*1d60*/  MOV R0, UR27 ;  /* 0x0000001b00007c02 */ /* 0x000fe20008000f00 */
[----:B------:R-:W-:Y:S02]  /*1d70*/  UISETP.NE.AND UP0, UPT, UR55, URZ, UPT ;  /* 0x000000ff3700728c */ /* 0x000fe4000bf05270 */
[----:B------:R-:W-:Y:S01]  /*1d80*/  ULEA UR18, UR19, UR54, 0x7 ;  /* 0x0000003613127291 */ /* 0x000fe2000f8e38ff */
[----:B------:R-:W-:Y:S01]  /*1d90*/  SHF.L.U32 R0, R0, 0x1f, RZ ;  /* 0x0000001f00007819 */ /* 0x000fe200000006ff */
[----:B------:R-:W-:Y:S01]  /*1da0*/  UMOV UR28, URZ ;  /* 0x000000ff001c7c82 */ /* 0x000fe20008000000 */
[----:B------:R-:W-:Y:S01]  /*1db0*/  UMOV UR22, URZ ;  /* 0x000000ff00167c82 */ /* 0x000fe20008000000 */
[----:B------:R-:W-:Y:S01]  /*1dc0*/  UMOV UR21, URZ ;  /* 0x000000ff00157c82 */ /* 0x000fe20008000000 */
[----:B------:R-:W-:Y:S01]  /*1dd0*/  UMOV UR20, URZ ;  /* 0x000000ff00147c82 */ /* 0x000fe20008000000 */
[----:B-1----:R-:W-:-:S04]  /*1de0*/  ULEA UR36, UR36, UR4, 0x18 ;  /* 0x0000000424247291 */ /* 0x002fc8000f8ec0ff */
[----:B------:R-:W-:-:S09]  /*1df0*/  ULEA UR4, UR30, UR36, 0x3 ;  /* 0x000000241e047291 */ /* 0x000fd2000f8e18ff */
[----:B------:R1:W2:Y:S01]  /*1e00*/  SYNCS.PHASECHK.TRANS64.TRYWAIT P0, [UR4+0x1a0], R0 ;  /* 0x0001a000ff0075a7 */ /* 0x0002a20008001104 */
[----:B------:R-:W-:-:S04]  /*1e10*/  ULEA.HI UR4, UR48, UR48, URZ, 0x1 ;  /* 0x0000003030047291 */ /* 0x000fc8000f8f08ff */
[----:B------:R-:W-:-:S04]  /*1e20*/  USHF.L.U32 UR4, UR4, 0x6, URZ ;  /* 0x0000000604047899 */ /* 0x000fc800080006ff */
[----:B------:R-:W-:Y:S01]  /*1e30*/  ULOP3.LUT UR43, UR54, 0xffffff80, UR4, 0xf8, !UPT ;  /* 0xffffff80362b7892 */ /* 0x000fe2000f8ef804 */
[----:B------:R-:W-:Y:S11]  /*1e40*/  BRA.U !UP0, `(.L_x_23) ;  /* 0x0000000508a87547 */ /* 0x000ff6000b800000 */
[----:B------:R-:W3:Y:S01]  /*1e50*/  LDCU.128 UR12, c[0x0][0x480] ;  /* 0x00009000ff0c77ac */ /* 0x000ee20008000c00 */
[----:B------:R-:W4:Y:S01]  /*1e60*/  LDCU.128 UR8, c[0x0][0x490] ;  /* 0x00009200ff0877ac */ /* 0x000f220008000c00 */
[----:B------:R-:W1:Y:S01]  /*1e70*/  LDCU.64 UR20, c[0x0][0x4c0] ;  /* 0x00009800ff1477ac */ /* 0x000e620008000a00 */
[----:B------:R-:W1:Y:S01]  /*1e80*/  LDCU.64 UR16, c[0x0][0x4f0] ;  /* 0x00009e00ff1077ac */ /* 0x000e620008000a00 */
[----:B------:R-:W1:Y:S01]  /*1e90*/  LDCU UR19, c[0x0][0x4c8] ;  /* 0x00009900ff1377ac */ /* 0x000e620008000800 */
[----:B---3--:R-:W-:Y:S02]  /*1ea0*/  UIMAD.WIDE.U32 UR4, UR43, UR13, URZ ;  /* 0x0000000d2b0472a5 */ /* 0x008fe4000f8e00ff */
[----:B------:R-:W-:Y:S02]  /*1eb0*/  UISETP.NE.AND UP0, UPT, UR12, 0x1, UPT ;  /* 0x000000010c00788c */ /* 0x000fe4000bf05270 */
[----:B------:R-:W-:Y:S01]  /*1ec0*/  USHF.R.U32.HI UR5, URZ, UR14, UR5 ;  /* 0x0000000eff057299 */ /* 0x000fe20008011605 */
[----:B------:R-:W3:Y:S03]  /*1ed0*/  LDCU UR48, c[0x0][0x38c] ;  /* 0x00007180ff3077ac */ /* 0x000ee60008000800 */
[----:B------:R-:W-:-:S02]  /*1ee0*/  USEL UR5, UR43, UR5, !UP0 ;  /* 0x000000052b057287 */ /* 0x000fc4000c000000 */
[----:B------:R-:W-:Y:S02]  /*1ef0*/  UISETP.NE.AND UP0, UPT, UR15, 0x1, UPT ;  /* 0x000000010f00788c */ /* 0x000fe4000bf05270 */
[----:B----4-:R-:W-:Y:S01]  /*1f00*/  UIMAD.WIDE.U32 UR6, UR5, UR8, URZ ;  /* 0x00000008050672a5 */ /* 0x010fe2000f8e00ff */
[----:B------:R-:W4:Y:S01]  /*1f10*/  LDCU UR8, c[0x0][0x4a0] ;  /* 0x00009400ff0877ac */ /* 0x000f220008000800 */
[----:B------:R-:W1:Y:S05]  /*1f20*/  LDCU UR23, c[0x0][0x4cc] ;  /* 0x00009980ff1777ac */ /* 0x000e6a0008000800 */
[----:B------:R-:W-:Y:S01]  /*1f30*/  UMOV UR4, UR7 ;  /* 0x0000000700047c82 */ /* 0x000fe20008000000 */
[----:B------:R-:W1:Y:S01]  /*1f40*/  LDCU.64 UR40, c[0x0][0x390] ;  /* 0x00007200ff2877ac */ /* 0x000e620008000a00 */
[----:B------:R-:W-:Y:S01]  /*1f50*/  USHF.R.U32.HI UR4, URZ, UR9, UR4 ;  /* 0x00000009ff047299 */ /* 0x000fe20008011604 */
[----:B------:R-:W1:Y:S03]  /*1f60*/  LDCU UR9, c[0x0][0x4ec] ;  /* 0x00009d80ff0977ac */ /* 0x000e660008000800 */
[----:B------:R-:W-:-:S02]  /*1f70*/  USEL UR4, UR5, UR4, !UP0 ;  /* 0x0000000405047287 */ /* 0x000fc4000c000000 */
[----:B------:R-:W-:Y:S02]  /*1f80*/  UISETP.NE.AND UP0, UPT, UR10, 0x1, UPT ;  /* 0x000000010a00788c */ /* 0x000fe4000bf05270 */
[----:B------:R-:W-:Y:S01]  /*1f90*/  UIMAD.WIDE.U32 UR6, UR4, UR11, URZ ;  /* 0x0000000b040672a5 */ /* 0x000fe2000f8e00ff */
[----:B------:R-:W1:Y:S01]  /*1fa0*/  LDCU.64 UR24, c[0x0][0x4d0] ;  /* 0x00009a00ff1877ac */ /* 0x000e620008000a00 */
[----:B------:R-:W-:-:S05]  /*1fb0*/  UIADD3 UR42, UPT, UPT, UR56, UR31, URZ ;  /* 0x0000001f382a7290 */ /* 0x000fca000fffe0ff */
[----:B------:R-:W-:Y:S01]  /*1fc0*/  UMOV UR6, UR7 ;  /* 0x0000000700067c82 */ /* 0x000fe20008000000 */
[----:B------:R-:W-:Y:S02]  /*1fd0*/  UIADD3 UR7, UPT, UPT, -UR4, URZ, URZ ;  /* 0x000000ff04077290 */ /* 0x000fe4000fffe1ff */
[----:B----4-:R-:W-:Y:S02]  /*1fe0*/  USHF.R.U32.HI UR6, URZ, UR8, UR6 ;  /* 0x00000008ff067299 */ /* 0x010fe40008011606 */
[----:B------:R-:W-:Y:S02]  /*1ff0*/  UIADD3 UR8, UPT, UPT, -UR5, URZ, URZ ;  /* 0x000000ff05087290 */ /* 0x000fe4000fffe1ff */
[----:B------:R-:W-:Y:S02]  /*2000*/  USEL UR14, UR4, UR6, !UP0 ;  /* 0x00000006040e7287 */ /* 0x000fe4000c000000 */
[----:B------:R-:W-:Y:S02]  /*2010*/  UIMAD UR7, UR15, UR7, UR5 ;  /* 0x000000070f0772a4 */ /* 0x000fe4000f8e0205 */
[----:B------:R-:W-:-:S02]  /*2020*/  UIADD3 UR6, UPT, UPT, -UR14, URZ, URZ ;  /* 0x000000ff0e067290 */ /* 0x000fc4000fffe1ff */
[----:B------:R-:W-:Y:S02]  /*2030*/  UIMAD UR8, UR12, UR8, UR43 ;  /* 0x000000080c0872a4 */ /* 0x000fe4000f8e022b */
[----:B------:R-:W-:Y:S02]  /*2040*/  UIMAD UR13, UR10, UR6, UR4 ;  /* 0x000000060a0d72a4 */ /* 0x000fe4000f8e0204 */
[----:B-1----:R-:W-:Y:S02]  /*2050*/  UIMAD UR11, UR8, UR20, UR9 ;  /* 0x00000014080b72a4 */ /* 0x002fe4000f8e0209 */
[----:B------:R-:W-:Y:S01]  /*2060*/  UIMAD UR12, UR7, UR21, UR16 ;  /* 0x00000015070c72a4 */ /* 0x000fe2000f8e0210 */
[----:B------:R-:W1:Y:S02]  /*2070*/  LDCU.64 UR4, c[0x0][0x4f8] ;  /* 0x00009f00ff0477ac */ /* 0x000e640008000a00 */
[----:B------:R-:W4:Y:S01]  /*2080*/  LDCU UR6, c[0x0][0x500] ;  /* 0x0000a000ff0677ac */ /* 0x000f220008000800 */
[----:B------:R-:W-:Y:S01]  /*2090*/  UIMAD UR13, UR13, UR19, UR17 ;  /* 0x000000130d0d72a4 */ /* 0x000fe2000f8e0211 */
[----:B------:R-:W-:Y:S01]  /*20a0*/  UMOV UR28, URZ ;  /* 0x000000ff001c7c82 */ /* 0x000fe20008000000 */
[----:B------:R-:W-:Y:S01]  /*20b0*/  UMOV UR7, UR30 ;  /* 0x0000001e00077c82 */ /* 0x000fe20008000000 */
[----:B------:R-:W-:Y:S01]  /*20c0*/  UMOV UR20, URZ ;  /* 0x000000ff00147c82 */ /* 0x000fe20008000000 */
[----:B------:R-:W-:Y:S01]  /*20d0*/  UMOV UR21, URZ ;  /* 0x000000ff00157c82 */ /* 0x000fe20008000000 */
[----:B---3--:R-:W-:-:S07]  /*20e0*/  UMOV UR22, URZ ;  /* 0x000000ff00167c82 */ /* 0x008fce0008000000 */
.L_x_29:
[----:B------:R-:W-:Y:S01]  /*20f0*/  @!P3 MOV R3, 0x2000 ;  /* 0x000020000003b802 */ /* 0x000fe20000000f00 */
[----:B------:R-:W-:Y:S01]  /*2100*/  ULEA UR9, UR7, UR36, 0x3 ;  /* 0x0000002407097291 */ /* 0x000fe2000f8e18ff */
[----:B-12---:R-:W-:Y:S11]  /*2110*/  @P0 BRA `(.L_x_24) ;  /* 0x0000000000100947 */ /* 0x006ff60003800000 */
[----:B------:R-:W-:Y:S04]  /*2120*/  MOV R0, UR27 ;  /* 0x0000001b00007c02 */ /* 0x000fe80008000f00 */
[----:B------:R-:W-:Y:S04]  /*2130*/  SHF.L.U32 R5, R0, 0x1f, RZ ;  /* 0x0000001f00057819 */ /* 0x000fe800000006ff */
[----:B------:R-:W2:Y:S02]  /*2140*/  SYNCS.PHASECHK.TRANS64.TRYWAIT P0, [UR9+0x1a0], R5 ;  /* 0x0001a005ff0075a7 */ /* 0x000ea40008001109 */
[----:B--2---:R-:W-:Y:S05]  /*2150*/  @!P0 BRA `(.L_x_25) ;  /* 0x0000008400688947 */ /* 0x004fea0003800000 */
.L_x_24:
[----:B------:R3:W-:Y:S01]  /*2160*/  @!P3 SYNCS.ARRIVE.TRANS64 RZ, [UR9], R3 ;  /* 0x00000003ffffb9a7 */ /* 0x0007e20008000009 */
[----:B------:R-:W-:Y:S04]  /*2170*/  ULOP3.LUT UR8, UR38, 0x2, URZ, 0xfc, !UPT ;  /* 0x0000000226087892 */ /* 0x000fe8000f8efcff */
[----:B------:R-:W-:Y:S09]  /*2180*/  UISETP.NE.AND UP0, UPT, UR8, 0x2, UPT ;  /* 0x000000020800788c */ /* 0x000ff2000bf05270 */
[----:B------:R-:W-:Y:S05]  /*2190*/  BRA.U UP0, `(.L_x_26) ;  /* 0x0000000100047547 */ /* 0x000fea000b800000 */
[----:B-1--4-:R-:W-:Y:S05]  /*21a0*/  BPT.TRAP 0x1 ;  /* 0x000000040000795c */ /* 0x012fea0000300000 */
.L_x_26:
[----:B------:R-:W-:Y:S04]  /*21b0*/  BSSY.RECONVERGENT B0, `(.L_x_27) ;  /* 0x0000003000007945 */ /* 0x000fe80003800200 */
[----:B------:R-:W-:Y:S05]  /*21c0*/  @P2 BRA `(.L_x_28) ;  /* 0x0000000000042947 */ /* 0x000fea0003800000 */
[----:B-1--4-:R-:W-:Y:S05]  /*21d0*/  BPT.TRAP 0x1 ;  /* 0x000000040000795c */ /* 0x012fea0000300000 */
.L_x_28:
[----:B-1--4-:R-:W-:Y:S05]  /*21e0*/  BSYNC.RECONVERGENT B0 ;  /* 0x0000000000007941 */ /* 0x012fea0003800200 */
.L_x_27:
[----:B------:R-:W-:Y:S02]  /*21f0*/  UIADD3 UR8, UPT, UPT, UR7, 0x1, URZ ;  /* 0x0000000107087890 */ /* 0x000fe4000fffe0ff */
[----:B------:R-:W-:Y:S02]  /*2200*/  UIMAD UR15, UR20, UR23, UR4 ;  /* 0x00000017140f72a4 */ /* 0x000fe4000f8e0204 */
[----:B------:R-:W-:Y:S02]  /*2210*/  UISETP.NE.AND UP0, UPT, UR8, 0x34, UPT ;  /* 0x000000340800788c */ /* 0x000fe4000bf05270 */
[----:B------:R-:W-:Y:S02]  /*2220*/  ULEA UR16, UR7, UR36, 0xb ;  /* 0x0000002407107291 */ /* 0x000fe4000f8e58ff */
[----:B------:R-:W-:Y:S02]  /*2230*/  USEL UR10, URZ, 0x1, UP0 ;  /* 0x00000001ff0a7887 */ /* 0x000fe40008000000 */
[----:B------:R-:W-:Y:S02]  /*2240*/  USEL UR30, UR8, URZ, UP0 ;  /* 0x000000ff081e7287 */ /* 0x000fe40008000000 */
[----:B------:R-:W-:Y:S02]  /*2250*/  ULOP3.LUT UR27, UR27, UR10, URZ, 0x3c, !UPT ;  /* 0x0000000a1b1b7292 */ /* 0x000fe4000f8e3cff */
[----:B------:R-:W-:Y:S02]  /*2260*/  ULEA UR8, UR30, UR36, 0x3 ;  /* 0x000000241e087291 */ /* 0x000fe4000f8e18ff */
[----:B------:R-:W-:Y:S02]  /*2270*/  UIADD3 UR34, UP0, UPT, UR46, 0x80, URZ ;  /* 0x000000802e227890 */ /* 0x000fe4000ff1e0ff */
[----:B------:R-:W-:Y:S01]  /*2280*/  ULOP3.LUT UR9, UR9, 0xfefffff8, URZ, 0xc0, !UPT ;  /* 0xfefffff809097892 */ /* 0x000fe2000f8ec0ff */
[----:B--2---:R-:W-:Y:S01]  /*2290*/  MOV R0, UR27 ;  /* 0x0000001b00007c02 */ /* 0x004fe20008000f00 */
[----:B------:R-:W-:Y:S02]  /*22a0*/  USHF.L.U32 UR10, UR28, 0x5, URZ ;  /* 0x000000051c0a7899 */ /* 0x000fe400080006ff */
[----:B------:R-:W-:Y:S01]  /*22b0*/  UIADD3.X UR35, UPT, UPT, URZ, UR47, URZ, UP0, !UPT ;  /* 0x0000002fff237290 */ /* 0x000fe200087fe4ff */
[----:B---3--:R-:W-:Y:S01]  /*22c0*/  SHF.L.U32 R3, R0, 0x1f, RZ ;  /* 0x0000001f00037819 */ /* 0x008fe200000006ff */
[----:B------:R-:W-:Y:S02]  /*22d0*/  UIADD3 UR32, UP3, UPT, UR46, 0x200, URZ ;  /* 0x000002002e207890 */ /* 0x000fe4000ff7e0ff */
[----:B------:R-:W-:Y:S01]  /*22e0*/  UIADD3 UR37, UPT, UPT, UR20, 0x1, URZ ;  /* 0x0000000114257890 */ /* 0x000fe2000fffe0ff */
[----:B------:R3:W1:Y:S01]  /*22f0*/  SYNCS.PHASECHK.TRANS64.TRYWAIT P0, [UR8+0x1a0], R3 ;  /* 0x0001a003ff0075a7 */ /* 0x0006620008001108 */
[----:B------:R-:W-:Y:S02]  /*2300*/  UIMAD UR8, UR21, UR24, UR5 ;  /* 0x00000018150872a4 */ /* 0x000fe4000f8e0205 */
[----:B------:R-:W-:Y:S02]  /*2310*/  UIMAD UR7, UR22, UR25, UR6 ;  /* 0x00000019160772a4 */ /* 0x000fe4000f8e0206 */
[----:B------:R-:W-:Y:S02]  /*2320*/  ULEA UR15, UR8, UR15, 0x5 ;  /* 0x0000000f080f7291 */ /* 0x000fe4000f8e28ff */
[----:B------:R-:W-:Y:S02]  /*2330*/  UIADD3 UR8, UPT, UPT, UR16, 0x4500, URZ ;  /* 0x0000450010087890 */ /* 0x000fe4000fffe0ff */
[----:B------:R-:W-:Y:S02]  /*2340*/  ULEA UR7, UR7, UR15, 0xa ;  /* 0x0000000f07077291 */ /* 0x000fe4000f8e50ff */
[----:B------:R-:W-:Y:S02]  /*2350*/  UIADD3.X UR33, UPT, UPT, URZ, UR47, URZ, UP3, !UPT ;  /* 0x0000002fff217290 */ /* 0x000fe40009ffe4ff */
[----:B------:R-:W-:Y:S02]  /*2360*/  UPRMT UR7, UR7, 0x5410, URZ ;  /* 0x0000541007077896 */ /* 0x000fe400080000ff */
[----:B------:R-:W-:Y:S02]  /*2370*/  UIADD3 UR16, UPT, UPT, UR16, 0x1e500, URZ ;  /* 0x0001e50010107890 */ /* 0x000fe4000fffe0ff */
[----:B------:R-:W-:Y:S02]  /*2380*/  UISETP.NE.AND UP2, UPT, UR37, UR48, UPT ;  /* 0x000000302500728c */ /* 0x000fe4000bf45270 */
[----:B------:R-:W-:Y:S02]  /*2390*/  UIADD3 UR29, UPT, UPT, UR21, 0x1, URZ ;  /* 0x00000001151d7890 */ /* 0x000fe4000fffe0ff */
[----:B------:R-:W-:Y:S02]  /*23a0*/  UIADD3 UR26, UPT, UPT, UR22, 0x1, URZ ;  /* 0x00000001161a7890 */ /* 0x000fe4000fffe0ff */
[----:B------:R-:W-:Y:S01]  /*23b0*/  UIADD3 UR31, UPT, UPT, UR31, 0x1, URZ ;  /* 0x000000011f1f7890 */ /* 0x000fe2000fffe0ff */
[----:B------:R-:W-:Y:S01]  /*23c0*/  UMOV UR44, 0x0 ;  /* 0x00000000002c7882 */ /* 0x000fe20000000000 */
[----:B------:R-:W-:Y:S01]  /*23d0*/  UMOV UR45, 0x10000000 ;  /* 0x10000000002d7882 */ /* 0x000fe20000000000 */
[----:B------:R-:W-:Y:S02]  /*23e0*/  UMOV UR17, UR9 ;  /* 0x0000000900117c82 */ /* 0x000fe40008000000 */
[----:B------:R-:W-:Y:S01]  /*23f0*/  @UP2 UIADD3 UR29, UPT, UPT, UR21, URZ, URZ ;  /* 0x000000ff151d2290 */ /* 0x000fe2000fffe0ff */
[----:B------:R2:W-:Y:S01]  /*2400*/  UTMALDG.5D.IM2COL.2CTA [UR8], [UR34], UR7, desc[UR44] ;  /* 0x00002c08220073b4 */ /* 0x0005e20008261007 */
[----:B------:R-:W-:Y:S02]  /*2410*/  UMOV UR19, UR10 ;  /* 0x0000000a00137c82 */ /* 0x000fe40008000000 */
[----:B------:R-:W-:Y:S01]  /*2420*/  UISETP.NE.AND UP1, UPT, UR29, UR40, UPT ;  /* 0x000000281d00728c */ /* 0x000fe2000bf25270 */
[----:B------:R4:W-:Y:S10]  /*2430*/  UTMALDG.5D.2CTA [UR16], [UR32], desc[UR44] ;  /* 0x00002c10200075b4 */ /* 0x0009f40008221000 */
[----:B------:R-:W-:Y:S04]  /*2440*/  @UP1 UIADD3 UR26, UPT, UPT, UR22, URZ, URZ ;  /* 0x000000ff161a1290 */ /* 0x000fe8000fffe0ff */
[----:B------:R-:W-:Y:S02]  /*2450*/  UISETP.NE.AND UP0, UPT, UR26, UR41, UPT ;  /* 0x000000291a00728c */ /* 0x000fe4000bf05270 */
[----:B--2---:R-:W-:Y:S09]  /*2460*/  UIADD3 UR8, UPT, UPT, UR28, 0x1, URZ ;  /* 0x000000011c087890 */ /* 0x004ff2000fffe0ff */
[----:B------:R-:W-:Y:S01]  /*2470*/  @UP0 UIADD3 UR8, UPT, UPT, UR28, URZ, URZ ;  /* 0x000000ff1c080290 */ /* 0x000fe2000fffe0ff */
[----:B------:R-:W-:Y:S01]  /*2480*/  UMOV UR7, UR30 ;  /* 0x0000001e00077c82 */ /* 0x000fe20008000000 */
[----:B----4-:R-:W-:Y:S02]  /*2490*/  USEL UR22, UR26, URZ, UP0 ;  /* 0x000000ff1a167287 */ /* 0x010fe40008000000 */
[----:B------:R-:W-:Y:S02]  /*24a0*/  UISETP.NE.AND UP0, UPT, UR31, UR42, UPT ;  /* 0x0000002a1f00728c */ /* 0x000fe4000bf05270 */
[----:B------:R-:W-:Y:S02]  /*24b0*/  USEL UR20, UR37, URZ, UP2 ;  /* 0x000000ff25147287 */ /* 0x000fe40009000000 */
[----:B------:R-:W-:Y:S01]  /*24c0*/  USEL UR21, UR29, URZ, UP1 ;  /* 0x000000ff1d157287 */ /* 0x000fe20008800000 */
[----:B------:R-:W-:Y:S04]  /*24d0*/  UMOV UR28, UR8 ;  /* 0x00000008001c7c82 */ /* 0x000fe80008000000 */
[----:B---3--:R-:W-:Y:S07]  /*24e0*/  BRA.U UP0, `(.L_x_29) ;  /* 0xfffffffd00007547 */ /* 0x008fee000b83ffff */
.L_x_23:
[----:B------:R-:W-:Y:S01]  /*24f0*/  ULEA UR4, UR30, UR36, 0x3 ;  /* 0x000000241e047291 */ /* 0x000fe2000f8e18ff */
[----:B-1----:R-:W-:Y:S01]  /*2500*/  MOV R0, UR27 ;  /* 0x0000001b00007c02 */ /* 0x002fe20008000f00 */
[----:B------:R-:W-:Y:S01]  /*2510*/  @!P1 SYNCS.ARRIVE.TRANS64.A1T0 RZ, [UR36+0x368], RZ ;  /* 0x000368ffffff99a7 */ /* 0x000fe20008100024 */
[----:B------:R-:W-:Y:S02]  /*2520*/  UISETP.GE.AND UP0, UPT, UR51, 0x1, UPT ;  /* 0x000000013300788c */ /* 0x000fe4000bf06270 */
[----:B------:R-:W-:-:S04]  /*2530*/  SHF.L.U32 R0, R0, 0x1f, RZ ;  /* 0x0000001f00007819 */ /* 0x000fc800000006ff */
[----:B--2---:R1:W2:Y:S03]  /*2540*/  SYNCS.PHASECHK.TRANS64.TRYWAIT P0, [UR4+0x1a0], R0 ;  /* 0x0001a000ff0075a7 */ /* 0x0042a60008001104 */
[----:B------:R-:W-:Y:S05]  /*2550*/  BRA.U !UP0, `(.L_x_30) ;  /* 0x0000000508a07547 */ /* 0x000fea000b800000 */
[----:B------:R-:W3:Y:S01]  /*2560*/  LDCU.128 UR8, c[0x0][0x480] ;  /* 0x00009000ff0877ac */ /* 0x000ee20008000c00 */
[----:B------:R-:W4:Y:S01]  /*2570*/  LDCU.128 UR32, c[0x0][0x490] ;  /* 0x00009200ff2077ac */ /* 0x000f220008000c00 */
[----:B------:R-:W1:Y:S01]  /*2580*/  LDCU UR13, c[0x0][0x4c8] ;  /* 0x00009900ff0d77ac */ /* 0x000e620008000800 */
        /* <DEDUP_REMOVED lines=10> */
[----:B------:R-:W1:Y:S05]  /*2630*/  LDCU.64 UR40, c[0x0][0x390] ;  /* 0x00007200ff2877ac */ /* 0x000e6a0008000a00 */
[----:B------:R-:W-:Y:S01]  /*2640*/  UMOV UR4, UR7 ;  /* 0x0000000700047c82 */ /* 0x000fe20008000000 */
[----:B------:R-:W1:Y:S01]  /*2650*/  LDCU.64 UR24, c[0x0][0x4d0] ;  /* 0x00009a00ff1877ac */ /* 0x000e620008000a00 */
[----:B------:R-:W-:Y:S01]  /*2660*/  USHF.R.U32.HI UR4, URZ, UR33, UR4 ;  /* 0x00000021ff047299 */ /* 0x000fe20008011604 */
[----:B------:R-:W4:Y:S03]  /*2670*/  LDCU.64 UR32, c[0x0][0x4c0] ;  /* 0x00009800ff2077ac */ /* 0x000f260008000a00 */
[----:B------:R-:W-:-:S02]  /*2680*/  USEL UR4, UR5, UR4, !UP0 ;  /* 0x0000000405047287 */ /* 0x000fc4000c000000 */
[----:B------:R-:W-:Y:S02]  /*2690*/  UISETP.NE.AND UP0, UPT, UR34, 0x1, UPT ;  /* 0x000000012200788c */ /* 0x000fe4000bf05270 */
[----:B------:R-:W-:Y:S02]  /*26a0*/  UIMAD.WIDE.U32 UR6, UR4, UR35, URZ ;  /* 0x00000023040672a5 */ /* 0x000fe4000f8e00ff */
[----:B------:R-:W-:Y:S01]  /*26b0*/  UIADD3 UR42, UPT, UPT, UR51, UR42, URZ ;  /* 0x0000002a332a7290 */ /* 0x000fe2000fffe0ff */
[----:B------:R-:W-:-:S04]  /*26c0*/  UMOV UR37, UR51 ;  /* 0x0000003300257c82 */ /* 0x000fc80008000000 */
[----:B------:R-:W-:Y:S01]  /*26d0*/  UMOV UR6, UR7 ;  /* 0x0000000700067c82 */ /* 0x000fe20008000000 */
[----:B------:R-:W-:Y:S02]  /*26e0*/  UIADD3 UR7, UPT, UPT, -UR5, URZ, URZ ;  /* 0x000000ff05077290 */ /* 0x000fe4000fffe1ff */
[----:B---3--:R-:W-:Y:S02]  /*26f0*/  USHF.R.U32.HI UR6, URZ, UR9, UR6 ;  /* 0x00000009ff067299 */ /* 0x008fe40008011606 */
[----:B------:R-:W-:Y:S02]  /*2700*/  UIMAD UR7, UR8, UR7, UR43 ;  /* 0x00000007080772a4 */ /* 0x000fe4000f8e022b */
[----:B------:R-:W-:Y:S02]  /*2710*/  USEL UR14, UR4, UR6, !UP0 ;  /* 0x00000006040e7287 */ /* 0x000fe4000c000000 */
[----:B------:R-:W-:Y:S02]  /*2720*/  UIADD3 UR6, UPT, UPT, -UR4, URZ, URZ ;  /* 0x000000ff04067290 */ /* 0x000fe4000fffe1ff */
[----:B------:R-:W-:-:S02]  /*2730*/  UIADD3 UR9, UPT, UPT, -UR14, URZ, URZ ;  /* 0x000000ff0e097290 */ /* 0x000fc4000fffe1ff */
[----:B------:R-:W-:Y:S02]  /*2740*/  UIMAD UR12, UR11, UR6, UR5 ;  /* 0x000000060b0c72a4 */ /* 0x000fe4000f8e0205 */
[----:B------:R-:W-:Y:S02]  /*2750*/  UIMAD UR9, UR34, UR9, UR4 ;  /* 0x00000009220972a4 */ /* 0x000fe4000f8e0204 */
[----:B----4-:R-:W-:Y:S01]  /*2760*/  UIMAD UR11, UR7, UR32, UR10 ;  /* 0x00000020070b72a4 */ /* 0x010fe2000f8e020a */
[----:B------:R-:W3:Y:S02]  /*2770*/  LDCU UR43, c[0x0][0x38c] ;  /* 0x00007180ff2b77ac */ /* 0x000ee40008000800 */
[----:B------:R-:W4:Y:S01]  /*2780*/  LDCU UR6, c[0x0][0x500] ;  /* 0x0000a000ff0677ac */ /* 0x000f220008000800 */
[----:B------:R-:W2:Y:S01]  /*2790*/  LDCU.64 UR4, c[0x0][0x4f8] ;  /* 0x00009f00ff0477ac */ /* 0x000ea20008000a00 */
[----:B-1----:R-:W-:Y:S02]  /*27a0*/  UIMAD UR12, UR12, UR33, UR16 ;  /* 0x000000210c0c72a4 */ /* 0x002fe4000f8e0210 */
[----:B------:R-:W-:Y:S01]  /*27b0*/  UIMAD UR13, UR9, UR13, UR17 ;  /* 0x0000000d090d72a4 */ /* 0x000fe2000f8e0211 */
[----:B------:R-:W-:-:S11]  /*27c0*/  UMOV UR7, UR30 ;  /* 0x0000001e00077c82 */ /* 0x000fd60008000000 */
.L_x_36:
[----:B------:R-:W-:Y:S01]  /*27d0*/  @!P3 MOV R3, 0x2000 ;  /* 0x000020000003b802 */ /* 0x000fe20000000f00 */
[----:B------:R-:W-:Y:S01]  /*27e0*/  ULEA UR9, UR7, UR36, 0x3 ;  /* 0x0000002407097291 */ /* 0x000fe2000f8e18ff */
[----:B--2---:R-:W-:Y:S11]  /*27f0*/  @P0 BRA `(.L_x_31) ;  /* 0x0000000000100947 */ /* 0x004ff60003800000 */
[----:B------:R-:W-:Y:S04]  /*2800*/  MOV R0, UR27 ;  /* 0x0000001b00007c02 */ /* 0x000fe80008000f00 */
[----:B------:R-:W-:Y:S04]  /*2810*/  SHF.L.U32 R5, R0, 0x1f, RZ ;  /* 0x0000001f00057819 */ /* 0x000fe800000006ff */
[----:B------:R-:W1:Y:S02]  /*2820*/  SYNCS.PHASECHK.TRANS64.TRYWAIT P0, [UR9+0x1a0], R5 ;  /* 0x0001a005ff0075a7 */ /* 0x000e640008001109 */
[----:B-1----:R-:W-:Y:S05]  /*2830*/  @!P0 BRA `(.L_x_32) ;  /* 0x0000007c00c88947 */ /* 0x002fea0003800000 */
.L_x_31:
[----:B------:R2:W-:Y:S01]  /*2840*/  @!P3 SYNCS.ARRIVE.TRANS64 RZ, [UR9], R3 ;  /* 0x00000003ffffb9a7 */ /* 0x0005e20008000009 */
[----:B------:R-:W-:Y:S04]  /*2850*/  ULOP3.LUT UR8, UR38, 0x2, URZ, 0xfc, !UPT ;  /* 0x0000000226087892 */ /* 0x000fe8000f8efcff */
[----:B------:R-:W-:Y:S09]  /*2860*/  UISETP.NE.AND UP0, UPT, UR8, 0x2, UPT ;  /* 0x000000020800788c */ /* 0x000ff2000bf05270 */
[----:B------:R-:W-:Y:S05]  /*2870*/  BRA.U UP0, `(.L_x_33) ;  /* 0x0000000100047547 */ /* 0x000fea000b800000 */
[----:B---34-:R-:W-:Y:S05]  /*2880*/  BPT.TRAP 0x1 ;  /* 0x000000040000795c */ /* 0x018fea0000300000 */
.L_x_33:
[----:B------:R-:W-:Y:S04]  /*2890*/  BSSY.RECONVERGENT B0, `(.L_x_34) ;  /* 0x0000003000007945 */ /* 0x000fe80003800200 */
[----:B------:R-:W-:Y:S05]  /*28a0*/  @P2 BRA `(.L_x_35) ;  /* 0x0000000000042947 */ /* 0x000fea0003800000 */
[----:B---34-:R-:W-:Y:S05]  /*28b0*/  BPT.TRAP 0x1 ;  /* 0x000000040000795c */ /* 0x018fea0000300000 */
.L_x_35:
[----:B---34-:R-:W-:Y:S05]  /*28c0*/  BSYNC.RECONVERGENT B0 ;  /* 0x0000000000007941 */ /* 0x018fea0003800200 */
.L_x_34:
        /* <DEDUP_REMOVED lines=8> */
[----:B------:R-:W-:Y:S02]  /*2950*/  UIMAD UR10, UR21, UR24, UR5 ;  /* 0x00000018150a72a4 */ /* 0x000fe4000f8e0205 */
[----:B------:R-:W-:Y:S01]  /*2960*/  UIMAD UR7, UR22, UR25, UR6 ;  /* 0x00000019160772a4 */ /* 0x000fe2000f8e0206 */
[----:B-1----:R-:W-:Y:S01]  /*2970*/  MOV R0, UR27 ;  /* 0x0000001b00007c02 */ /* 0x002fe20008000f00 */
[----:B------:R-:W-:Y:S02]  /*2980*/  ULEA UR15, UR10, UR15, 0x5 ;  /* 0x0000000f0a0f7291 */ /* 0x000fe4000f8e28ff */
[----:B------:R-:W-:Y:S01]  /*2990*/  UIADD3 UR34, UP0, UPT, UR46, 0x80, URZ ;  /* 0x000000802e227890 */ /* 0x000fe2000ff1e0ff */
[----:B--2---:R-:W-:Y:S01]  /*29a0*/  SHF.L.U32 R3, R0, 0x1f, RZ ;  /* 0x0000001f00037819 */ /* 0x004fe200000006ff */
[----:B------:R-:W-:Y:S02]  /*29b0*/  ULEA UR7, UR7, UR15, 0xa ;  /* 0x0000000f07077291 */ /* 0x000fe4000f8e50ff */
[----:B------:R-:W-:Y:S01]  /*29c0*/  USHF.L.U32 UR19, UR28, 0x5, URZ ;  /* 0x000000051c137899 */ /* 0x000fe200080006ff */
[----:B------:R1:W2:Y:S01]  /*29d0*/  SYNCS.PHASECHK.TRANS64.TRYWAIT P0, [UR8+0x1a0], R3 ;  /* 0x0001a003ff0075a7 */ /* 0x0002a20008001108 */
[----:B------:R-:W-:Y:S02]  /*29e0*/  ULOP3.LUT UR9, UR9, 0xfefffff8, URZ, 0xc0, !UPT ;  /* 0xfefffff809097892 */ /* 0x000fe4000f8ec0ff */
[----:B------:R-:W-:Y:S02]  /*29f0*/  UIADD3.X UR35, UPT, UPT, URZ, UR47, URZ, UP0, !UPT ;  /* 0x0000002fff237290 */ /* 0x000fe400087fe4ff */
[----:B------:R-:W-:Y:S02]  /*2a00*/  UIADD3 UR8, UPT, UPT, UR16, 0x4500, URZ ;  /* 0x0000450010087890 */ /* 0x000fe4000fffe0ff */
[----:B------:R-:W-:Y:S02]  /*2a10*/  UPRMT UR7, UR7, 0x5410, URZ ;  /* 0x0000541007077896 */ /* 0x000fe400080000ff */
[----:B------:R-:W-:Y:S02]  /*2a20*/  UIADD3 UR32, UP3, UPT, UR46, 0x200, URZ ;  /* 0x000002002e207890 */ /* 0x000fe4000ff7e0ff */
[----:B------:R-:W-:Y:S02]  /*2a30*/  UIADD3 UR16, UPT, UPT, UR16, 0x1e500, URZ ;  /* 0x0001e50010107890 */ /* 0x000fe4000fffe0ff */
[----:B------:R-:W-:Y:S02]  /*2a40*/  UIADD3.X UR33, UPT, UPT, URZ, UR47, URZ, UP3, !UPT ;  /* 0x0000002fff217290 */ /* 0x000fe40009ffe4ff */
[----:B------:R-:W-:Y:S02]  /*2a50*/  UIADD3 UR31, UPT, UPT, UR20, 0x1, URZ ;  /* 0x00000001141f7890 */ /* 0x000fe4000fffe0ff */
[----:B------:R-:W-:Y:S02]  /*2a60*/  UIADD3 UR29, UPT, UPT, UR21, 0x1, URZ ;  /* 0x00000001151d7890 */ /* 0x000fe4000fffe0ff */
[----:B------:R-:W-:Y:S02]  /*2a70*/  UISETP.NE.AND UP2, UPT, UR31, UR43, UPT ;  /* 0x0000002b1f00728c */ /* 0x000fe4000bf45270 */
[----:B------:R-:W-:Y:S01]  /*2a80*/  UIADD3 UR26, UPT, UPT, UR22, 0x1, URZ ;  /* 0x00000001161a7890 */ /* 0x000fe2000fffe0ff */
[----:B------:R-:W-:Y:S01]  /*2a90*/  UMOV UR44, 0x0 ;  /* 0x00000000002c7882 */ /* 0x000fe20000000000 */
[----:B------:R-:W-:Y:S01]  /*2aa0*/  UMOV UR45, 0x10000000 ;  /* 0x10000000002d7882 */ /* 0x000fe20000000000 */
[----:B------:R-:W-:Y:S01]  /*2ab0*/  UMOV UR10, UR19 ;  /* 0x00000013000a7c82 */ /* 0x000fe20008000000 */
[----:B------:R-:W-:Y:S01]  /*2ac0*/  UMOV UR17, UR9 ;  /* 0x0000000900117c82 */ /* 0x000fe20008000000 */
[----:B------:R3:W-:Y:S04]  /*2ad0*/  UTMALDG.5D.IM2COL.2CTA [UR8], [UR34], UR7, desc[UR44] ;  /* 0x00002c08220073b4 */ /* 0x0007e80008261007 */
[----:B------:R-:W-:Y:S04]  /*2ae0*/  @UP2 UIADD3 UR29, UPT, UPT, UR21, URZ, URZ ;  /* 0x000000ff151d2290 */ /* 0x000fe8000fffe0ff */
[----:B------:R-:W-:Y:S01]  /*2af0*/  UISETP.NE.AND UP1, UPT, UR29, UR40, UPT ;  /* 0x000000281d00728c */ /* 0x000fe2000bf25270 */
[----:B------:R4:W-:Y:S10]  /*2b00*/  UTMALDG.5D.2CTA [UR16], [UR32], desc[UR44] ;  /* 0x00002c10200075b4 */ /* 0x0009f40008221000 */
[----:B------:R-:W-:Y:S04]  /*2b10*/  @UP1 UIADD3 UR26, UPT, UPT, UR22, URZ, URZ ;  /* 0x000000ff161a1290 */ /* 0x000fe8000fffe0ff */
[----:B------:R-:W-:Y:S02]  /*2b20*/  UISETP.NE.AND UP0, UPT, UR26, UR41, UPT ;  /* 0x000000291a00728c */ /* 0x000fe4000bf05270 */
[----:B---3--:R-:W-:Y:S09]  /*2b30*/  UIADD3 UR8, UPT, UPT, UR28, 0x1, URZ ;  /* 0x000000011c087890 */ /* 0x008ff2000fffe0ff */
[----:B------:R-:W-:Y:S02]  /*2b40*/  @UP0 UIADD3 UR8, UPT, UPT, UR28, URZ, URZ ;  /* 0x000000ff1c080290 */ /* 0x000fe4000fffe0ff */
[----:B------:R-:W-:Y:S02]  /*2b50*/  UIADD3 UR7, UPT, UPT, UR37, -0x1, URZ ;  /* 0xffffffff25077890 */ /* 0x000fe4000fffe0ff */
[----:B----4-:R-:W-:Y:S02]  /*2b60*/  USEL UR22, UR26, URZ, UP0 ;  /* 0x000000ff1a167287 */ /* 0x010fe40008000000 */
[----:B------:R-:W-:Y:S02]  /*2b70*/  UISETP.GT.U32.AND UP0, UPT, UR37, 0x1, UPT ;  /* 0x000000012500788c */ /* 0x000fe4000bf04070 */
[----:B------:R-:W-:Y:S02]  /*2b80*/  USEL UR20, UR31, URZ, UP2 ;  /* 0x000000ff1f147287 */ /* 0x000fe40009000000 */
[----:B------:R-:W-:Y:S01]  /*2b90*/  USEL UR21, UR29, URZ, UP1 ;  /* 0x000000ff1d157287 */ /* 0x000fe20008800000 */
[----:B------:R-:W-:Y:S01]  /*2ba0*/  UMOV UR37, UR7 ;  /* 0x0000000700257c82 */ /* 0x000fe20008000000 */
[----:B------:R-:W-:Y:S01]  /*2bb0*/  UMOV UR7, UR30 ;  /* 0x0000001e00077c82 */ /* 0x000fe20008000000 */
[----:B------:R-:W-:Y:S02]  /*2bc0*/  UMOV UR28, UR8 ;  /* 0x00000008001c7c82 */ /* 0x000fe40008000000 */
[----:B-1----:R-:W-:Y:S07]  /*2bd0*/  BRA.U UP0, `(.L_x_36) ;  /* 0xfffffff900fc7547 */ /* 0x002fee000b83ffff */
.L_x_30:
[----:B------:R-:W-:Y:S01]  /*2be0*/  SHF.L.U32 R3, R2, 0x1f, RZ ;  /* 0x0000001f02037819 */ /* 0x000fe200000006ff */
[----:B------:R-:W-:-:S03]  /*2bf0*/  NOP ;  /* 0x0000000000007918 */ /* 0x000fc60000000000 */
[----:B--2---:R-:W2:Y:S02]  /*2c00*/  SYNCS.PHASECHK.TRANS64.TRYWAIT P0, [UR36+0x370], R3 ;  /* 0x00037003ff0075a7 */ /* 0x004ea40008001124 */
[----:B--2---:R-:W-:Y:S05]  /*2c10*/  @!P0 BRA `(.L_x_37) ;  /* 0x0000007800e88947 */ /* 0x004fea0003800000 */
.L_x_169:
[----:B------:R-:W2:Y:S01]  /*2c20*/  LDS.128 R4, [UR36+0x3b0] ;  /* 0x0003b024ff047984 */ /* 0x000ea20008000c00 */
[----:B------:R-:W-:Y:S02]  /*2c30*/  UIADD3 UR4, UPT, UPT, UR36, 0x378, URZ ;  /* 0x0000037824047890 */ /* 0x000fe4000fffe0ff */
[----:B------:R-:W-:Y:S01]  /*2c40*/  UISETP.GE.AND UP0, UPT, UR39, 0x1, UPT ;  /* 0x000000012700788c */ /* 0x000fe2000bf06270 */
[----:B------:R-:W-:Y:S01]  /*2c50*/  @!PT LDS RZ, [RZ] ;  /* 0x00000000fffff984 */ /* 0x000fe20000000800 */
[----:B------:R-:W-:Y:S01]  /*2c60*/  @!PT LDS RZ, [RZ] ;  /* 0x00000000fffff984 */ /* 0x000fe20000000800 */
[----:B------:R-:W-:Y:S01]  /*2c70*/  @!PT LDS RZ, [RZ] ;  /* 0x00000000fffff984 */ /* 0x000fe20000000800 */
[----:B------:R-:W-:Y:S01]  /*2c80*/  @!PT LDS RZ, [RZ] ;  /* 0x00000000fffff984 */ /* 0x000fe20000000800 */
[----:B------:R3:W-:Y:S06]  /*2c90*/  MEMBAR.ALL.CTA ;  /* 0x0000000000007992 */ /* 0x0007ec0000008000 */
[----:B---3--:R-:W3:Y:S01]  /*2ca0*/  FENCE.VIEW.ASYNC.S ;  /* 0x00000000000073c6 */ /* 0x008ee20000000000 */
[----:B------:R-:W-:-:S09]  /*2cb0*/  UPRMT UR4, URZ, 0x654, UR4 ;  /* 0x00000654ff047896 */ /* 0x000fd20008000004 */
[----:B---3--:R-:W-:Y:S01]  /*2cc0*/  SYNCS.ARRIVE.TRANS64.RED.A1T0 RZ, [UR4], RZ ;  /* 0x000000ffffff79a7 */ /* 0x008fe20008100404 */
[----:B--2---:R-:W-:-:S13]  /*2cd0*/  LOP3.LUT P0, RZ, R6, 0x1, RZ, 0xc0, !PT ;  /* 0x0000000106ff7812 */ /* 0x004fda000780c0ff */
[----:B------:R-:W-:Y:S01]  /*2ce0*/  VOTEU.ANY UP1, P0 ;  /* 0x0000000000ff7886 */ /* 0x000fe20000020100 */
[----:B------:R-:W-:-:S13]  /*2cf0*/  PLOP3.LUT P0, PT, PT, PT, UP1, 0x80, 0x8 ;  /* 0x000000000008781c */ /* 0x000fda0003f0f018 */
[----:B-1----:R-:W-:Y:S02]  /*2d00*/  @P0 MOV R0, R4 ;  /* 0x0000000400000202 */ /* 0x002fe40000000f00 */
[----:B------:R-:W-:Y:S02]  /*2d10*/  @P0 LOP3.LUT R4, R5, 0xffff, RZ, 0xc0, !PT ;  /* 0x0000ffff05040812 */ /* 0x000fe400078ec0ff */
[----:B------:R-:W-:Y:S02]  /*2d20*/  @P0 R2UR UR6, R0 ;  /* 0x00000000000602ca */ /* 0x000fe400000e0000 */
[----:B------:R-:W-:-:S11]  /*2d30*/  @P0 R2UR UR5, R4 ;  /* 0x00000000040502ca */ /* 0x000fd600000e0000 */
[----:B------:R-:W-:Y:S02]  /*2d40*/  @UP1 UMOV UR50, UR6 ;  /* 0x0000000600321c82 */ /* 0x000fe40008000000 */
[----:B------:R-:W-:Y:S01]  /*2d50*/  @UP1 UMOV UR49, UR5 ;  /* 0x0000000500311c82 */ /* 0x000fe20008000000 */
[----:B------:R-:W-:Y:S05]  /*2d60*/  BRA.U !UP0, `(.L_x_38) ;  /* 0x0000000108d47547 */ /* 0x000fea000b800000 */
[----:B------:R-:W1:Y:S01]  /*2d70*/  LDCU.128 UR16, c[0x0][0xc10] ;  /* 0x00018200ff1077ac */ /* 0x000e620008000c00 */
[----:B------:R-:W2:Y:S01]  /*2d80*/  LDCU UR21, c[0x0][0xc20] ;  /* 0x00018400ff1577ac */ /* 0x000ea20008000800 */
[----:B------:R-:W3:Y:S01]  /*2d90*/  LDCU UR20, c[0x0][0xc0c] ;  /* 0x00018180ff1477ac */ /* 0x000ee20008000800 */
[----:B------:R-:W4:Y:S01]  /*2da0*/  LDCU.64 UR12, c[0x0][0xc28] ;  /* 0x00018500ff0c77ac */ /* 0x000f220008000a00 */
[----:B------:R-:W-:Y:S02]  /*2db0*/  UISETP.NE.AND UP3, UPT, UR39, 0x1, UPT ;  /* 0x000000012700788c */ /* 0x000fe4000bf65270 */
[----:B-1----:R-:W-:Y:S02]  /*2dc0*/  UIMAD.WIDE.U32 UR4, UR52, UR19, URZ ;  /* 0x00000013340472a5 */ /* 0x002fe4000f8e00ff */
[----:B------:R-:W-:Y:S02]  /*2dd0*/  UIMAD.WIDE.U32 UR6, UR53, UR16, URZ ;  /* 0x00000010350672a5 */ /* 0x000fe4000f8e00ff */
[----:B------:R-:W-:-:S02]  /*2de0*/  UISETP.NE.AND UP0, UPT, UR18, 0x1, UPT ;  /* 0x000000011200788c */ /* 0x000fc4000bf05270 */
[----:B------:R-:W-:Y:S01]  /*2df0*/  UIMAD.WIDE.U32 UR14, UR49, UR19, URZ ;  /* 0x00000013310e72a5 */ /* 0x000fe2000f8e00ff */
[----:B------:R-:W-:Y:S01]  /*2e00*/  UMOV UR4, UR5 ;  /* 0x0000000500047c82 */ /* 0x000fe20008000000 */
[----:B---3--:R-:W-:Y:S02]  /*2e10*/  UISETP.NE.AND UP2, UPT, UR20, 0x1, UPT ;  /* 0x000000011400788c */ /* 0x008fe4000bf45270 */
[----:B--2---:R-:W-:Y:S02]  /*2e20*/  USHF.R.U32.HI UR5, URZ, UR21, UR4 ;  /* 0x00000015ff057299 */ /* 0x004fe40008011604 */
[----:B------:R-:W-:Y:S01]  /*2e30*/  UIMAD.WIDE.U32 UR10, UR50, UR16, URZ ;  /* 0x00000010320a72a5 */ /* 0x000fe2000f8e00ff */
[----:B------:R-:W-:Y:S01]  /*2e40*/  UMOV UR4, UR7 ;  /* 0x0000000700047c82 */ /* 0x000fe20008000000 */
[----:B------:R-:W-:Y:S02]  /*2e50*/  USEL UR5, UR52, UR5, !UP0 ;  /* 0x0000000534057287 */ /* 0x000fe4000c000000 */
[----:B------:R-:W-:-:S02]  /*2e60*/  USHF.R.U32.HI UR4, URZ, UR17, UR4 ;  /* 0x00000011ff047299 */ /* 0x000fc40008011604 */
[----:B----4-:R-:W-:Y:S02]  /*2e70*/  UIMAD.WIDE.U32 UR8, UR5, UR12, URZ ;  /* 0x0000000c050872a5 */ /* 0x010fe4000f8e00ff */
[----:B------:R-:W-:Y:S01]  /*2e80*/  USEL UR6, UR53, UR4, !UP2 ;  /* 0x0000000435067287 */ /* 0x000fe2000d000000 */
[----:B------:R-:W-:Y:S02]  /*2e90*/  UMOV UR10, UR11 ;  /* 0x0000000b000a7c82 */ /* 0x000fe40008000000 */
[----:B------:R-:W-:Y:S01]  /*2ea0*/  UMOV UR4, UR15 ;  /* 0x0000000f00047c82 */ /* 0x000fe20008000000 */
[----:B------:R-:W-:Y:S01]  /*2eb0*/  UIMAD.WIDE.U32 UR14, UR6, UR12, URZ ;  /* 0x0000000c060e72a5 */ /* 0x000fe2000f8e00ff */
[----:B------:R-:W-:Y:S01]  /*2ec0*/  UMOV UR8, UR9 ;  /* 0x0000000900087c82 */ /* 0x000fe20008000000 */
[----:B------:R-:W-:Y:S02]  /*2ed0*/  USHF.R.U32.HI UR4, URZ, UR21, UR4 ;  /* 0x00000015ff047299 */ /* 0x000fe40008011604 */
[----:B------:R-:W-:-:S03]  /*2ee0*/  @UP3 USHF.R.U32.HI UR5, URZ, UR13, UR8 ;  /* 0x0000000dff053299 */ /* 0x000fc60008011608 */
[----:B------:R-:W-:Y:S01]  /*2ef0*/  UMOV UR14, UR15 ;  /* 0x0000000f000e7c82 */ /* 0x000fe20008000000 */
[----:B------:R-:W-:Y:S02]  /*2f00*/  USHF.R.U32.HI UR17, URZ, UR17, UR10 ;  /* 0x00000011ff117299 */ /* 0x000fe4000801160a */
[----:B------:R-:W-:Y:S02]  /*2f10*/  USEL UR4, UR49, UR4, !UP0 ;  /* 0x0000000431047287 */ /* 0x000fe4000c000000 */
[----:B------:R-:W-:Y:S02]  /*2f20*/  @UP3 USHF.R.U32.HI UR6, URZ, UR13, UR14 ;  /* 0x0000000dff063299 */ /* 0x000fe4000801160e */
[----:B------:R-:W-:Y:S02]  /*2f30*/  UIMAD UR7, UR39, UR5, URZ ;  /* 0x00000005270772a4 */ /* 0x000fe4000f8e02ff */
[----:B------:R-:W-:Y:S02]  /*2f40*/  USEL UR5, UR50, UR17, !UP2 ;  /* 0x0000001132057287 */ /* 0x000fe4000d000000 */
[----:B------:R-:W-:-:S02]  /*2f50*/  UIMAD UR10, UR39, UR6, URZ ;  /* 0x00000006270a72a4 */ /* 0x000fc4000f8e02ff */
[----:B------:R-:W-:Y:S02]  /*2f60*/  UISETP.GE.AND UP0, UPT, UR4, UR7, UPT ;  /* 0x000000070400728c */ /* 0x000fe4000bf06270 */
[----:B------:R-:W-:Y:S02]  /*2f70*/  UIMAD.WIDE.U32 UR8, UR4, UR12, URZ ;  /* 0x0000000c040872a5 */ /* 0x000fe4000f8e00ff */
[----:B------:R-:W-:Y:S02]  /*2f80*/  UISETP.GE.OR UP0, UPT, UR5, UR10, UP0 ;  /* 0x0000000a0500728c */ /* 0x000fe40008706670 */
[----:B------:R-:W-:-:S03]  /*2f90*/  UIMAD.WIDE.U32 UR10, UR5, UR12, URZ ;  /* 0x0000000c050a72a5 */ /* 0x000fc6000f8e00ff */
[----:B------:R-:W-:Y:S01]  /*2fa0*/  UMOV UR7, UR9 ;  /* 0x0000000900077c82 */ /* 0x000fe20008000000 */
[----:B------:R-:W-:Y:S02]  /*2fb0*/  UIADD3 UR9, UPT, UPT, -UR4, URZ, URZ ;  /* 0x000000ff04097290 */ /* 0x000fe4000fffe1ff */
[----:B------:R-:W-:Y:S02]  /*2fc0*/  USHF.R.U32.HI UR7, URZ, UR13, UR7 ;  /* 0x0000000dff077299 */ /* 0x000fe40008011607 */
[----:B------:R-:W-:Y:S02]  /*2fd0*/  UIMAD UR10, UR18, UR9, UR49 ;  /* 0x00000009120a72a4 */ /* 0x000fe4000f8e0231 */
[----:B------:R-:W-:Y:S01]  /*2fe0*/  USEL UR7, UR4, UR7, !UP3 ;  /* 0x0000000704077287 */ /* 0x000fe2000d800000 */
[----:B------:R-:W-:Y:S01]  /*2ff0*/  @!UP0 UMOV UR8, UR11 ;  /* 0x0000000b00088c82 */ /* 0x000fe20008000000 */
[----:B------:R-:W-:Y:S02]  /*3000*/  UIADD3 UR11, UPT, UPT, -UR5, URZ, URZ ;  /* 0x000000ff050b7290 */ /* 0x000fe4000fffe1ff */
[----:B------:R-:W-:-:S02]  /*3010*/  @!UP0 USHF.R.U32.HI UR8, URZ, UR13, UR8 ;  /* 0x0000000dff088299 */ /* 0x000fc40008011608 */
[----:B------:R-:W-:Y:S02]  /*3020*/  UIADD3 UR9, UPT, UPT, -UR7, URZ, URZ ;  /* 0x000000ff07097290 */ /* 0x000fe4000fffe1ff */
[----:B------:R-:W-:Y:S02]  /*3030*/  @!UP0 USEL UR8, UR5, UR8, !UP3 ;  /* 0x0000000805088287 */ /* 0x000fe4000d800000 */
[----:B------:R-:W-:Y:S02]  /*3040*/  UIMAD UR9, UR39, UR9, UR4 ;  /* 0x00000009270972a4 */ /* 0x000fe4000f8e0204 */
[----:B------:R-:W-:Y:S02]  /*3050*/  @!UP0 UIADD3 UR7, UPT, UPT, UR7, -UR8, URZ ;  /* 0x8000000807078290 */ /* 0x000fe4000fffe0ff */
[----:B------:R-:W-:Y:S02]  /*3060*/  @!UP0 UIMAD UR8, UR9, UR6, UR8 ;  /* 0x00000006090882a4 */ /* 0x000fe4000f8e0208 */
[----:B------:R-:W-:-:S02]  /*3070*/  @!UP0 UIMAD UR4, UR39, UR7, UR5 ;  /* 0x00000007270482a4 */ /* 0x000fc4000f8e0205 */
[----:B------:R-:W-:Y:S02]  /*3080*/  UIMAD UR6, UR20, UR11, UR50 ;  /* 0x0000000b140672a4 */ /* 0x000fe4000f8e0232 */
[----:B------:R-:W-:Y:S01]  /*3090*/  UIMAD UR49, UR4, UR18, UR10 ;  /* 0x00000012043172a4 */ /* 0x000fe2000f8e020a */
[----:B------:R-:W-:Y:S02]  /*30a0*/  @!UP0 UMOV UR5, UR8 ;  /* 0x0000000800058c82 */ /* 0x000fe40008000000 */
[----:B------:R-:W-:-:S12]  /*30b0*/  UIMAD UR50, UR5, UR20, UR6 ;  /* 0x00000014053272a4 */ /* 0x000fd8000f8e0206 */
.L_x_38:
[----:B------:R-:W1:Y:S02]  /*30c0*/  LDCU UR4, c[0x0][0xc30] ;  /* 0x00018600ff0477ac */ /* 0x000e640008000800 */
[----:B-1----:R-:W-:-:S09]  /*30d0*/  UISETP.NE.AND UP0, UPT, UR4, 0x1, UPT ;  /* 0x000000010400788c */ /* 0x002fd2000bf05270 */
[----:B------:R-:W-:Y:S05]  /*30e0*/  BRA.U UP0, `(.L_x_39) ;  /* 0x0000000100447547 */ /* 0x000fea000b800000 */
[----:B------:R-:W1:Y:S01]  /*30f0*/  LDCU.128 UR8, c[0x0][0xc10] ;  /* 0x00018200ff0877ac */ /* 0x000e620008000c00 */
[----:B------:R-:W2:Y:S01]  /*3100*/  LDCU UR12, c[0x0][0xc0c] ;  /* 0x00018180ff0c77ac */ /* 0x000ea20008000800 */
[----:B------:R-:W3:Y:S01]  /*3110*/  LDCU UR13, c[0x0][0xc20] ;  /* 0x00018400ff0d77ac */ /* 0x000ee20008000800 */
[----:B-1----:R-:W-:Y:S02]  /*3120*/  UIMAD.WIDE.U32 UR6, UR50, UR8, URZ ;  /* 0x00000008320672a5 */ /* 0x002fe4000f8e00ff */
[----:B------:R-:W-:Y:S02]  /*3130*/  UIMAD.WIDE.U32 UR4, UR49, UR11, URZ ;  /* 0x0000000b310472a5 */ /* 0x000fe4000f8e00ff */
[----:B--2---:R-:W-:Y:S02]  /*3140*/  UISETP.NE.AND UP2, UPT, UR12, 0x1, UPT ;  /* 0x000000010c00788c */ /* 0x004fe4000bf45270 */
[----:B------:R-:W-:Y:S01]  /*3150*/  UISETP.NE.AND UP0, UPT, UR10, 0x1, UPT ;  /* 0x000000010a00788c */ /* 0x000fe2000bf05270 */
[----:B------:R-:W-:-:S02]  /*3160*/  UMOV UR6, UR7 ;  /* 0x0000000700067c82 */ /* 0x000fc40008000000 */
[----:B------:R-:W-:Y:S01]  /*3170*/  UMOV UR4, UR5 ;  /* 0x0000000500047c82 */ /* 0x000fe20008000000 */
[----:B------:R-:W-:Y:S02]  /*3180*/  USHF.R.U32.HI UR6, URZ, UR9, UR6 ;  /* 0x00000009ff067299 */ /* 0x000fe40008011606 */
[----:B---3--:R-:W-:Y:S02]  /*3190*/  USHF.R.U32.HI UR4, URZ, UR13, UR4 ;  /* 0x0000000dff047299 */ /* 0x008fe40008011604 */
[----:B------:R-:W-:Y:S02]  /*31a0*/  USEL UR5, UR50, UR6, !UP2 ;  /* 0x0000000632057287 */ /* 0x000fe4000d000000 */
[----:B------:R-:W-:-:S04]  /*31b0*/  USEL UR4, UR49, UR4, !UP0 ;  /* 0x0000000431047287 */ /* 0x000fc8000c000000 */
[----:B------:R-:W-:Y:S02]  /*31c0*/  UIADD3 UR6, UPT, UPT, UR5, -UR4, URZ ;  /* 0x8000000405067290 */ /* 0x000fe4000fffe0ff */
[----:B------:R-:W-:Y:S02]  /*31d0*/  UIADD3 UR4, UPT, UPT, -UR5, UR4, URZ ;  /* 0x0000000405047290 */ /* 0x000fe4000fffe1ff */
[----:B------:R-:W-:Y:S02]  /*31e0*/  UIMAD UR49, UR6, UR10, UR49 ;  /* 0x0000000a063172a4 */ /* 0x000fe4000f8e0231 */
[----:B------:R-:W-:-:S12]  /*31f0*/  UIMAD UR50, UR4, UR12, UR50 ;  /* 0x0000000c043272a4 */ /* 0x000fd8000f8e0232 */
.L_x_39:
[----:B------:R-:W-:Y:S01]  /*3200*/  R2UR UR5, R89 ;  /* 0x00000000590572ca */ /* 0x000fe200000e0000 */
[----:B------:R-:W-:Y:S01]  /*3210*/  UMOV UR31, UR42 ;  /* 0x0000002a001f7c82 */ /* 0x000fe20008000000 */
[----:B------:R-:W-:Y:S02]  /*3220*/  R2UR UR4, R88 ;  /* 0x00000000580472ca */ /* 0x000fe400000e0000 */
[----:B------:R-:W-:Y:S02]  /*3230*/  PLOP3.LUT P1, PT, PT, PT, PT, 0x80, 0x8 ;  /* 0x000000000008781c */ /* 0x000fe40003f2f070 */
[----:B------:R-:W-:-:S07]  /*3240*/  LOP3.LUT R2, R2, 0x1, RZ, 0x3c, !PT ;  /* 0x0000000102027812 */ /* 0x000fce00078e3cff */
[----:B------:R-:W-:Y:S02]  /*3250*/  UIADD3 UR48, UPT, UPT, UR50, UR5, URZ ;  /* 0x0000000532307290 */ /* 0x000fe4000fffe0ff */
[----:B------:R-:W-:Y:S01]  /*3260*/  UIADD3 UR19, UPT, UPT, UR49, UR4, URZ ;  /* 0x0000000431137290 */ /* 0x000fe2000fffe0ff */
[----:B------:R-:W-:Y:S11]  /*3270*/  BRA.U UP1, `(.L_x_40) ;  /* 0xffffffe901b07547 */ /* 0x000ff6000b83ffff */
[----:B------:R-:W-:Y:S01]  /*3280*/  UIADD3 UR36, UPT, UPT, UR36, 0x1a0, URZ ;  /* 0x000001a024247890 */ /* 0x000fe2000fffe0ff */
[----:B------:R-:W-:-:S03]  /*3290*/  MOV R3, UR27 ;  /* 0x0000001b00037c02 */ /* 0x000fc60008000f00 */
[----:B------:R-:W-:Y:S01]  /*32a0*/  ULEA UR4, UR30, UR36, 0x3 ;  /* 0x000000241e047291 */ /* 0x000fe2000f8e18ff */
[----:B------:R-:W-:-:S08]  /*32b0*/  SHF.L.U32 R3, R3, 0x1f, RZ ;  /* 0x0000001f03037819 */ /* 0x000fd000000006ff */
[----:B------:R-:W1:Y:S02]  /*32c0*/  SYNCS.PHASECHK.TRANS64.TRYWAIT P0, [UR4], R3 ;  /* 0x00000003ff0075a7 */ /* 0x000e640008001104 */
[----:B-1----:R-:W-:Y:S05]  /*32d0*/  @!P0 BRA `(.L_x_41) ;  /* 0x0000007400508947 */ /* 0x002fea0003800000 */
.L_x_171:
[----:B------:R-:W-:-:S04]  /*32e0*/  UIADD3 UR4, UPT, UPT, UR30, 0x1, URZ ;  /* 0x000000011e047890 */ /* 0x000fc8000fffe0ff */
[----:B------:R-:W-:-:S04]  /*32f0*/  UISETP.NE.AND UP0, UPT, UR4, 0x34, UPT ;  /* 0x000000340400788c */ /* 0x000fc8000bf05270 */
[----:B------:R-:W-:Y:S02]  /*3300*/  USEL UR5, URZ, 0x1, UP0 ;  /* 0x00000001ff057887 */ /* 0x000fe40008000000 */
[----:B------:R-:W-:Y:S02]  /*3310*/  USEL UR4, UR4, URZ, UP0 ;  /* 0x000000ff04047287 */ /* 0x000fe40008000000 */
[----:B------:R-:W-:Y:S02]  /*3320*/  ULOP3.LUT UR6, UR27, UR5, URZ, 0x3c, !UPT ;  /* 0x000000051b067292 */ /* 0x000fe4000f8e3cff */
[----:B------:R-:W-:-:S04]  /*3330*/  ULEA UR5, UR4, UR36, 0x3 ;  /* 0x0000002404057291 */ /* 0x000fc8000f8e18ff */
[----:B-1----:R-:W-:-:S04]  /*3340*/  MOV R3, UR6 ;  /* 0x0000000600037c02 */ /* 0x002fc80008000f00 */
[----:B------:R-:W-:-:S04]  /*3350*/  SHF.L.U32 R3, R3, 0x1f, RZ ;  /* 0x0000001f03037819 */ /* 0x000fc800000006ff */
[----:B------:R-:W1:Y:S02]  /*3360*/  SYNCS.PHASECHK.TRANS64.TRYWAIT P0, [UR5], R3 ;  /* 0x00000003ff0075a7 */ /* 0x000e640008001105 */
[----:B-1----:R-:W-:Y:S05]  /*3370*/  @!P0 BRA `(.L_x_42) ;  /* 0x0000007400408947 */ /* 0x002fea0003800000 */
.L_x_173:
        /* <DEDUP_REMOVED lines=10> */
.L_x_175:
        /* <DEDUP_REMOVED lines=10> */
.L_x_177:
        /* <DEDUP_REMOVED lines=10> */
.L_x_179:
        /* <DEDUP_REMOVED lines=10> */
.L_x_181:
        /* <DEDUP_REMOVED lines=10> */
.L_x_183:
        /* <DEDUP_REMOVED lines=10> */
.L_x_185:
        /* <DEDUP_REMOVED lines=10> */
.L_x_187:
        /* <DEDUP_REMOVED lines=10> */
.L_x_189:
        /* <DEDUP_REMOVED lines=10> */
.L_x_191:
        /* <DEDUP_REMOVED lines=10> */
.L_x_193:
        /* <DEDUP_REMOVED lines=10> */
.L_x_195:
        /* <DEDUP_REMOVED lines=10> */
.L_x_197:
        /* <DEDUP_REMOVED lines=10> */
.L_x_199:
        /* <DEDUP_REMOVED lines=10> */
.L_x_201:
        /* <DEDUP_REMOVED lines=10> */
.L_x_203:
        /* <DEDUP_REMOVED lines=10> */
.L_x_205:
        /* <DEDUP_REMOVED lines=10> */
.L_x_207:
        /* <DEDUP_REMOVED lines=10> */
.L_x_209:
        /* <DEDUP_REMOVED lines=10> */
.L_x_211:
        /* <DEDUP_REMOVED lines=10> */
.L_x_213:
        /* <DEDUP_REMOVED lines=10> */
.L_x_215:
        /* <DEDUP_REMOVED lines=10> */
.L_x_217:
        /* <DEDUP_REMOVED lines=10> */
.L_x_219:
        /* <DEDUP_REMOVED lines=10> */
.L_x_221:
        /* <DEDUP_REMOVED lines=10> */
.L_x_223:
        /* <DEDUP_REMOVED lines=10> */
.L_x_225:
        /* <DEDUP_REMOVED lines=10> */
.L_x_227:
        /* <DEDUP_REMOVED lines=10> */
.L_x_229:
        /* <DEDUP_REMOVED lines=10> */
.L_x_231:
        /* <DEDUP_REMOVED lines=10> */
.L_x_233:
        /* <DEDUP_REMOVED lines=10> */
.L_x_235:
        /* <DEDUP_REMOVED lines=10> */
.L_x_237:
        /* <DEDUP_REMOVED lines=10> */
.L_x_239:
        /* <DEDUP_REMOVED lines=10> */
.L_x_241:
        /* <DEDUP_REMOVED lines=10> */
.L_x_243:
        /* <DEDUP_REMOVED lines=10> */
.L_x_245:
        /* <DEDUP_REMOVED lines=10> */
.L_x_247:
        /* <DEDUP_REMOVED lines=10> */
.L_x_249:
        /* <DEDUP_REMOVED lines=10> */
.L_x_251:
        /* <DEDUP_REMOVED lines=10> */
.L_x_253:
        /* <DEDUP_REMOVED lines=10> */
.L_x_255:
        /* <DEDUP_REMOVED lines=10> */
.L_x_257:
        /* <DEDUP_REMOVED lines=10> */
.L_x_259:
        /* <DEDUP_REMOVED lines=10> */
.L_x_261:
        /* <DEDUP_REMOVED lines=10> */
.L_x_263:
        /* <DEDUP_REMOVED lines=10> */
.L_x_265:
        /* <DEDUP_REMOVED lines=10> */
.L_x_267:
        /* <DEDUP_REMOVED lines=10> */
.L_x_269:
        /* <DEDUP_REMOVED lines=10> */
.L_x_271:
[----:B------:R-:W-:-:S04]  /*5220*/  UIADD3 UR4, UPT, UPT, UR4, 0x1, URZ ;  /* 0x0000000104047890 */ /* 0x000fc8000fffe0ff */
[----:B------:R-:W-:-:S04]  /*5230*/  UISETP.NE.AND UP0, UPT, UR4, 0x34, UPT ;  /* 0x000000340400788c */ /* 0x000fc8000bf05270 */
[----:B------:R-:W-:Y:S02]  /*5240*/  USEL UR5, URZ, 0x1, UP0 ;  /* 0x00000001ff057887 */ /* 0x000fe40008000000 */
[----:B------:R-:W-:Y:S02]  /*5250*/  USEL UR4, UR4, URZ, UP0 ;  /* 0x000000ff04047287 */ /* 0x000fe40008000000 */
[----:B------:R-:W-:Y:S02]  /*5260*/  ULOP3.LUT UR5, UR6, UR5, URZ, 0x3c, !UPT ;  /* 0x0000000506057292 */ /* 0x000fe4000f8e3cff */
[----:B------:R-:W-:-:S04]  /*5270*/  ULEA UR4, UR4, UR36, 0x3 ;  /* 0x0000002404047291 */ /* 0x000fc8000f8e18ff */
[----:B------:R-:W-:Y:S02]  /*5280*/  IMAD.U32 R2, RZ, RZ, UR5 ;  /* 0x00000005ff027e24 */ /* 0x000fe4000f8e00ff */
[----:B-1----:R-:W-:-:S03]  /*5290*/  MOV R0, UR4 ;  /* 0x0000000400007c02 */ /* 0x002fc60008000f00 */
[----:B------:R-:W-:-:S07]  /*52a0*/  SHF.L.U32 R3, R2, 0x1f, RZ ;  /* 0x0000001f02037819 */ /* 0x000fce00000006ff */
.L_x_92:
[----:B-1----:R1:W2:Y:S02]  /*52b0*/  SYNCS.PHASECHK.TRANS64.TRYWAIT P0, [R0+URZ], R3 ;  /* 0x00000003000075a7 */ /* 0x0022a400080011ff */
[----:B--2---:R-:W-:Y:S05]  /*52c0*/  @!P0 NANOSLEEP.SYNCS 0x989680 ;  /* 0x009896800000895d */ /* 0x004fea0003900000 */
[----:B------:R-:W2:Y:S02]  /*52d0*/  @!P0 SYNCS.PHASECHK.TRANS64 P0, [R0+URZ], R3 ;  /* 0x00000003000085a7 */ /* 0x000ea400080010ff */
[----:B--2---:R-:W-:Y:S05]  /*52e0*/  @P0 EXIT ;  /* 0x000000000000094d */ /* 0x004fea0003800000 */
[----:B------:R-:W-:Y:S05]  /*52f0*/  BRA `(.L_x_92) ;  /* 0xfffffffc00ec7947 */ /* 0x000fea000383ffff */
.L_x_22:
[----:B------:R-:W-:-:S04]  /*5300*/  UISETP.NE.AND UP0, UPT, UR23, URZ, UPT ;  /* 0x000000ff1700728c */ /* 0x000fc8000bf05270 */
[----:B------:R-:W-:-:S09]  /*5310*/  UISETP.NE.OR UP0, UPT, UR18, 0x1, UP0 ;  /* 0x000000011200788c */ /* 0x000fd20008705670 */
[----:B------:R-:W-:Y:S05]  /*5320*/  BRA.U UP0, `(.L_x_93) ;  /* 0x0000000100b07547 */ /* 0x000fea000b800000 */
[----:B------:R-:W-:Y:S01]  /*5330*/  UMOV UR4, 0x400 ;  /* 0x0000040000047882 */ /* 0x000fe20000000000 */
[----:B------:R-:W-:Y:S01]  /*5340*/  HFMA2 R2, -RZ, RZ, 0, 5.9604644775390625e-08 ;  /* 0x00000001ff027431 */ /* 0x000fe200000001ff */
[----:B------:R-:W-:Y:S01]  /*5350*/  ULEA UR4, UR23, UR4, 0x18 ;  /* 0x0000000417047291 */ /* 0x000fe2000f8ec0ff */
[----:B------:R-:W-:Y:S01]  /*5360*/  ISETP.GE.U32.AND P0, PT, R3, 0x2, PT ;  /* 0x000000020300780c */ /* 0x000fe20003f06070 */
[----:B------:R-:W-:Y:S02]  /*5370*/  IMAD.MOV.U32 R8, RZ, RZ, RZ ;  /* 0x000000ffff087224 */ /* 0x000fe400078e00ff */
[----:B------:R-:W-:Y:S02]  /*5380*/  UIADD3 UR5, UPT, UPT, UR4, 0x378, URZ ;  /* 0x0000037804057890 */ /* 0x000fe4000fffe0ff */
[----:B------:R-:W-:Y:S02]  /*5390*/  UIADD3 UR8, UPT, UPT, UR4, 0x370, URZ ;  /* 0x0000037004087890 */ /* 0x000fe4000fffe0ff */
[----:B------:R-:W-:-:S12]  /*53a0*/  UPRMT UR5, URZ, 0x654, UR5 ;  /* 0x00000654ff057896 */ /* 0x000fd80008000005 */
.L_x_96:
[----:B------:R-:W-:Y:S01]  /*53b0*/  SHF.L.U32 R7, R2, 0x1f, RZ ;  /* 0x0000001f02077819 */ /* 0x000fe200000006ff */
[----:B------:R-:W-:Y:S02]  /*53c0*/  IMAD.U32 R4, RZ, RZ, UR8 ;  /* 0x00000008ff047e24 */ /* 0x000fe4000f8e00ff */
[----:B------:R-:W-:Y:S01]  /*53d0*/  @!P0 IMAD.MOV.U32 R5, RZ, RZ, 0x10 ;  /* 0x00000010ff058424 */ /* 0x000fe200078e00ff */
[----:B------:R-:W2:Y:S02]  /*53e0*/  SYNCS.PHASECHK.TRANS64.TRYWAIT P1, [UR4+0x378], R7 ;  /* 0x00037807ff0075a7 */ /* 0x000ea40008021104 */
[----:B------:R-:W-:-:S04]  /*53f0*/  PRMT R9, R3, 0x654, R4 ;  /* 0x0000065403097816 */ /* 0x000fc80000000004 */
[----:B------:R-:W-:Y:S01]  /*5400*/  SEL R0, R9, R0, !P0 ;  /* 0x0000000009007207 */ /* 0x000fe20004000000 */
[----:B--2---:R-:W-:Y:S06]  /*5410*/  @!P1 BRA `(.L_x_94) ;  /* 0x0000006400c89947 */ /* 0x004fec0003800000 */
.L_x_273:
[----:B------:R-:W-:Y:S01]  /*5420*/  UIADD3 UR6, UPT, UPT, UR4, 0x3b0, URZ ;  /* 0x000003b004067890 */ /* 0x000fe2000fffe0ff */
[----:B------:R3:W-:Y:S01]  /*5430*/  @!P0 SYNCS.ARRIVE.TRANS64.RED RZ, [R0+URZ], R5 ;  /* 0x0000000500ff89a7 */ /* 0x0007e200080004ff */
[----:B------:R-:W-:Y:S01]  /*5440*/  UIADD3 UR7, UPT, UPT, UR4, 0x370, URZ ;  /* 0x0000037004077890 */ /* 0x000fe2000fffe0ff */
[----:B------:R-:W-:-:S08]  /*5450*/  LOP3.LUT R2, R2, 0x1, RZ, 0x3c, !PT ;  /* 0x0000000102027812 */ /* 0x000fd000078e3cff */
[----:B------:R-:W-:Y:S06]  /*5460*/  UGETNEXTWORKID.BROADCAST [UR6], [UR7] ;  /* 0x00000000060073ca */ /* 0x000fec0008000100 */
[----:B---3--:R-:W-:-:S04]  /*5470*/  SHF.L.U32 R5, R8, 0x1f, RZ ;  /* 0x0000001f08057819 */ /* 0x008fc800000006ff */
[----:B------:R-:W3:Y:S02]  /*5480*/  SYNCS.PHASECHK.TRANS64.TRYWAIT P1, [UR4+0x370], R5 ;  /* 0x00037005ff0075a7 */ /* 0x000ee40008021104 */
[----:B---3--:R-:W-:Y:S05]  /*5490*/  @!P1 BRA `(.L_x_95) ;  /* 0x0000006400c09947 */ /* 0x008fea0003800000 */
.L_x_275:
[----:B--2---:R-:W2:Y:S01]  /*54a0*/  LDS.128 R4, [UR4+0x3b0] ;  /* 0x0003b004ff047984 */ /* 0x004ea20008000c00 */
[----:B------:R-:W-:Y:S01]  /*54b0*/  LOP3.LUT R8, R8, 0x1, RZ, 0x3c, !PT ;  /* 0x0000000108087812 */ /* 0x000fe200078e3cff */
[----:B------:R-:W-:Y:S01]  /*54c0*/  @!PT LDS RZ, [RZ] ;  /* 0x00000000fffff984 */ /* 0x000fe20000000800 */
[----:B------:R-:W-:Y:S01]  /*54d0*/  @!PT LDS RZ, [RZ] ;  /* 0x00000000fffff984 */ /* 0x000fe20000000800 */
[----:B------:R-:W-:Y:S01]  /*54e0*/  @!PT LDS RZ, [RZ] ;  /* 0x00000000fffff984 */ /* 0x000fe20000000800 */
[----:B------:R-:W-:Y:S01]  /*54f0*/  @!PT LDS RZ, [RZ] ;  /* 0x00000000fffff984 */ /* 0x000fe20000000800 */
[----:B------:R3:W-:Y:S06]  /*5500*/  MEMBAR.ALL.CTA ;  /* 0x0000000000007992 */ /* 0x0007ec0000008000 */
[----:B---3--:R-:W3:Y:S02]  /*5510*/  FENCE.VIEW.ASYNC.S ;  /* 0x00000000000073c6 */ /* 0x008ee40000000000 */
[----:B---3--:R-:W-:Y:S01]  /*5520*/  SYNCS.ARRIVE.TRANS64.RED.A1T0 RZ, [UR5], RZ ;  /* 0x000000ffffff79a7 */ /* 0x008fe20008100405 */
[----:B--2---:R-:W-:-:S13]  /*5530*/  LOP3.LUT P1, RZ, R6, 0x1, RZ, 0xc0, !PT ;  /* 0x0000000106ff7812 */ /* 0x004fda000782c0ff */
[----:B------:R-:W-:Y:S05]  /*5540*/  @P1 BRA `(.L_x_96) ;  /* 0xfffffffc00981947 */ /* 0x000fea000383ffff */
[----:B------:R-:W-:-:S04]  /*5550*/  SHF.L.U32 R0, R2, 0x1f, RZ ;  /* 0x0000001f02007819 */ /* 0x000fc800000006ff */
[----:B------:R-:W2:Y:S02]  /*5560*/  SYNCS.PHASECHK.TRANS64 P0, [UR4+0x378], R0 ;  /* 0x00037800ff0075a7 */ /* 0x000ea40008001004 */
[----:B-12---:R-:W-:Y:S05]  /*5570*/  @P0 EXIT ;  /* 0x000000000000094d */ /* 0x006fea0003800000 */
[----:B------:R-:W-:-:S07]  /*5580*/  MOV R0, UR4 ;  /* 0x0000000400007c02 */ /* 0x000fce0008000f00 */
.L_x_97:
[----:B-1----:R-:W-:-:S04]  /*5590*/  SHF.L.U32 R3, R2, 0x1f, RZ ;  /* 0x0000001f02037819 */ /* 0x002fc800000006ff */
[----:B------:R1:W2:Y:S03]  /*55a0*/  SYNCS.PHASECHK.TRANS64.TRYWAIT P0, [R0+URZ+0x378], R3 ;  /* 0x00037803000075a7 */ /* 0x0002a600080011ff */
[----:B--2---:R-:W-:Y:S05]  /*55b0*/  @!P0 NANOSLEEP.SYNCS 0x989680 ;  /* 0x009896800000895d */ /* 0x004fea0003900000 */
[----:B------:R-:W2:Y:S02]  /*55c0*/  @!P0 SYNCS.PHASECHK.TRANS64 P0, [R0+URZ+0x378], R3 ;  /* 0x00037803000085a7 */ /* 0x000ea400080010ff */
[----:B--2---:R-:W-:Y:S05]  /*55d0*/  @P0 EXIT ;  /* 0x000000000000094d */ /* 0x004fea0003800000 */
[----:B------:R-:W-:Y:S05]  /*55e0*/  BRA `(.L_x_97) ;  /* 0xfffffffc00e87947 */ /* 0x000fea000383ffff */
.L_x_93:
[----:B------:R-:W-:Y:S05]  /*55f0*/  BRA.U UP4, `(.L_x_98) ;  /* 0x0000001104387547 */ /* 0x000fea000b800000 */
[----:B------:R-:W-:Y:S01]  /*5600*/  UMOV UR5, 0x40 ;  /* 0x0000004000057882 */ /* 0x000fe20000000000 */
[----:B------:R-:W-:Y:S01]  /*5610*/  NOP ;  /* 0x0000000000007918 */ /* 0x000fe20000000000 */
[----:B------:R-:W-:Y:S01]  /*5620*/  ULEA UR5, UR23, UR5, 0x18 ;  /* 0x0000000517057291 */ /* 0x000fe2000f8ec0ff */
[----:B------:R-:W-:Y:S02]  /*5630*/  UMOV UR6, 0x400 ;  /* 0x0000040000067882 */ /* 0x000fe40000000000 */
[----:B------:R-:W-:-:S06]  /*5640*/  ULEA UR6, UR23, UR6, 0x18 ;  /* 0x0000000617067291 */ /* 0x000fcc000f8ec0ff */
[----:B------:R-:W2:Y:S02]  /*5650*/  LDS.U8 R3, [UR5+0x1c] ;  /* 0x00001c05ff037984 */ /* 0x000ea40008000000 */
[----:B--2---:R-:W-:-:S13]  /*5660*/  ISETP.NE.AND P0, PT, R3, RZ, PT ;  /* 0x000000ff0300720c */ /* 0x004fda0003f05270 */
[----:B------:R-:W-:Y:S05]  /*5670*/  @P0 BRA `(.L_x_99) ;  /* 0x0000000400080947 */ /* 0x000fea0003800000 */
[----:B------:R-:W-:Y:S02]  /*5680*/  UISETP.NE.U32.AND UP1, UPT, UR26, 0x1, UPT ;  /* 0x000000011a00788c */ /* 0x000fe4000bf25070 */
[----:B------:R-:W-:-:S07]  /*5690*/  UIADD3 UR7, UPT, UPT, UR5, 0x8, URZ ;  /* 0x0000000805077890 */ /* 0x000fce000fffe0ff */
[----:B------:R-:W-:Y:S05]  /*56a0*/  BRA.U !UP1, `(.L_x_100) ;  /* 0x00000001099c7547 */ /* 0x000fea000b800000 */
[----:B------:R-:W-:Y:S01]  /*56b0*/  ELECT P0, URZ, PT ;  /* 0x0000000000ff782f */ /* 0x000fe20003800000 */
[----:B------:R-:W-:-:S12]  /*56c0*/  BSSY B0, `(.L_x_100) ;  /* 0x0000025000007945 */ /* 0x000fd80003800000 */
[----:B------:R-:W-:Y:S05]  /*56d0*/  @!P0 BRA `(.L_x_101) ;  /* 0x00000000008c8947 */ /* 0x000fea0003800000 */
[----:B------:R-:W-:-:S05]  /*56e0*/  UMOV UR4, 0x10 ;  /* 0x0000001000047882 */ /* 0x000fca0000000000 */
[----:B------:R-:W-:Y:S04]  /*56f0*/  DEPBAR.LE SB2, 0x36 ;  /* 0x0000ad800000791a */ /* 0x000fe80000000000 */
[----:B------:R-:W2:Y:S02]  /*5700*/  UTCATOMSWS.2CTA.FIND_AND_SET.ALIGN UP0, UR4, UR4 ;  /* 0x00000004000475e3 */ /* 0x000ea40008200800 */
[----:B--2---:R-:W-:Y:S01]  /*5710*/  MOV R10, UR4 ;  /* 0x00000004000a7c02 */ /* 0x004fe20008000f00 */
[----:B------:R-:W-:Y:S06]  /*5720*/  BRA.U UP0, `(.L_x_102) ;  /* 0x0000000100187547 */ /* 0x000fec000b800000 */
.L_x_103:
[----:B------:R-:W-:Y:S05]  /*5730*/  NANOSLEEP 0x64 ;  /* 0x000000640000795d */ /* 0x000fea0003800000 */
[----:B------:R-:W-:-:S05]  /*5740*/  UMOV UR4, 0x10 ;  /* 0x0000001000047882 */ /* 0x000fca0000000000 */
[----:B------:R-:W-:Y:S04]  /*5750*/  DEPBAR.LE SB2, 0x36 ;  /* 0x0000ad800000791a */ /* 0x000fe80000000000 */
[----:B------:R-:W2:Y:S02]  /*5760*/  UTCATOMSWS.2CTA.FIND_AND_SET.ALIGN UP0, UR4, UR4 ;  /* 0x00000004000475e3 */ /* 0x000ea40008200800 */
[----:B--2---:R-:W-:Y:S01]  /*5770*/  MOV R10, UR4 ;  /* 0x00000004000a7c02 */ /* 0x004fe20008000f00 */
[----:B------:R-:W-:Y:S05]  /*5780*/  BRA.U !UP0, `(.L_x_103) ;  /* 0xfffffffd08e87547 */ /* 0x000fea000b83ffff */
.L_x_102:
[----:B------:R-:W2:Y:S01]  /*5790*/  LDS R6, [UR5+0x10] ;  /* 0x00001005ff067984 */ /* 0x000ea20008000800 */
[----:B------:R-:W-:Y:S01]  /*57a0*/  IMAD.U32 R3, RZ, RZ, UR6 ;  /* 0x00000006ff037e24 */ /* 0x000fe2000f8e00ff */
[----:B------:R-:W-:-:S03]  /*57b0*/  MOV R4, UR25 ;  /* 0x0000001900047c02 */ /* 0x000fc60008000f00 */
[----:B------:R-:W-:Y:S01]  /*57c0*/  VIADD R3, R3, 0x3c0 ;  /* 0x000003c003037836 */ /* 0x000fe20000000000 */
[----:B--2---:R-:W-:-:S04]  /*57d0*/  SHF.L.U32 R6, R6, 0x1f, RZ ;  /* 0x0000001f06067819 */ /* 0x004fc800000006ff */
[----:B------:R-:W2:Y:S02]  /*57e0*/  SYNCS.PHASECHK.TRANS64.TRYWAIT P0, [UR5+0x8], R6 ;  /* 0x00000806ff0075a7 */ /* 0x000ea40008001105 */
[----:B--2---:R-:W-:Y:S05]  /*57f0*/  @P0 BRA `(.L_x_104) ;  /* 0x0000000000080947 */ /* 0x004fea0003800000 */
[----:B------:R-:W2:Y:S02]  /*5800*/  SYNCS.PHASECHK.TRANS64.TRYWAIT P0, [UR5+0x8], R6 ;  /* 0x00000806ff0075a7 */ /* 0x000ea40008001105 */
[----:B--2---:R-:W-:Y:S05]  /*5810*/  @!P0 BRA `(.L_x_105) ;  /* 0x0000006000f88947 */ /* 0x004fea0003800000 */
.L_x_104:
[----:B------:R-:W-:Y:S01]  /*5820*/  PRMT R4, R4, 0x654, R3 ;  /* 0x0000065404047816 */ /* 0x000fe20000000003 */
[----:B------:R-:W-:Y:S01]  /*5830*/  HFMA2 R3, -RZ, RZ, 0, 5.9604644775390625e-08 ;  /* 0x00000001ff037431 */ /* 0x000fe200000001ff */
[----:B------:R-:W-:Y:S01]  /*5840*/  UPRMT UR4, UR25, 0x654, UR7 ;  /* 0x0000065419047896 */ /* 0x000fe20008000007 */
[----:B------:R-:W-:Y:S02]  /*5850*/  IMAD.MOV.U32 R7, RZ, RZ, 0xffff ;  /* 0x0000ffffff077424 */ /* 0x000fe400078e00ff */
[----:B--2---:R-:W-:Y:S02]  /*5860*/  IMAD.MOV.U32 R6, RZ, RZ, 0x4 ;  /* 0x00000004ff067424 */ /* 0x004fe400078e00ff */
[----:B------:R-:W-:Y:S01]  /*5870*/  IMAD.SHL.U32 R9, R10, 0x20, RZ ;  /* 0x000000200a097824 */ /* 0x000fe200078e00ff */
[----:B------:R-:W-:Y:S02]  /*5880*/  MOV R5, UR4 ;  /* 0x0000000400057c02 */ /* 0x000fe40008000f00 */
[-C--:B------:R-:W-:Y:S01]  /*5890*/  SHF.L.U32 R8, R7, R10.reuse, RZ ;  /* 0x0000000a07087219 */ /* 0x080fe200000006ff */
[----:B------:R2:W-:Y:S01]  /*58a0*/  SYNCS.ARRIVE.TRANS64.RED RZ, [UR4], R6 ;  /* 0x00000006ffff79a7 */ /* 0x0005e20008000404 */
[----:B------:R-:W-:Y:S01]  /*58b0*/  SHF.L.U32 R7, R3, R10, RZ ;  /* 0x0000000a03077219 */ /* 0x000fe200000006ff */
[----:B------:R2:W-:Y:S04]  /*58c0*/  STS [UR6+0x3c0], R9 ;  /* 0x0003c009ff007988 */ /* 0x0005e80008000806 */
[----:B------:R2:W-:Y:S04]  /*58d0*/  STAS [R4.64], R10 ;  /* 0x0000000a04007dbd */ /* 0x0005e8000c0008ff */
[----:B------:R2:W-:Y:S04]  /*58e0*/  ATOMS.OR RZ, [UR5+0x14], R8 ;  /* 0x00001408ffff798c */ /* 0x0005e8000b000005 */
[----:B------:R2:W-:Y:S04]  /*58f0*/  ATOMS.OR RZ, [UR5+0x18], R7 ;  /* 0x00001807ffff798c */ /* 0x0005e8000b000005 */
[----:B------:R2:W-:Y:S02]  /*5900*/  ATOMS.XOR RZ, [UR5+0x10], R3 ;  /* 0x00001003ffff798c */ /* 0x0005e4000b800005 */
.L_x_101:
[----:B-1----:R-:W-:Y:S05]  /*5910*/  BSYNC B0 ;  /* 0x0000000000007941 */ /* 0x002fea0003800000 */
.L_x_100:
[----:B------:R-:W-:Y:S05]  /*5920*/  BRA.U UP1, `(.L_x_106) ;  /* 0x00000001016c7547 */ /* 0x000fea000b800000 */
[----:B------:R-:W-:-:S03]  /*5930*/  UMOV UR4, 0xffffffff ;  /* 0xffffffff00047882 */ /* 0x000fc60000000000 */
[----:B------:R-:W-:Y:S05]  /*5940*/  BRA.DIV UR4, `(.L_x_107) ;  /* 0x0000006204c47947 */ /* 0x000fea000b800000 */
[----:B------:R-:W-:-:S13]  /*5950*/  ELECT P6, URZ, PT ;  /* 0x0000000000ff782f */ /* 0x000fda00038c0000 */
.L_x_278:
[----:B------:R-:W-:Y:S05]  /*5960*/  @!P6 BRA `(.L_x_106) ;  /* 0x00000000005ce947 */ /* 0x000fea0003800000 */
[----:B--2---:R-:W2:Y:S02]  /*5970*/  LDS R4, [UR5+0x10] ;  /* 0x00001005ff047984 */ /* 0x004ea40008000800 */
[----:B--2---:R-:W-:-:S04]  /*5980*/  SHF.L.U32 R4, R4, 0x1f, RZ ;  /* 0x0000001f04047819 */ /* 0x004fc800000006ff */
[----:B------:R-:W2:Y:S02]  /*5990*/  SYNCS.PHASECHK.TRANS64.TRYWAIT P0, [UR5+0x8], R4 ;  /* 0x00000804ff0075a7 */ /* 0x000ea40008001105 */
[----:B--2---:R-:W-:Y:S05]  /*59a0*/  @P0 BRA `(.L_x_108) ;  /* 0x0000000000080947 */ /* 0x004fea0003800000 */
[----:B------:R-:W2:Y:S02]  /*59b0*/  SYNCS.PHASECHK.TRANS64.TRYWAIT P0, [UR5+0x8], R4 ;  /* 0x00000804ff0075a7 */ /* 0x000ea40008001105 */
[----:B--2---:R-:W-:Y:S05]  /*59c0*/  @!P0 BRA `(.L_x_109) ;  /* 0x0000006000c48947 */ /* 0x004fea0003800000 */
.L_x_108:
[----:B------:R-:W3:Y:S01]  /*59d0*/  LDS R6, [UR6+0x3c0] ;  /* 0x0003c006ff067984 */ /* 0x000ee20008000800 */
[----:B--2---:R-:W-:Y:S02]  /*59e0*/  HFMA2 R3, -RZ, RZ, 0, 5.9604644775390625e-08 ;  /* 0x00000001ff037431 */ /* 0x004fe400000001ff */
[----:B------:R-:W-:Y:S01]  /*59f0*/  IMAD.MOV.U32 R4, RZ, RZ, 0xffff ;  /* 0x0000ffffff047424 */ /* 0x000fe200078e00ff */
[----:B------:R-:W-:Y:S01]  /*5a00*/  UPRMT UR4, UR25, 0x654, UR7 ;  /* 0x0000065419047896 */ /* 0x000fe20008000007 */
[----:B---3--:R-:W-:-:S03]  /*5a10*/  IMAD.SHL.U32 R5, R6, 0x20, RZ ;  /* 0x0000002006057824 */ /* 0x008fc600078e00ff */
[-C--:B------:R-:W-:Y:S02]  /*5a20*/  SHF.L.U32 R4, R4, R6.reuse, RZ ;  /* 0x0000000604047219 */ /* 0x080fe400000006ff */
[----:B------:R-:W-:Y:S01]  /*5a30*/  SHF.L.U32 R6, R3, R6, RZ ;  /* 0x0000000603067219 */ /* 0x000fe200000006ff */
[----:B------:R3:W-:Y:S04]  /*5a40*/  STS [UR6+0x3c0], R5 ;  /* 0x0003c005ff007988 */ /* 0x0007e80008000806 */
[----:B------:R3:W-:Y:S04]  /*5a50*/  ATOMS.OR RZ, [UR5+0x14], R4 ;  /* 0x00001404ffff798c */ /* 0x0007e8000b000005 */
[----:B------:R3:W-:Y:S01]  /*5a60*/  ATOMS.OR RZ, [UR5+0x18], R6 ;  /* 0x00001806ffff798c */ /* 0x0007e2000b000005 */
[----:B------:R-:W-:Y:S03]  /*5a70*/  SYNCS.ARRIVE.TRANS64.RED.A1T0 RZ, [UR4], RZ ;  /* 0x000000ffffff79a7 */ /* 0x000fe60008100404 */
[----:B------:R3:W-:Y:S01]  /*5a80*/  ATOMS.XOR RZ, [UR5+0x10], R3 ;  /* 0x00001003ffff798c */ /* 0x0007e2000b800005 */
[----:B------:R-:W-:Y:S05]  /*5a90*/  BRA `(.L_x_106) ;  /* 0x0000000000107947 */ /* 0x000fea0003800000 */
.L_x_99:
[----:B------:R-:W-:Y:S02]  /*5aa0*/  MOV R3, 0xffffffff ;  /* 0xffffffff00037802 */ /* 0x000fe40000000f00 */
[----:B------:R-:W-:-:S03]  /*5ab0*/  MOV R4, 0x5ae0 ;  /* 0x00005ae000047802 */ /* 0x000fc60000000f00 */
[----:B------:R2:W-:Y:S04]  /*5ac0*/  STS [UR6+0x3c0], R3 ;  /* 0x0003c003ff007988 */ /* 0x0005e80008000806 */
[----:B-12--5:R-:W-:Y:S05]  /*5ad0*/  CALL.REL.NOINC `($__internal_1_$__cuda_sm10x_tcgen05_guardrail_trap_phase_invalid_during_alloc) ;  /* 0x0000006400e87944 */ /* 0x026fea0003c00000 */
.L_x_106:
[----:B------:R-:W-:Y:S05]  /*5ae0*/  WARPSYNC.ALL ;  /* 0x0000000000007948 */ /* 0x000fea0003800000 */
[----:B------:R-:W4:Y:S01]  /*5af0*/  S2UR UR14, SR_CgaCtaId ;  /* 0x00000000000e79c3 */ /* 0x000f220000008800 */
[----:B------:R-:W-:Y:S01]  /*5b00*/  UMOV UR4, 0x400 ;  /* 0x0000040000047882 */ /* 0x000fe20000000000 */
[----:B------:R-:W-:-:S06]  /*5b10*/  NOP ;  /* 0x0000000000007918 */ /* 0x000fcc0000000000 */
[----:B------:R-:W-:Y:S06]  /*5b20*/  BAR.ARV 0x6, 0xa0 ;  /* 0x0182800000007b1d */ /* 0x000fec0000002000 */
[----:B------:R-:W1:Y:S01]  /*5b30*/  LDCU.64 UR6, c[0x0][0x388] ;  /* 0x00007100ff0677ac */ /* 0x000e620008000a00 */
[----:B------:R-:W-:Y:S01]  /*5b40*/  LOP3.LUT R2, R2, 0xffff, RZ, 0xc0, !PT ;  /* 0x0000ffff02027812 */ /* 0x000fe200078ec0ff */
[----:B--2---:R-:W-:Y:S01]  /*5b50*/  IMAD.MOV.U32 R8, RZ, RZ, 0x1 ;  /* 0x00000001ff087424 */ /* 0x004fe200078e00ff */
[----:B------:R-:W-:Y:S01]  /*5b60*/  LOP3.LUT R0, R0, 0xffff, RZ, 0xc0, !PT ;  /* 0x0000ffff00007812 */ /* 0x000fe200078ec0ff */
[----:B------:R-:W2:Y:S01]  /*5b70*/  LDCU.64 UR8, c[0x0][0x390] ;  /* 0x00007200ff0877ac */ /* 0x000ea20008000a00 */
[----:B------:R-:W-:Y:S01]  /*5b80*/  R2UR UR15, R2 ;  /* 0x00000000020f72ca */ /* 0x000fe200000e0000 */
[----:B------:R-:W-:Y:S01]  /*5b90*/  IMAD.MOV.U32 R2, RZ, RZ, RZ ;  /* 0x000000ffff027224 */ /* 0x000fe200078e00ff */
[----:B------:R-:W-:Y:S01]  /*5ba0*/  R2UR UR23, R0 ;  /* 0x00000000001772ca */ /* 0x000fe200000e0000 */
[----:B------:R-:W-:Y:S01]  /*5bb0*/  IMAD.MOV.U32 R0, RZ, RZ, RZ ;  /* 0x000000ffff007224 */ /* 0x000fe200078e00ff */
[----:B------:R-:W-:-:S02]  /*5bc0*/  UISETP.NE.AND UP3, UPT, UR26, URZ, UPT ;  /* 0x000000ff1a00728c */ /* 0x000fc4000bf65270 */
[----:B----4-:R-:W-:Y:S01]  /*5bd0*/  ULEA UR14, UR14, UR4, 0x18 ;  /* 0x000000040e0e7291 */ /* 0x010fe2000f8ec0ff */
[----:B------:R-:W-:Y:S01]  /*5be0*/  UMOV UR18, URZ ;  /* 0x000000ff00127c82 */ /* 0x000fe20008000000 */
[----:B------:R-:W-:Y:S02]  /*5bf0*/  UMOV UR13, URZ ;  /* 0x000000ff000d7c82 */ /* 0x000fe40008000000 */
[----:B------:R-:W-:Y:S01]  /*5c00*/  UIADD3 UR22, UPT, UPT, UR14, 0x378, URZ ;  /* 0x000003780e167890 */ /* 0x000fe2000fffe0ff */
[----:B------:R-:W-:Y:S01]  /*5c10*/  UMOV UR20, 0x0 ;  /* 0x0000000000147882 */ /* 0x000fe20000000000 */
[----:B-1----:R-:W-:-:S03]  /*5c20*/  UIADD3 UR4, UPT, UPT, UR6, 0x1f, URZ ;  /* 0x0000001f06047890 */ /* 0x002fc6000fffe0ff */
[----:B---3--:R-:W1:Y:S01]  /*5c30*/  LDS R3, [UR14+0x3c0] ;  /* 0x0003c00eff037984 */ /* 0x008e620008000800 */
[----:B------:R-:W-:Y:S02]  /*5c40*/  UPRMT UR22, URZ, 0x654, UR22 ;  /* 0x00000654ff167896 */ /* 0x000fe40008000016 */
[----:B------:R-:W-:Y:S01]  /*5c50*/  USHF.R.S32.HI UR5, URZ, 0x1f, UR4 ;  /* 0x0000001fff057899 */ /* 0x000fe20008011404 */
[----:B------:R-:W-:-:S03]  /*5c60*/  UMOV UR21, 0x8210010 ;  /* 0x0821001000157882 */ /* 0x000fc60000000000 */
[----:B------:R-:W-:Y:S02]  /*5c70*/  ULEA.HI UR4, UR5, UR4, URZ, 0x5 ;  /* 0x0000000405047291 */ /* 0x000fe4000f8f28ff */
[----:B------:R-:W-:Y:S02]  /*5c80*/  UIADD3 UR5, UPT, UPT, UR14, 0x1e500, URZ ;  /* 0x0001e5000e057890 */ /* 0x000fe4000fffe0ff */
[----:B------:R-:W-:Y:S02]  /*5c90*/  USHF.R.S32.HI UR4, URZ, 0x5, UR4 ;  /* 0x00000005ff047899 */ /* 0x000fe40008011404 */
[----:B------:R-:W-:Y:S02]  /*5ca0*/  USHF.R.U32.HI UR5, URZ, 0x4, UR5 ;  /* 0x00000004ff057899 */ /* 0x000fe40008011605 */
[----:B------:R-:W-:Y:S02]  /*5cb0*/  UIMAD UR4, UR4, UR7, URZ ;  /* 0x00000007040472a4 */ /* 0x000fe4000f8e02ff */
[----:B------:R-:W-:-:S02]  /*5cc0*/  ULOP3.LUT UR17, UR5, 0x3fff, URZ, 0xc0, !UPT ;  /* 0x00003fff05117892 */ /* 0x000fc4000f8ec0ff */
[----:B--2---:R-:W-:-:S04]  /*5cd0*/  UIMAD UR4, UR4, UR8, URZ ;  /* 0x00000008040472a4 */ /* 0x004fc8000f8e02ff */
[----:B------:R-:W-:Y:S02]  /*5ce0*/  UIMAD UR6, UR4, UR9, URZ ;  /* 0x00000009040672a4 */ /* 0x000fe4000f8e02ff */
[----:B------:R-:W-:Y:S02]  /*5cf0*/  UIADD3 UR4, UPT, UPT, UR14, 0x4500, URZ ;  /* 0x000045000e047890 */ /* 0x000fe4000fffe0ff */
[----:B------:R-:W-:Y:S02]  /*5d00*/  UIADD3 UR24, UPT, UPT, UR6, -0x1, URZ ;  /* 0xffffffff06187890 */ /* 0x000fe4000fffe0ff */
[----:B------:R-:W-:Y:S02]  /*5d10*/  USHF.R.U32.HI UR4, URZ, 0x4, UR4 ;  /* 0x00000004ff047899 */ /* 0x000fe40008011604 */
[----:B------:R-:W-:Y:S02]  /*5d20*/  UISETP.GE.AND UP4, UPT, UR6, 0x1, UPT ;  /* 0x000000010600788c */ /* 0x000fe4000bf86270 */
[----:B------:R-:W-:-:S04]  /*5d30*/  ULOP3.LUT UR4, UR4, 0x3fff, URZ, 0xc0, !UPT ;  /* 0x00003fff04047892 */ /* 0x000fc8000f8ec0ff */
[----:B------:R-:W-:Y:S01]  /*5d40*/  ULOP3.LUT UR16, UR4, 0x10000, URZ, 0xfc, !UPT ;  /* 0x0001000004107892 */ /* 0x000fe2000f8efcff */
[C---:B-1----:R-:W-:Y:S01]  /*5d50*/  VIADD R5, R3.reuse, 0x40 ;  /* 0x0000004003057836 */ /* 0x042fe20000000000 */
[----:B------:R-:W-:-:S04]  /*5d60*/  LOP3.LUT R4, R3, 0xffff, RZ, 0xc0, !PT ;  /* 0x0000ffff03047812 */ /* 0x000fc800078ec0ff */
[----:B------:R-:W-:-:S05]  /*5d70*/  LOP3.LUT R5, R5, 0xffff, RZ, 0xc0, !PT ;  /* 0x0000ffff05057812 */ /* 0x000fca00078ec0ff */
[----:B------:R1:W-:Y:S02]  /*5d80*/  STL.64 [R1], R4 ;  /* 0x0000000401007387 */ /* 0x0003e40000100a00 */
.L_x_118:
[----:B-1----:R-:W-:-:S04]  /*5d90*/  SHF.L.U32 R5, R2, 0x1f, RZ ;  /* 0x0000001f02057819 */ /* 0x002fc800000006ff */
[----:B------:R-:W1:Y:S02]  /*5da0*/  SYNCS.PHASECHK.TRANS64.TRYWAIT P0, [UR14+0x370], R5 ;  /* 0x00037005ff0075a7 */ /* 0x000e64000800110e */
[----:B-1--4-:R-:W-:Y:S05]  /*5db0*/  @!P0 BRA `(.L_x_110) ;  /* 0x0000005c00e08947 */ /* 0x012fea0003800000 */
.L_x_280:
[----:B-1----:R-:W1:Y:S01]  /*5dc0*/  LDS.128 R4, [UR14+0x3b0] ;  /* 0x0003b00eff047984 */ /* 0x002e620008000c00 */
[----:B------:R-:W-:Y:S01]  /*5dd0*/  ULEA UR19, UR18, UR14, 0x3 ;  /* 0x0000000e12137291 */ /* 0x000fe2000f8e18ff */
[----:B------:R-:W-:Y:S01]  /*5de0*/  @!PT LDS RZ, [RZ] ;  /* 0x00000000fffff984 */ /* 0x000fe20000000800 */
[----:B------:R-:W-:Y:S01]  /*5df0*/  @!PT LDS RZ, [RZ] ;  /* 0x00000000fffff984 */ /* 0x000fe20000000800 */
[----:B------:R-:W-:Y:S01]  /*5e00*/  @!PT LDS RZ, [RZ] ;  /* 0x00000000fffff984 */ /* 0x000fe20000000800 */
[----:B------:R-:W-:Y:S01]  /*5e10*/  @!PT LDS RZ, [RZ] ;  /* 0x00000000fffff984 */ /* 0x000fe20000000800 */
[----:B------:R2:W-:Y:S06]  /*5e20*/  MEMBAR.ALL.CTA ;  /* 0x0000000000007992 */ /* 0x0005ec0000008000 */
[----:B--2---:R-:W2:Y:S02]  /*5e30*/  FENCE.VIEW.ASYNC.S ;  /* 0x00000000000073c6 */ /* 0x004ea40000000000 */
[----:B--2---:R-:W-:Y:S01]  /*5e40*/  SYNCS.ARRIVE.TRANS64.RED.A1T0 RZ, [UR22], RZ ;  /* 0x000000ffffff79a7 */ /* 0x004fe20008100416 */
[----:B-1----:R-:W-:Y:S01]  /*5e50*/  LOP3.LUT P2, RZ, R6, 0x1, RZ, 0xc0, !PT ;  /* 0x0000000106ff7812 */ /* 0x002fe2000784c0ff */
[----:B------:R-:W-:-:S12]  /*5e60*/  BRA.U UP3, `(.L_x_111) ;  /* 0x00000001030c7547 */ /* 0x000fd8000b800000 */
[----:B------:R-:W-:-:S04]  /*5e70*/  SHF.L.U32 R5, R8, 0x1f, RZ ;  /* 0x0000001f08057819 */ /* 0x000fc800000006ff */
[----:B------:R-:W1:Y:S02]  /*5e80*/  SYNCS.PHASECHK.TRANS64.TRYWAIT P0, [UR19+0x390], R5 ;  /* 0x00039005ff0075a7 */ /* 0x000e640008001113 */
[----:B-1----:R-:W-:Y:S05]  /*5e90*/  @!P0 BRA `(.L_x_112) ;  /* 0x0000005c00c08947 */ /* 0x002fea0003800000 */
.L_x_111:
[----:B------:R-:W-:Y:S05]  /*5ea0*/  BRA.U UP3, `(.L_x_113) ;  /* 0x0000000103b47547 */ /* 0x000fea000b800000 */
[----:B------:R-:W-:Y:S05]  /*5eb0*/  BRA.U !UP4, `(.L_x_114) ;  /* 0x000000010ca47547 */ /* 0x000fea000b800000 */
[----:B------:R-:W-:Y:S01]  /*5ec0*/  ULEA UR4, UR18, UR43, 0x2 ;  /* 0x0000002b12047291 */ /* 0x000fe2000f8e10ff */
[----:B-1----:R-:W-:-:S08]  /*5ed0*/  SHF.L.U32 R4, R0, 0x1f, RZ ;  /* 0x0000001f00047819 */ /* 0x002fd000000006ff */
[----:B------:R-:W5:Y:S01]  /*5ee0*/  LDL R5, [UR4] ;  /* 0x00000004ff057983 */ /* 0x000f620008100800 */
[----:B------:R-:W-:Y:S02]  /*5ef0*/  ULEA UR4, UR13, UR14, 0x3 ;  /* 0x0000000e0d047291 */ /* 0x000fe4000f8e18ff */
[----:B------:R-:W-:Y:S01]  /*5f00*/  UPLOP3.LUT UP2, UPT, UPT, UPT, UPT, 0x40, 0x4 ;  /* 0x000000000004789c */ /* 0x000fe20003f4e870 */
[----:B------:R-:W-:-:S06]  /*5f10*/  UMOV UR10, UR24 ;  /* 0x00000018000a7c82 */ /* 0x000fcc0008000000 */
[----:B------:R1:W2:Y:S01]  /*5f20*/  SYNCS.PHASECHK.TRANS64.TRYWAIT P1, [UR4], R4 ;  /* 0x00000004ff0075a7 */ /* 0x0002a20008021104 */
[----:B------:R-:W-:-:S05]  /*5f30*/  UMOV UR4, UR13 ;  /* 0x0000000d00047c82 */ /* 0x000fca0008000000 */
.L_x_117:
[----:B------:R-:W-:Y:S01]  /*5f40*/  ULEA UR11, UR4, UR14, 0x3 ;  /* 0x0000000e040b7291 */ /* 0x000fe2000f8e18ff */
[----:B--234-:R-:W-:Y:S11]  /*5f50*/  @P1 BRA `(.L_x_115) ;  /* 0x00000000000c1947 */ /* 0x01cff60003800000 */
[----:B------:R-:W-:Y:S04]  /*5f60*/  SHF.L.U32 R7, R0, 0x1f, RZ ;  /* 0x0000001f00077819 */ /* 0x000fe800000006ff */
[----:B------:R-:W2:Y:S02]  /*5f70*/  SYNCS.PHASECHK.TRANS64.TRYWAIT P0, [UR11], R7 ;  /* 0x00000007ff0075a7 */ /* 0x000ea4000800110b */
[----:B--2---:R-:W-:Y:S05]  /*5f80*/  @!P0 BRA `(.L_x_116) ;  /* 0x0000005c009c8947 */ /* 0x004fea0003800000 */
.L_x_115:
[----:B------:R-:W-:Y:S01]  /*5f90*/  UISETP.NE.AND UP0, UPT, UR10, URZ, UPT ;  /* 0x000000ff0a00728c */ /* 0x000fe2000bf05270 */
[----:B------:R-:W-:Y:S01]  /*5fa0*/  PLOP3.LUT P1, PT, PT, PT, PT, 0x80, 0x8 ;  /* 0x000000000008781c */ /* 0x000fe20003f2f070 */
[----:B------:R-:W-:Y:S02]  /*5fb0*/  UIADD3 UR5, UPT, UPT, UR4, 0x1, URZ ;  /* 0x0000000104057890 */ /* 0x000fe4000fffe0ff */
[----:B------:R-:W-:Y:S02]  /*5fc0*/  USHF.L.U32 UR4, UR4, 0x7, URZ ;  /* 0x0000000704047899 */ /* 0x000fe400080006ff */
[----:B------:R-:W-:Y:S01]  /*5fd0*/  UISETP.NE.AND UP1, UPT, UR5, 0x34, UPT ;  /* 0x000000340500788c */ /* 0x000fe2000bf25270 */
[----:B------:R-:W-:Y:S01]  /*5fe0*/  PLOP3.LUT P0, PT, PT, PT, UP0, 0x80, 0x8 ;  /* 0x000000000008781c */ /* 0x000fe20003f0f008 */
[----:B------:R-:W-:Y:S02]  /*5ff0*/  UIADD3 UR8, UPT, UPT, UR17, UR4, URZ ;  /* 0x0000000411087290 */ /* 0x000fe4000fffe0ff */
[----:B------:R-:W-:Y:S02]  /*6000*/  USEL UR6, URZ, 0x1, UP1 ;  /* 0x00000001ff067887 */ /* 0x000fe40008800000 */
[----:B------:R-:W-:Y:S01]  /*6010*/  USEL UR13, UR5, URZ, UP1 ;  /* 0x000000ff050d7287 */ /* 0x000fe20008800000 */
[----:B------:R-:W-:Y:S01]  /*6020*/  UMOV UR9, 0x80004020 ;  /* 0x8000402000097882 */ /* 0x000fe20000000000 */
[----:B------:R-:W-:Y:S02]  /*6030*/  UMOV UR7, 0xc0004010 ;  /* 0xc000401000077882 */ /* 0x000fe40000000000 */
[----:B------:R-:W-:Y:S01]  /*6040*/  @UP0 ULEA UR5, UR13, UR14, 0x3 ;  /* 0x0000000e0d050291 */ /* 0x000fe2000f8e18ff */
[----:B------:R-:W-:Y:S01]  /*6050*/  LOP3.LUT R0, R0, UR6, RZ, 0x3c, !PT ;  /* 0x0000000600007c12 */ /* 0x000fe2000f8e3cff */
[----:B------:R-:W-:Y:S02]  /*6060*/  UIADD3 UR6, UPT, UPT, UR4, UR16, URZ ;  /* 0x0000001004067290 */ /* 0x000fe4000fffe0ff */
[----:B------:R-:W-:Y:S01]  /*6070*/  UIADD3 UR4, UPT, UPT, UR10, 0x1, URZ ;  /* 0x000000010a047890 */ /* 0x000fe2000fffe0ff */
[----:B-1----:R-:W-:Y:S01]  /*6080*/  @P0 SHF.L.U32 R4, R0, 0x1f, RZ ;  /* 0x0000001f00040819 */ /* 0x002fe200000006ff */
[----:B------:R-:W-:Y:S02]  /*6090*/  UIADD3 UR10, UPT, UPT, UR10, -0x1, URZ ;  /* 0xffffffff0a0a7890 */ /* 0x000fe4000fffe0ff */
[----:B------:R-:W-:Y:S01]  /*60a0*/  UISETP.GT.U32.AND UP0, UPT, UR4, 0x1, UPT ;  /* 0x000000010400788c */ /* 0x000fe2000bf04070 */
[----:B------:R3:W4:Y:S01]  /*60b0*/  @P0 SYNCS.PHASECHK.TRANS64.TRYWAIT P1, [UR5], R4 ;  /* 0x00000004ff0005a7 */ /* 0x0007220008021105 */
[----:B------:R-:W-:Y:S11]  /*60c0*/  ELECT P0, URZ, PT ;  /* 0x0000000000ff782f */ /* 0x000ff60003800000 */
[----:B------:R-:W-:Y:S02]  /*60d0*/  @!UPT UIADD3 URZ, UPT, UPT, URZ, URZ, URZ ;  /* 0x000000fffffff290 */ /* 0x000fe4000fffe0ff */
[----:B-----5:R-:W-:Y:S01]  /*60e0*/  @P0 R2UR.BROADCAST UR12, R5 ;  /* 0x00000000050c02ca */ /* 0x020fe200008e0000 */
[----:B------:R-:W-:Y:S01]  /*60f0*/  UIADD3 UR5, UPT, UPT, UR11, 0x1a0, URZ ;  /* 0x000001a00b057890 */ /* 0x000fe2000fffe0ff */
[----:B------:R-:W-:Y:S11]  /*6100*/  UMOV UR4, UR13 ;  /* 0x0000000d00047c82 */ /* 0x000ff60008000000 */
[----:B------:R3:W-:Y:S01]  /*6110*/  UTCQMMA.2CTA gdesc[UR6], gdesc[UR8], tmem[UR12], tmem[UR20], idesc[UR21], UP2 ;  /* 0x00ff1408060075ea */ /* 0x0007e2000920030c */
[----:B------:R-:W-:Y:S01]  /*6120*/  UPLOP3.LUT UP2, UPT, UPT, UPT, UPT, 0x80, 0x8 ;  /* 0x000000000008789c */ /* 0x000fe20003f4f070 */
[----:B------:R3:W-:Y:S01]  /*6130*/  UTCBAR.2CTA.MULTICAST [UR5], URZ, UR15 ;  /* 0x000000ff050073e9 */ /* 0x0007e2000820080f */
[----:B------:R-:W-:Y:S09]  /*6140*/  BRA.U UP0, `(.L_x_117) ;  /* 0xfffffffd007c7547 */ /* 0x000ff2000b83ffff */
.L_x_114:
[----:B------:R-:W-:-:S09]  /*6150*/  UIADD3 UR4, UPT, UPT, UR19, 0x380, URZ ;  /* 0x0000038013047890 */ /* 0x000fd2000fffe0ff */
[----:B------:R2:W-:Y:S01]  /*6160*/  UTCBAR.2CTA.MULTICAST [UR4], URZ, UR23 ;  /* 0x000000ff040073e9 */ /* 0x0005e20008200817 */
[----:B------:R-:W-:Y:S02]  /*6170*/  NOP ;  /* 0x0000000000007918 */ /* 0x000fe40000000000 */
.L_x_113:
[----:B--2---:R-:W-:Y:S01]  /*6180*/  UIADD3 UR4, UPT, UPT, UR18, 0x1, URZ ;  /* 0x0000000112047890 */ /* 0x004fe2000fffe0ff */
[----:B------:R-:W-:-:S03]  /*6190*/  LOP3.LUT R2, R2, 0x1, RZ, 0x3c, !PT ;  /* 0x0000000102027812 */ /* 0x000fc600078e3cff */
[----:B------:R-:W-:-:S04]  /*61a0*/  UISETP.NE.AND UP0, UPT, UR4, 0x2, UPT ;  /* 0x000000020400788c */ /* 0x000fc8000bf05270 */
[----:B---3--:R-:W-:Y:S02]  /*61b0*/  USEL UR5, URZ, 0x1, UP0 ;  /* 0x00000001ff057887 */ /* 0x008fe40008000000 */
[----:B------:R-:W-:-:S04]  /*61c0*/  USEL UR18, UR4, URZ, UP0 ;  /* 0x000000ff04127287 */ /* 0x000fc80008000000 */
[----:B------:R-:W-:Y:S01]  /*61d0*/  LOP3.LUT R8, R8, UR5, RZ, 0x3c, !PT ;  /* 0x0000000508087c12 */ /* 0x000fe2000f8e3cff */
[----:B------:R-:W-:Y:S07]  /*61e0*/  @P2 BRA `(.L_x_118) ;  /* 0xfffffff800e82947 */ /* 0x000fee000383ffff */
[----:B------:R-:W2:Y:S01]  /*61f0*/  S2UR UR8, SR_CgaCtaId ;  /* 0x00000000000879c3 */ /* 0x000ea20000008800 */
[----:B------:R-:W-:Y:S01]  /*6200*/  ELECT P0, URZ, PT ;  /* 0x0000000000ff782f */ /* 0x000fe20003800000 */
[----:B------:R-:W-:Y:S01]  /*6210*/  HFMA2 R0, -RZ, RZ, 0, 5.9604644775390625e-08 ;  /* 0x00000001ff007431 */ /* 0x000fe200000001ff */
[----:B------:R-:W-:-:S05]  /*6220*/  UMOV UR4, 0x40 ;  /* 0x0000004000047882 */ /* 0x000fca0000000000 */
[----:B------:R-:W-:Y:S01]  /*6230*/  UVIRTCOUNT.DEALLOC.SMPOOL 0x80 ;  /* 0x000000800000784c */ /* 0x000fe20000000000 */
[----:B------:R-:W-:Y:S02]  /*6240*/  UISETP.NE.AND UP0, UPT, UR26, URZ, UPT ;  /* 0x000000ff1a00728c */ /* 0x000fe4000bf05270 */
[----:B--2---:R-:W-:-:S09]  /*6250*/  ULEA UR8, UR8, UR4, 0x18 ;  /* 0x0000000408087291 */ /* 0x004fd2000f8ec0ff */
[----:B------:R2:W-:Y:S01]  /*6260*/  @P0 STS.U8 [UR8+0x1c], R0 ;  /* 0x00001c00ff000988 */ /* 0x0005e20008000008 */
[----:B------:R-:W-:Y:S05]  /*6270*/  BRA.U UP0, `(.L_x_119) ;  /* 0x0000000100587547 */ /* 0x000fea000b800000 */
[----:B------:R-:W-:Y:S01]  /*6280*/  UIADD3 UR5, UPT, UPT, UR14, 0x390, URZ ;  /* 0x000003900e057890 */ /* 0x000fe2000fffe0ff */
[----:B-1----:R-:W-:-:S03]  /*6290*/  SHF.L.U32 R5, R8, 0x1f, RZ ;  /* 0x0000001f08057819 */ /* 0x002fc600000006ff */
[----:B------:R-:W-:-:S09]  /*62a0*/  ULEA UR4, UR18, UR5, 0x3 ;  /* 0x0000000512047291 */ /* 0x000fd2000f8e18ff */
[----:B------:R-:W1:Y:S02]  /*62b0*/  SYNCS.PHASECHK.TRANS64.TRYWAIT P0, [UR4], R5 ;  /* 0x00000005ff0075a7 */ /* 0x000e640008001104 */
[----:B-1----:R-:W-:Y:S05]  /*62c0*/  @!P0 BRA `(.L_x_120) ;  /* 0x0000005800e48947 */ /* 0x002fea0003800000 */
.L_x_284:
[----:B------:R-:W-:-:S04]  /*62d0*/  UIADD3 UR4, UPT, UPT, UR18, 0x1, URZ ;  /* 0x0000000112047890 */ /* 0x000fc8000fffe0ff */
[----:B------:R-:W-:-:S04]  /*62e0*/  UISETP.NE.AND UP1, UPT, UR4, 0x2, UPT ;  /* 0x000000020400788c */ /* 0x000fc8000bf25270 */
[----:B------:R-:W-:Y:S02]  /*62f0*/  USEL UR6, URZ, 0x1, UP1 ;  /* 0x00000001ff067887 */ /* 0x000fe40008800000 */
[----:B------:R-:W-:-:S04]  /*6300*/  USEL UR4, UR4, URZ, UP1 ;  /* 0x000000ff04047287 */ /* 0x000fc80008800000 */
[----:B------:R-:W-:Y:S01]  /*6310*/  ULEA UR4, UR4, UR5, 0x3 ;  /* 0x0000000504047291 */ /* 0x000fe2000f8e18ff */
[----:B-1----:R-:W-:-:S04]  /*6320*/  LOP3.LUT R5, R8, UR6, RZ, 0x3c, !PT ;  /* 0x0000000608057c12 */ /* 0x002fc8000f8e3cff */
[----:B------:R-:W-:Y:S01]  /*6330*/  SHF.L.U32 R5, R5, 0x1f, RZ ;  /* 0x0000001f05057819 */ /* 0x000fe200000006ff */
[----:B--2---:R-:W-:-:S04]  /*6340*/  IMAD.U32 R0, RZ, RZ, UR4 ;  /* 0x00000004ff007e24 */ /* 0x004fc8000f8e00ff */
[----:B------:R1:W2:Y:S03]  /*6350*/  SYNCS.PHASECHK.TRANS64.TRYWAIT P0, [R0+URZ], R5 ;  /* 0x00000005000075a7 */ /* 0x0002a600080011ff */
[----:B--2---:R-:W-:Y:S05]  /*6360*/  @!P0 NANOSLEEP.SYNCS 0x989680 ;  /* 0x009896800000895d */ /* 0x004fea0003900000 */
[----:B------:R-:W2:Y:S02]  /*6370*/  @!P0 SYNCS.PHASECHK.TRANS64 P0, [R0+URZ], R5 ;  /* 0x00000005000085a7 */ /* 0x000ea400080010ff */
[----:B--2---:R-:W-:Y:S05]  /*6380*/  @P0 BRA `(.L_x_121) ;  /* 0x0000000000200947 */ /* 0x004fea0003800000 */
.L_x_122:
[----:B--2---:R2:W3:Y:S02]  /*6390*/  SYNCS.PHASECHK.TRANS64.TRYWAIT P0, [R0+URZ], R5 ;  /* 0x00000005000075a7 */ /* 0x0044e400080011ff */
[----:B---3--:R-:W-:Y:S05]  /*63a0*/  @!P0 NANOSLEEP.SYNCS 0x989680 ;  /* 0x009896800000895d */ /* 0x008fea0003900000 */
[----:B------:R-:W3:Y:S02]  /*63b0*/  @!P0 SYNCS.PHASECHK.TRANS64 P0, [R0+URZ], R5 ;  /* 0x00000005000085a7 */ /* 0x000ee400080010ff */
[----:B---3--:R-:W-:Y:S05]  /*63c0*/  @!P0 BRA `(.L_x_122) ;  /* 0xfffffffc00f08947 */ /* 0x008fea000383ffff */
[----:B------:R-:W-:Y:S05]  /*63d0*/  BRA `(.L_x_121) ;  /* 0x00000000000c7947 */ /* 0x000fea0003800000 */
.L_x_119:
[----:B------:R-:W-:-:S04]  /*63e0*/  UIADD3 UR4, UPT, UPT, UR14, 0x3a0, URZ ;  /* 0x000003a00e047890 */ /* 0x000fc8000fffe0ff */
[----:B------:R-:W-:-:S09]  /*63f0*/  UPRMT UR4, UR25, 0x654, UR4 ;  /* 0x0000065419047896 */ /* 0x000fd20008000004 */
[----:B------:R-:W-:Y:S03]  /*6400*/  SYNCS.ARRIVE.TRANS64.RED.A1T0 RZ, [UR4], RZ ;  /* 0x000000ffffff79a7 */ /* 0x000fe60008100404 */
.L_x_121:
[----:B-12---:R-:W-:Y:S01]  /*6410*/  SHF.L.U32 R5, RZ, 0x1f, RZ ;  /* 0x0000001fff057819 */ /* 0x006fe200000006ff */
[----:B------:R-:W-:Y:S01]  /*6420*/  UIADD3 UR4, UPT, UPT, UR14, 0x3a0, URZ ;  /* 0x000003a00e047890 */ /* 0x000fe2000fffe0ff */
[----:B------:R-:W-:Y:S02]  /*6430*/  PLOP3.LUT P0, PT, PT, PT, UP0, 0x80, 0x8 ;  /* 0x000000000008781c */ /* 0x000fe40003f0f008 */
[----:B----4-:R-:W1:Y:S02]  /*6440*/  SYNCS.PHASECHK.TRANS64.TRYWAIT P1, [UR14+0x3a0], R5 ;  /* 0x0003a005ff0075a7 */ /* 0x010e64000802110e */
[----:B-1----:R-:W-:Y:S09]  /*6450*/  @!P1 BRA `(.L_x_123) ;  /* 0x0000005800989947 */ /* 0x002ff20003800000 */
.L_x_286:
[----:B------:R-:W-:Y:S01]  /*6460*/  @!UP0 UPRMT UR4, UR25, 0x654, UR4 ;  /* 0x0000065419048896 */ /* 0x000fe20008000004 */
[----:B------:R-:W-:Y:S01]  /*6470*/  LOP3.LUT R2, R3, 0xffff, RZ, 0xc0, !PT ;  /* 0x0000ffff03027812 */ /* 0x000fe200078ec0ff */
[----:B------:R-:W-:Y:S02]  /*6480*/  IMAD.MOV.U32 R3, RZ, RZ, 0xffff ;  /* 0x0000ffffff037424 */ /* 0x000fe400078e00ff */
[----:B-1----:R-:W-:Y:S01]  /*6490*/  IMAD.MOV.U32 R5, RZ, RZ, 0x1 ;  /* 0x00000001ff057424 */ /* 0x002fe200078e00ff */
[----:B------:R-:W-:-:S04]  /*64a0*/  SHF.R.U32.HI R2, RZ, 0x5, R2 ;  /* 0x00000005ff027819 */ /* 0x000fc80000011602 */
[----:B------:R-:W-:Y:S01]  /*64b0*/  @!P0 SYNCS.ARRIVE.TRANS64.RED.A1T0 RZ, [UR4], RZ ;  /* 0x000000ffffff89a7 */ /* 0x000fe20008100404 */
[----:B------:R-:W-:Y:S01]  /*64c0*/  NOP ;  /* 0x0000000000007918 */ /* 0x000fe20000000000 */
[----:B------:R-:W1:Y:S01]  /*64d0*/  LDS R0, [UR8+0x14] ;  /* 0x00001408ff007984 */ /* 0x000e620008000800 */
[-C--:B------:R-:W-:Y:S02]  /*64e0*/  SHF.L.U32 R3, R3, R2.reuse, RZ ;  /* 0x0000000203037219 */ /* 0x080fe400000006ff */
[----:B------:R-:W-:Y:S02]  /*64f0*/  SHF.L.U32 R5, R5, R2, RZ ;  /* 0x0000000205057219 */ /* 0x000fe400000006ff */
[----:B-1----:R-:W-:-:S04]  /*6500*/  LOP3.LUT R0, R0, R3, RZ, 0xc0, !PT ;  /* 0x0000000300007212 */ /* 0x002fc800078ec0ff */
[----:B------:R-:W-:-:S13]  /*6510*/  ISETP.NE.AND P0, PT, R0, R3, PT ;  /* 0x000000030000720c */ /* 0x000fda0003f05270 */
[----:B------:R-:W-:Y:S05]  /*6520*/  @P0 BRA `(.L_x_124) ;  /* 0x00000000005c0947 */ /* 0x000fea0003800000 */
[----:B------:R-:W1:Y:S02]  /*6530*/  LDS R0, [UR8+0x18] ;  /* 0x00001808ff007984 */ /* 0x000e640008000800 */
[----:B-1----:R-:W-:-:S04]  /*6540*/  LOP3.LUT R0, R0, R5, RZ, 0xc0, !PT ;  /* 0x0000000500007212 */ /* 0x002fc800078ec0ff */
[----:B------:R-:W-:-:S13]  /*6550*/  ISETP.NE.AND P0, PT, R0, R5, PT ;  /* 0x000000050000720c */ /* 0x000fda0003f05270 */
[----:B------:R-:W-:Y:S05]  /*6560*/  @P0 BRA `(.L_x_125) ;  /* 0x0000000000400947 */ /* 0x000fea0003800000 */
[----:B------:R-:W-:Y:S01]  /*6570*/  R2UR UR4, R3 ;  /* 0x00000000030472ca */ /* 0x000fe200000e0000 */
[----:B------:R-:W1:Y:S01]  /*6580*/  S2R R2, SR_LANEID ;  /* 0x0000000000027919 */ /* 0x000e620000000000 */
[----:B------:R-:W-:-:S04]  /*6590*/  LOP3.LUT R5, RZ, R5, RZ, 0x33, !PT ;  /* 0x00000005ff057212 */ /* 0x000fc800078e33ff */
[----:B------:R-:W2:Y:S07]  /*65a0*/  REDUX UR6, R5 ;  /* 0x00000000050673c4 */ /* 0x000eae0000000000 */
[----:B------:R-:W-:-:S03]  /*65b0*/  ULOP3.LUT UR5, URZ, UR4, URZ, 0x33, !UPT ;  /* 0x00000004ff057292 */ /* 0x000fc6000f8e33ff */
[----:B------:R-:W-:Y:S02]  /*65c0*/  VOTEU.ANY UR4, UPT, PT ;  /* 0x0000000000047886 */ /* 0x000fe400038e0100 */
[----:B------:R-:W-:Y:S01]  /*65d0*/  UFLO.U32 UR4, UR4 ;  /* 0x00000004000472bd */ /* 0x000fe200080e0000 */
[----:B------:R-:W-:-:S04]  /*65e0*/  IMAD.U32 R0, RZ, RZ, UR5 ;  /* 0x00000005ff007e24 */ /* 0x000fc8000f8e00ff */
[----:B------:R-:W3:Y:S02]  /*65f0*/  REDUX UR7, R0 ;  /* 0x00000000000773c4 */ /* 0x000ee40000000000 */
[----:B------:R4:W-:Y:S01]  /*6600*/  UTCATOMSWS.AND URZ, UR5 ;  /* 0x0000000500ff79e3 */ /* 0x0009e20008000000 */
[----:B-1----:R-:W-:Y:S01]  /*6610*/  ISETP.EQ.U32.AND P0, PT, R2, UR4, PT ;  /* 0x0000000402007c0c */ /* 0x002fe2000bf02070 */
[----:B--2---:R-:W-:Y:S02]  /*6620*/  IMAD.U32 R2, RZ, RZ, UR6 ;  /* 0x00000006ff027e24 */ /* 0x004fe4000f8e00ff */
[----:B---3--:R-:W-:-:S10]  /*6630*/  IMAD.U32 R3, RZ, RZ, UR7 ;  /* 0x00000007ff037e24 */ /* 0x008fd4000f8e00ff */
[----:B------:R4:W-:Y:S04]  /*6640*/  @P0 ATOMS.AND RZ, [UR8+0x14], R3 ;  /* 0x00001403ffff098c */ /* 0x0009e8000a800008 */
[----:B------:R4:W-:Y:S01]  /*6650*/  @P0 ATOMS.AND RZ, [UR8+0x18], R2 ;  /* 0x00001802ffff098c */ /* 0x0009e2000a800008 */
[----:B------:R-:W-:Y:S05]  /*6660*/  BRA `(.L_x_126) ;  /* 0x0000000000147947 */ /* 0x000fea0003800000 */
.L_x_125:
[----:B------:R-:W-:Y:S02]  /*6670*/  MOV R2, 0x6690 ;  /* 0x0000669000027802 */ /* 0x000fe40000000f00 */
[----:B-----5:R-:W-:Y:S05]  /*6680*/  CALL.REL.NOINC `($__internal_0_$__cuda_sm10x_tcgen05_guardrail_trap_col_being_dealloced_not_returned_by_alloc) ;  /* 0x0000005800f07944 */ /* 0x020fea0003c00000 */
[----:B------:R-:W-:Y:S05]  /*6690*/  BRA `(.L_x_126) ;  /* 0x0000000000087947 */ /* 0x000fea0003800000 */
.L_x_124:
[----:B------:R-:W-:Y:S02]  /*66a0*/  MOV R2, 0x66c0 ;  /* 0x000066c000027802 */ /* 0x000fe40000000f00 */
[----:B-----5:R-:W-:Y:S05]  /*66b0*/  CALL.REL.NOINC `($__internal_2_$__cuda_sm10x_tcgen05_guardrail_trap_unallocated_columns_being_dealloced) ;  /* 0x0000005800fc7944 */ /* 0x020fea0003c00000 */
.L_x_126:
[----:B------:R-:W-:Y:S01]  /*66c0*/  NOP ;  /* 0x0000000000007918 */ /* 0x000fe20000000000 */
[----:B----4-:R-:W-:Y:S05]  /*66d0*/  EXIT ;  /* 0x000000000000794d */ /* 0x010fea0003800000 */
.L_x_98:
[----:B------:R-:W-:-:S09]  /*66e0*/  UISETP.NE.OR UP0, UPT, UR18, 0x3, !UP3 ;  /* 0x000000031200788c */ /* 0x000fd2000df05670 */
[----:B------:R-:W-:Y:S05]  /*66f0*/  BRA.U UP0, `(.L_x_127) ;  /* 0x0000001100407547 */ /* 0x000fea000b800000 */
[----:B------:R-:W2:Y:S01]  /*6700*/  LDCU.64 UR4, c[0x0][0x988] ;  /* 0x00013100ff0477ac */ /* 0x000ea20008000a00 */
[----:B------:R-:W3:Y:S01]  /*6710*/  LDC.64 R12, c[0x0][0x348] ;  /* 0x0000d200ff0c7b82 */ /* 0x000ee20000000a00 */
[----:B------:R-:W-:Y:S01]  /*6720*/  HFMA2 R10, -RZ, RZ, 0, 5.9604644775390625e-08 ;  /* 0x00000001ff0a7431 */ /* 0x000fe200000001ff */
[----:B------:R-:W-:Y:S01]  /*6730*/  MOV R8, RZ ;  /* 0x000000ff00087202 */ /* 0x000fe20000000f00 */
[----:B------:R-:W4:Y:S01]  /*6740*/  LDCU UR36, c[0x0][0x370] ;  /* 0x00006e00ff2477ac */ /* 0x000f220008000800 */
[----:B------:R-:W-:Y:S01]  /*6750*/  HFMA2 R3, -RZ, RZ, 0, 0.00048828125 ;  /* 0x00001000ff037431 */ /* 0x000fe200000001ff */
[----:B------:R-:W4:Y:S01]  /*6760*/  LDCU.128 UR32, c[0x0][0xc10] ;  /* 0x00018200ff2077ac */ /* 0x000f220008000c00 */
[----:B------:R-:W1:Y:S01]  /*6770*/  LDCU UR29, c[0x0][0x374] ;  /* 0x00006e80ff1d77ac */ /* 0x000e620008000800 */
[----:B------:R-:W1:Y:S01]  /*6780*/  LDCU.64 UR30, c[0x0][0x990] ;  /* 0x00013200ff1e77ac */ /* 0x000e620008000a00 */
[----:B------:R-:W1:Y:S01]  /*6790*/  LDCU UR26, c[0x0][0xc0c] ;  /* 0x00018180ff1a77ac */ /* 0x000e620008000800 */
[----:B--2---:R-:W-:Y:S01]  /*67a0*/  UISETP.NE.U32.AND UP0, UPT, UR4, URZ, UPT ;  /* 0x000000ff0400728c */ /* 0x004fe2000bf05070 */
[----:B------:R-:W2:Y:S01]  /*67b0*/  LDCU.128 UR40, c[0x0][0xa80] ;  /* 0x00015000ff2877ac */ /* 0x000ea20008000c00 */
[----:B------:R-:W3:Y:S01]  /*67c0*/  LDCU UR50, c[0x0][0xc20] ;  /* 0x00018400ff3277ac */ /* 0x000ee20008000800 */
[----:B------:R-:W3:Y:S01]  /*67d0*/  LDCU UR4, c[0x0][0xc30] ;  /* 0x00018600ff0477ac */ /* 0x000ee20008000800 */
[----:B------:R-:W3:Y:S01]  /*67e0*/  LDCU.128 UR52, c[0x0][0xa90] ;  /* 0x00015200ff3477ac */ /* 0x000ee20008000c00 */
[----:B------:R-:W-:Y:S01]  /*67f0*/  UMOV UR27, 0x400 ;  /* 0x00000400001b7882 */ /* 0x000fe20000000000 */
[----:B----4-:R-:W-:-:S02]  /*6800*/  UIMAD.WIDE.U32 UR6, UR36, UR32, URZ ;  /* 0x00000020240672a5 */ /* 0x010fc4000f8e00ff */
[----:B-1----:R-:W-:Y:S02]  /*6810*/  UIMAD.WIDE.U32 UR8, UR29, UR35, URZ ;  /* 0x000000231d0872a5 */ /* 0x002fe4000f8e00ff */
[----:B------:R-:W-:Y:S02]  /*6820*/  ULEA UR27, UR23, UR27, 0x18 ;  /* 0x0000001b171b7291 */ /* 0x000fe4000f8ec0ff */
[----:B------:R-:W-:Y:S02]  /*6830*/  UISETP.NE.AND.EX UP5, UPT, UR5, URZ, UPT, UP0 ;  /* 0x000000ff0500728c */ /* 0x000fe4000bfa5300 */
[----:B------:R-:W-:Y:S02]  /*6840*/  UISETP.NE.U32.AND UP6, UPT, UR30, URZ, UPT ;  /* 0x000000ff1e00728c */ /* 0x000fe4000bfc5070 */
[----:B------:R-:W-:Y:S02]  /*6850*/  UIADD3 UR38, UPT, UPT, UR27, 0x348, URZ ;  /* 0x000003481b267890 */ /* 0x000fe4000fffe0ff */
[----:B------:R-:W-:-:S02]  /*6860*/  UIADD3 UR37, UPT, UPT, UR27, 0x378, URZ ;  /* 0x000003781b257890 */ /* 0x000fc4000fffe0ff */
[----:B------:R-:W-:Y:S02]  /*6870*/  UIADD3 UR28, UPT, UPT, UR27, 0x340, URZ ;  /* 0x000003401b1c7890 */ /* 0x000fe4000fffe0ff */
[----:B------:R-:W-:Y:S02]  /*6880*/  UISETP.NE.AND UP0, UPT, UR39, 0x1, UPT ;  /* 0x000000012700788c */ /* 0x000fe4000bf05270 */
[----:B------:R-:W-:Y:S02]  /*6890*/  UISETP.GE.AND UP2, UPT, UR39, 0x1, UPT ;  /* 0x000000012700788c */ /* 0x000fe4000bf46270 */
[----:B------:R-:W-:Y:S01]  /*68a0*/  UISETP.NE.AND UP0, UPT, UR26, 0x1, UPT ;  /* 0x000000011a00788c */ /* 0x000fe2000bf05270 */
[----:B------:R-:W-:Y:S01]  /*68b0*/  UMOV UR47, UR7 ;  /* 0x00000007002f7c82 */ /* 0x000fe20008000000 */
[----:B------:R-:W-:Y:S01]  /*68c0*/  UMOV UR45, UR9 ;  /* 0x00000009002d7c82 */ /* 0x000fe20008000000 */
[----:B------:R-:W-:Y:S02]  /*68d0*/  UISETP.NE.AND UP2, UPT, UR34, 0x1, UPT ;  /* 0x000000012200788c */ /* 0x000fe4000bf45270 */
[----:B--2---:R-:W-:Y:S01]  /*68e0*/  UISETP.NE.AND UP0, UPT, UR40, 0x1, UPT ;  /* 0x000000012800788c */ /* 0x004fe2000bf05270 */
[----:B------:R-:W1:Y:S01]  /*68f0*/  LDCU UR51, c[0x0][0xaa0] ;  /* 0x00015400ff3377ac */ /* 0x000e620008000800 */
[----:B------:R-:W-:Y:S01]  /*6900*/  UPLOP3.LUT UP4, UPT, UPT, UPT, UPT, 0x40, 0x4 ;  /* 0x000000000004789c */ /* 0x000fe20003f8e870 */
[----:B------:R-:W2:Y:S01]  /*6910*/  LDCU.64 UR24, c[0x0][0xc28] ;  /* 0x00018500ff1877ac */ /* 0x000ea20008000a00 */
[----:B------:R-:W-:-:S02]  /*6920*/  UISETP.NE.AND.EX UP6, UPT, UR31, URZ, UPT, UP6 ;  /* 0x000000ff1f00728c */ /* 0x000fc4000bfc5360 */
[----:B------:R-:W-:Y:S02]  /*6930*/  UPRMT UR38, UR23, 0x654, UR38 ;  /* 0x0000065417267896 */ /* 0x000fe40008000026 */
[----:B------:R-:W-:Y:S02]  /*6940*/  UPRMT UR37, URZ, 0x654, UR37 ;  /* 0x00000654ff257896 */ /* 0x000fe40008000025 */
[----:B------:R-:W-:Y:S02]  /*6950*/  UPRMT UR44, UR23, 0x654, UR28 ;  /* 0x00000654172c7896 */ /* 0x000fe4000800001c */
[----:B------:R-:W-:Y:S02]  /*6960*/  USHF.R.U32.HI UR47, URZ, UR33, UR47 ;  /* 0x00000021ff2f7299 */ /* 0x000fe4000801162f */
[----:B---3--:R-:W-:Y:S02]  /*6970*/  USHF.R.U32.HI UR45, URZ, UR50, UR45 ;  /* 0x00000032ff2d7299 */ /* 0x008fe4000801162d */
[----:B------:R-:W-:-:S02]  /*6980*/  UISETP.NE.AND UP3, UPT, UR4, 0x1, UPT ;  /* 0x000000010400788c */ /* 0x000fc4000bf65270 */
[----:B------:R-:W-:Y:S02]  /*6990*/  UISETP.NE.AND UP2, UPT, UR43, 0x1, UPT ;  /* 0x000000012b00788c */ /* 0x000fe4000bf45270 */
[----:B-1----:R-:W-:-:S11]  /*69a0*/  UISETP.NE.AND UP0, UPT, UR54, 0x1, UPT ;  /* 0x000000013600788c */ /* 0x002fd6000bf05270 */
.L_x_136:
[----:B------:R-:W-:Y:S04]  /*69b0*/  SHF.L.U32 R5, R8, 0x1f, RZ ;  /* 0x0000001f08057819 */ /* 0x000fe800000006ff */
[----:B------:R-:W1:Y:S02]  /*69c0*/  SYNCS.PHASECHK.TRANS64.TRYWAIT P0, [UR27+0x370], R5 ;  /* 0x00037005ff0075a7 */ /* 0x000e64000800111b */
[----:B-1-3--:R-:W-:Y:S05]  /*69d0*/  @!P0 BRA `(.L_x_128) ;  /* 0x0000005400508947 */ /* 0x00afea0003800000 */
.L_x_288:
[----:B-1----:R-:W1:Y:S01]  /*69e0*/  LDS.128 R4, [UR27+0x3b0] ;  /* 0x0003b01bff047984 */ /* 0x002e620008000c00 */
[----:B------:R-:W-:Y:S01]  /*69f0*/  UISETP.GE.AND UP0, UPT, UR39, 0x1, UPT ;  /* 0x000000012700788c */ /* 0x000fe2000bf06270 */
[----:B------:R-:W-:Y:S01]  /*6a00*/  @!PT LDS RZ, [RZ] ;  /* 0x00000000fffff984 */ /* 0x000fe20000000800 */
[----:B------:R-:W-:Y:S01]  /*6a10*/  @!PT LDS RZ, [RZ] ;  /* 0x00000000fffff984 */ /* 0x000fe20000000800 */
[----:B------:R-:W-:Y:S01]  /*6a20*/  @!PT LDS RZ, [RZ] ;  /* 0x00000000fffff984 */ /* 0x000fe20000000800 */
[----:B------:R-:W-:Y:S01]  /*6a30*/  @!PT LDS RZ, [RZ] ;  /* 0x00000000fffff984 */ /* 0x000fe20000000800 */
[----:B------:R3:W-:Y:S06]  /*6a40*/  MEMBAR.ALL.CTA ;  /* 0x0000000000007992 */ /* 0x0007ec0000008000 */
[----:B---3--:R-:W3:Y:S02]  /*6a50*/  FENCE.VIEW.ASYNC.S ;  /* 0x00000000000073c6 */ /* 0x008ee40000000000 */
[----:B---3--:R-:W-:Y:S01]  /*6a60*/  SYNCS.ARRIVE.TRANS64.RED.A1T0 RZ, [UR37], RZ ;  /* 0x000000ffffff79a7 */ /* 0x008fe20008100425 */
[----:B-1----:R-:W-:Y:S11]  /*6a70*/  LOP3.LUT P0, RZ, R6, 0x1, RZ, 0xc0, !PT ;  /* 0x0000000106ff7812 */ /* 0x002ff6000780c0ff */
[----:B------:R-:W-:Y:S02]  /*6a80*/  @!UPT UIADD3 URZ, UPT, UPT, URZ, URZ, URZ ;  /* 0x000000fffffff290 */ /* 0x000fe4000fffe0ff */
[----:B------:R-:W-:Y:S01]  /*6a90*/  VOTEU.ANY UP2, P0 ;  /* 0x0000000000ff7886 */ /* 0x000fe20000040100 */
[----:B------:R-:W-:Y:S11]  /*6aa0*/  PLOP3.LUT P0, PT, PT, PT, UP2, 0x80, 0x8 ;  /* 0x000000000008781c */ /* 0x000ff60003f0f028 */
[----:B------:R-:W-:Y:S02]  /*6ab0*/  @!UPT UIADD3 URZ, UPT, UPT, URZ, URZ, URZ ;  /* 0x000000fffffff290 */ /* 0x000fe4000fffe0ff */
[----:B------:R-:W-:Y:S02]  /*6ac0*/  @P0 MOV R2, R4 ;  /* 0x0000000400020202 */ /* 0x000fe40000000f00 */
[----:B------:R-:W-:Y:S02]  /*6ad0*/  @P0 LOP3.LUT R0, R5, 0xffff, RZ, 0xc0, !PT ;  /* 0x0000ffff05000812 */ /* 0x000fe400078ec0ff */
[----:B------:R-:W-:Y:S02]  /*6ae0*/  @P0 R2UR UR5, R2 ;  /* 0x00000000020502ca */ /* 0x000fe400000e0000 */
[----:B------:R-:W-:Y:S11]  /*6af0*/  @P0 R2UR UR4, R0 ;  /* 0x00000000000402ca */ /* 0x000ff600000e0000 */
[----:B------:R-:W-:Y:S02]  /*6b00*/  @UP2 UMOV UR23, UR5 ;  /* 0x0000000500172c82 */ /* 0x000fe40008000000 */
[----:B------:R-:W-:Y:S01]  /*6b10*/  @UP2 UMOV UR15, UR4 ;  /* 0x00000004000f2c82 */ /* 0x000fe20008000000 */
[----:B------:R-:W-:Y:S05]  /*6b20*/  BRA.U !UP0, `(.L_x_129) ;  /* 0x0000000108c07547 */ /* 0x000fea000b800000 */
[----:B------:R-:W-:Y:S02]  /*6b30*/  UP2UR UR14, UPR, URZ, 0x4 ;  /* 0x00000004ff0e7883 */ /* 0x000fe40008000000 */
[----:B------:R-:W-:Y:S02]  /*6b40*/  UISETP.NE.AND UP2, UPT, UR34, 0x1, UPT ;  /* 0x000000012200788c */ /* 0x000fe4000bf45270 */
[----:B------:R-:W-:Y:S02]  /*6b50*/  UIMAD.WIDE.U32 UR6, UR15, UR35, URZ ;  /* 0x000000230f0672a5 */ /* 0x000fe4000f8e00ff */
[----:B------:R-:W-:Y:S02]  /*6b60*/  UIMAD.WIDE.U32 UR10, UR23, UR32, URZ ;  /* 0x00000020170a72a5 */ /* 0x000fe4000f8e00ff */
[----:B------:R-:W-:Y:S02]  /*6b70*/  USEL UR4, UR29, UR45, !UP2 ;  /* 0x0000002d1d047287 */ /* 0x000fe4000d000000 */
[----:B------:R-:W-:Y:S02]  /*6b80*/  UISETP.NE.AND UP0, UPT, UR26, 0x1, UPT ;  /* 0x000000011a00788c */ /* 0x000fe4000bf05270 */
[----:B------:R-:W-:Y:S02]  /*6b90*/  UP2UR UR18, UPR, URZ, 0x2 ;  /* 0x00000002ff127883 */ /* 0x000fe40008000000 */
[----:B------:R-:W-:Y:S02]  /*6ba0*/  UISETP.NE.AND UP1, UPT, UR39, 0x1, UPT ;  /* 0x000000012700788c */ /* 0x000fe4000bf25270 */
[----:B--2---:R-:W-:Y:S02]  /*6bb0*/  UIMAD.WIDE.U32 UR12, UR4, UR24, URZ ;  /* 0x00000018040c72a5 */ /* 0x004fe4000f8e00ff */
[----:B------:R-:W-:Y:S01]  /*6bc0*/  USEL UR9, UR36, UR47, !UP0 ;  /* 0x0000002f24097287 */ /* 0x000fe2000c000000 */
[----:B------:R-:W-:Y:S01]  /*6bd0*/  UMOV UR6, UR7 ;  /* 0x0000000700067c82 */ /* 0x000fe20008000000 */
[----:B------:R-:W-:Y:S01]  /*6be0*/  UMOV UR5, UR11 ;  /* 0x0000000b00057c82 */ /* 0x000fe20008000000 */
[----:B------:R-:W-:Y:S02]  /*6bf0*/  USHF.R.U32.HI UR7, URZ, UR50, UR6 ;  /* 0x00000032ff077299 */ /* 0x000fe40008011606 */
[----:B------:R-:W-:Y:S02]  /*6c00*/  USHF.R.U32.HI UR6, URZ, UR33, UR5 ;  /* 0x00000021ff067299 */ /* 0x000fe40008011605 */
[----:B------:R-:W-:Y:S02]  /*6c10*/  UIMAD.WIDE.U32 UR16, UR9, UR24, URZ ;  /* 0x00000018091072a5 */ /* 0x000fe4000f8e00ff */
[----:B------:R-:W-:Y:S02]  /*6c20*/  USEL UR8, UR15, UR7, !UP2 ;  /* 0x000000070f087287 */ /* 0x000fe4000d000000 */
[----:B------:R-:W-:Y:S02]  /*6c30*/  UISETP.NE.AND UP2, UPT, UR14, URZ, UPT ;  /* 0x000000ff0e00728c */ /* 0x000fe4000bf45270 */
[----:B------:R-:W-:Y:S01]  /*6c40*/  UIMAD.WIDE.U32 UR10, UR8, UR24, URZ ;  /* 0x00000018080a72a5 */ /* 0x000fe2000f8e00ff */
[----:B------:R-:W-:Y:S02]  /*6c50*/  UMOV UR5, UR13 ;  /* 0x0000000d00057c82 */ /* 0x000fe40008000000 */
[----:B------:R-:W-:Y:S03]  /*6c60*/  @UP1 USHF.R.U32.HI UR4, URZ, UR25, UR5 ;  /* 0x00000019ff041299 */ /* 0x000fe60008011605 */
[----:B------:R-:W-:Y:S01]  /*6c70*/  UMOV UR5, UR17 ;  /* 0x0000001100057c82 */ /* 0x000fe20008000000 */
[----:B------:R-:W-:Y:S02]  /*6c80*/  UIMAD UR4, UR39, UR4, URZ ;  /* 0x00000004270472a4 */ /* 0x000fe4000f8e02ff */
[----:B------:R-:W-:Y:S02]  /*6c90*/  @UP1 USHF.R.U32.HI UR9, URZ, UR25, UR5 ;  /* 0x00000019ff091299 */ /* 0x000fe40008011605 */
[----:B------:R-:W-:Y:S02]  /*6ca0*/  USEL UR5, UR23, UR6, !UP0 ;  /* 0x0000000617057287 */ /* 0x000fe4000c000000 */
[----:B------:R-:W-:Y:S02]  /*6cb0*/  UIMAD UR6, UR39, UR9, URZ ;  /* 0x00000009270672a4 */ /* 0x000fe4000f8e02ff */
[----:B------:R-:W-:Y:S03]  /*6cc0*/  UISETP.GE.AND UP0, UPT, UR8, UR4, UPT ;  /* 0x000000040800728c */ /* 0x000fe6000bf06270 */
[----:B------:R-:W-:Y:S01]  /*6cd0*/  UMOV UR4, UR11 ;  /* 0x0000000b00047c82 */ /* 0x000fe20008000000 */
[----:B------:R-:W-:Y:S02]  /*6ce0*/  UISETP.GE.OR UP0, UPT, UR5, UR6, UP0 ;  /* 0x000000060500728c */ /* 0x000fe40008706670 */
[----:B------:R-:W-:Y:S02]  /*6cf0*/  USHF.R.U32.HI UR4, URZ, UR25, UR4 ;  /* 0x00000019ff047299 */ /* 0x000fe40008011604 */
[----:B------:R-:W-:Y:S02]  /*6d00*/  UIMAD.WIDE.U32 UR6, UR5, UR24, URZ ;  /* 0x00000018050672a5 */ /* 0x000fe4000f8e00ff */
[----:B------:R-:W-:Y:S04]  /*6d10*/  USEL UR10, UR8, UR4, !UP1 ;  /* 0x00000004080a7287 */ /* 0x000fe8000c800000 */
[----:B------:R-:W-:Y:S01]  /*6d20*/  UIADD3 UR11, UPT, UPT, -UR10, URZ, URZ ;  /* 0x000000ff0a0b7290 */ /* 0x000fe2000fffe1ff */
[----:B------:R-:W-:Y:S01]  /*6d30*/  @!UP0 UMOV UR4, UR7 ;  /* 0x0000000700048c82 */ /* 0x000fe20008000000 */
[----:B------:R-:W-:Y:S02]  /*6d40*/  UIADD3 UR7, UPT, UPT, -UR8, URZ, URZ ;  /* 0x000000ff08077290 */ /* 0x000fe4000fffe1ff */
[----:B------:R-:W-:Y:S02]  /*6d50*/  @!UP0 USHF.R.U32.HI UR4, URZ, UR25, UR4 ;  /* 0x00000019ff048299 */ /* 0x000fe40008011604 */
[----:B------:R-:W-:Y:S02]  /*6d60*/  UIMAD UR6, UR39, UR11, UR8 ;  /* 0x0000000b270672a4 */ /* 0x000fe4000f8e0208 */
[----:B------:R-:W-:Y:S02]  /*6d70*/  @!UP0 USEL UR4, UR5, UR4, !UP1 ;  /* 0x0000000405048287 */ /* 0x000fe4000c800000 */
[----:B------:R-:W-:Y:S02]  /*6d80*/  UISETP.NE.AND UP1, UPT, UR18, URZ, UPT ;  /* 0x000000ff1200728c */ /* 0x000fe4000bf25270 */
[----:B------:R-:W-:Y:S02]  /*6d90*/  @!UP0 UIMAD UR6, UR9, UR6, UR4 ;  /* 0x00000006090682a4 */ /* 0x000fe4000f8e0204 */
[----:B------:R-:W-:Y:S02]  /*6da0*/  @!UP0 UIADD3 UR9, UPT, UPT, UR10, -UR4, URZ ;  /* 0x800000040a098290 */ /* 0x000fe4000fffe0ff */
[----:B------:R-:W-:Y:S02]  /*6db0*/  UIADD3 UR4, UPT, UPT, -UR5, URZ, URZ ;  /* 0x000000ff05047290 */ /* 0x000fe4000fffe1ff */
[----:B------:R-:W-:Y:S03]  /*6dc0*/  @!UP0 UIMAD UR8, UR9, UR39, UR5 ;  /* 0x00000027090882a4 */ /* 0x000fe6000f8e0205 */
[----:B------:R-:W-:Y:S01]  /*6dd0*/  @!UP0 UMOV UR5, UR6 ;  /* 0x0000000600058c82 */ /* 0x000fe20008000000 */
[----:B------:R-:W-:Y:S02]  /*6de0*/  UIMAD UR6, UR26, UR4, UR23 ;  /* 0x000000041a0672a4 */ /* 0x000fe4000f8e0217 */
[----:B------:R-:W-:Y:S02]  /*6df0*/  UIMAD UR4, UR34, UR7, UR15 ;  /* 0x00000007220472a4 */ /* 0x000fe4000f8e020f */
[----:B------:R-:W-:Y:S02]  /*6e00*/  UIMAD UR23, UR5, UR26, UR6 ;  /* 0x0000001a051772a4 */ /* 0x000fe4000f8e0206 */
[----:B------:R-:W-:Y:S11]  /*6e10*/  UIMAD UR15, UR8, UR34, UR4 ;  /* 0x00000022080f72a4 */ /* 0x000ff6000f8e0204 */
[----:B------:R-:W-:Y:S01]  /*6e20*/  @!UPT UIADD3 URZ, UPT, UPT, URZ, URZ, URZ ;  /* 0x000000fffffff290 */ /* 0x000fe2000fffe0ff */
.L_x_129:
[----:B------:R-:W1:Y:S01]  /*6e30*/  @!UP3 LDCU.128 UR8, c[0x0][0xc10] ;  /* 0x00018200ff08b7ac */ /* 0x000e620008000c00 */
[----:B------:R-:W-:Y:S02]  /*6e40*/  ISETP.NE.U32.AND P1, PT, RZ, UR30, PT ;  /* 0x0000001eff007c0c */ /* 0x000fe4000bf25070 */
[----:B------:R-:W-:Y:S02]  /*6e50*/  SHF.L.U32 R9, R10, 0x1f, RZ ;  /* 0x0000001f0a097819 */ /* 0x000fe400000006ff */
[----:B------:R-:W-:Y:S01]  /*6e60*/  ISETP.NE.AND.EX P1, PT, RZ, UR31, PT, P1 ;  /* 0x0000001fff007c0c */ /* 0x000fe2000bf25310 */
[----:B------:R-:W3:Y:S01]  /*6e70*/  @!UP3 LDCU UR5, c[0x0][0xc0c] ;  /* 0x00018180ff05b7ac */ /* 0x000ee20008000800 */
[----:B------:R-:W-:Y:S02]  /*6e80*/  USHF.L.U32 UR19, UR19, 0x7, URZ ;  /* 0x0000000713137899 */ /* 0x000fe400080006ff */
[----:B-1----:R-:W-:Y:S07]  /*6e90*/  UIMAD.WIDE.U32 UR6, UR23, UR8, URZ ;  /* 0x00000008170672a5 */ /* 0x002fee000f8e00ff */
[----:B------:R-:W-:Y:S01]  /*6ea0*/  @!UP3 UMOV UR4, UR7 ;  /* 0x000000070004bc82 */ /* 0x000fe20008000000 */
[----:B---3--:R-:W-:Y:S02]  /*6eb0*/  @!UP3 UISETP.NE.AND UP0, UPT, UR5, 0x1, UPT ;  /* 0x000000010500b88c */ /* 0x008fe4000bf05270 */
[----:B------:R-:W-:Y:S02]  /*6ec0*/  @!UP3 USHF.R.U32.HI UR4, URZ, UR9, UR4 ;  /* 0x00000009ff04b299 */ /* 0x000fe40008011604 */
[----:B------:R-:W-:Y:S02]  /*6ed0*/  UIMAD.WIDE.U32 UR6, UR15, UR11, URZ ;  /* 0x0000000b0f0672a5 */ /* 0x000fe4000f8e00ff */
[----:B------:R-:W-:Y:S02]  /*6ee0*/  @!UP3 USEL UR8, UR23, UR4, !UP0 ;  /* 0x000000041708b287 */ /* 0x000fe4000c000000 */
[----:B------:R-:W-:Y:S03]  /*6ef0*/  @!UP3 UISETP.NE.AND UP0, UPT, UR10, 0x1, UPT ;  /* 0x000000010a00b88c */ /* 0x000fe6000bf05270 */
[----:B------:R-:W-:Y:S02]  /*6f00*/  @!UP3 UMOV UR6, UR7 ;  /* 0x000000070006bc82 */ /* 0x000fe40008000000 */
[----:B------:R-:W1:Y:S02]  /*6f10*/  @!UP3 LDCU UR4, c[0x0][0xc20] ;  /* 0x00018400ff04b7ac */ /* 0x000e640008000800 */
[----:B-1----:R-:W-:Y:S04]  /*6f20*/  @!UP3 USHF.R.U32.HI UR6, URZ, UR4, UR6 ;  /* 0x00000004ff06b299 */ /* 0x002fe80008011606 */
[----:B------:R-:W-:Y:S04]  /*6f30*/  @!UP3 USEL UR6, UR15, UR6, !UP0 ;  /* 0x000000060f06b287 */ /* 0x000fe8000c000000 */
[----:B------:R-:W-:Y:S02]  /*6f40*/  @!UP3 UIADD3 UR4, UPT, UPT, -UR8, UR6, URZ ;  /* 0x000000060804b290 */ /* 0x000fe4000fffe1ff */
[----:B------:R-:W-:Y:S02]  /*6f50*/  @!UP3 UIADD3 UR6, UPT, UPT, UR8, -UR6, URZ ;  /* 0x800000060806b290 */ /* 0x000fe4000fffe0ff */
[----:B------:R-:W-:Y:S02]  /*6f60*/  @!UP3 UIMAD UR23, UR4, UR5, UR23 ;  /* 0x000000050417b2a4 */ /* 0x000fe4000f8e0217 */
[----:B------:R-:W-:Y:S01]  /*6f70*/  @!UP3 UIMAD UR15, UR6, UR10, UR15 ;  /* 0x0000000a060fb2a4 */ /* 0x000fe2000f8e020f */
[----:B------:R-:W-:Y:S11]  /*6f80*/  BRA.U UP4, `(.L_x_130) ;  /* 0x0000000104107547 */ /* 0x000ff6000b800000 */
[----:B------:R-:W-:Y:S04]  /*6f90*/  MOV R0, UR49 ;  /* 0x0000003100007c02 */ /* 0x000fe80008000f00 */
[----:B------:R-:W-:Y:S04]  /*6fa0*/  SHF.L.U32 R11, R0, 0x1f, RZ ;  /* 0x0000001f000b7819 */ /* 0x000fe800000006ff */
[----:B------:R-:W1:Y:S02]  /*6fb0*/  SYNCS.PHASECHK.TRANS64.TRYWAIT P2, [UR27+0x368], R11 ;  /* 0x0003680bff0075a7 */ /* 0x000e64000804111b */
[----:B-1----:R-:W-:Y:S05]  /*6fc0*/  @!P2 BRA `(.L_x_131) ;  /* 0x0000004c00eca947 */ /* 0x002fea0003800000 */
.L_x_130:
[----:B------:R-:W-:Y:S05]  /*6fd0*/  BRA.U !UP6, `(.L_x_132) ;  /* 0x000000010e387547 */ /* 0x000fea000b800000 */
[----:B------:R-:W-:Y:S01]  /*6fe0*/  UPLOP3.LUT UP1, UPT, UPT, UPT, UP5, 0x80, 0x8 ;  /* 0x000000000008789c */ /* 0x000fe20003f2f050 */
[----:B-1----:R-:W-:Y:S01]  /*6ff0*/  HFMA2 R0, -RZ, RZ, 0, 5.9604644775390625e-08 ;  /* 0x00000001ff007431 */ /* 0x002fe200000001ff */
[----:B------:R-:W1:Y:S01]  /*7000*/  LDCU.64 UR8, c[0x0][0x358] ;  /* 0x00006b00ff0877ac */ /* 0x000e620008000a00 */
[----:B------:R-:W-:Y:S03]  /*7010*/  IMAD.MOV.U32 R86, RZ, RZ, 0x1 ;  /* 0x00000001ff567424 */ /* 0x000fe600078e00ff */
[----:B------:R-:W-:Y:S05]  /*7020*/  PLOP3.LUT P2, PT, PT, PT, UP1, 0x80, 0x8 ;  /* 0x000000000008781c */ /* 0x000fea0003f4f018 */
[----:B------:R-:W3:Y:S01]  /*7030*/  @UP1 LDCU.64 UR4, c[0x0][0x988] ;  /* 0x00013100ff0417ac */ /* 0x000ee20008000a00 */
[----:B------:R-:W-:Y:S07]  /*7040*/  @UP1 UIMAD UR6, UR46, UR30, URZ ;  /* 0x0000001e2e0612a4 */ /* 0x000fee000f8e02ff */
[----:B------:R-:W-:Y:S01]  /*7050*/  @!P2 PRMT R86, R0, 0x7610, R86 ;  /* 0x000076100056a816 */ /* 0x000fe20000000056 */
[----:B---3--:R-:W-:Y:S06]  /*7060*/  @UP1 UIMAD.WIDE UR4, UR6, 0x4, UR4 ;  /* 0x00000004060418a5 */ /* 0x008fec000f8e0204 */
[----:B------:R-:W-:Y:S01]  /*7070*/  IMAD.U32 R14, RZ, RZ, UR4 ;  /* 0x00000004ff0e7e24 */ /* 0x000fe2000f8e00ff */
[----:B------:R-:W-:Y:S04]  /*7080*/  MOV R15, UR5 ;  /* 0x00000005000f7c02 */ /* 0x000fe80008000f00 */
[----:B------:R-:W3:Y:S01]  /*7090*/  @!UP1 LDCU UR4, c[0x0][0x980] ;  /* 0x00013000ff0497ac */ /* 0x000ee20008000800 */
[----:B-1---5:R4:W5:Y:S02]  /*70a0*/  @P2 LDG.E R41, desc[UR8][R14.64] ;  /* 0x000000080e292981 */ /* 0x022964000c1e1900 */
[----:B---34-:R-:W-:Y:S07]  /*70b0*/  @!P2 IMAD.U32 R41, RZ, RZ, UR4 ;  /* 0x00000004ff29ae24 */ /* 0x018fee000f8e00ff */
.L_x_132:
[----:B-----5:R-:W-:Y:S01]  /*70c0*/  @!P1 FSETP.EQ.AND P3, PT, R41, RZ, PT ;  /* 0x000000ff2900920b */ /* 0x020fe20003f62000 */
[----:B------:R-:W-:Y:S01]  /*70d0*/  @!UPT UIADD3 URZ, UPT, UPT, URZ, URZ, URZ ;  /* 0x000000fffffff290 */ /* 0x000fe2000fffe0ff */
[----:B------:R-:W-:Y:S11]  /*70e0*/  @!P1 BRA `(.L_x_133) ;  /* 0x0000000000149947 */ /* 0x000ff60003800000 */
[----:B------:R-:W-:Y:S02]  /*70f0*/  LOP3.LUT P1, RZ, R86, 0xff, RZ, 0xc0, !PT ;  /* 0x000000ff56ff7812 */ /* 0x000fe4000782c0ff */
[----:B------:R-:W-:Y:S04]  /*7100*/  PLOP3.LUT P3, PT, PT, PT, UP1, 0x80, 0x8 ;  /* 0x000000000008781c */ /* 0x000fe80003f6f018 */
[----:B------:R-:W-:Y:S07]  /*7110*/  PLOP3.LUT P3, PT, P3, PT, PT, 0x8, 0x80 ;  /* 0x000000000080781c */ /* 0x000fee0001f6e170 */
[----:B------:R-:W-:Y:S11]  /*7120*/  @P1 FSETP.EQ.AND P3, PT, R41, RZ, PT ;  /* 0x000000ff2900120b */ /* 0x000ff60003f62000 */
[----:B------:R-:W-:Y:S02]  /*7130*/  @!UPT UIADD3 URZ, UPT, UPT, URZ, URZ, URZ ;  /* 0x000000fffffff290 */ /* 0x000fe4000fffe0ff */
.L_x_133:
[----:B------:R-:W-:Y:S01]  /*7140*/  USHF.L.U32 UR11, UR48, 0x6, URZ ;  /* 0x00000006300b7899 */ /* 0x000fe200080006ff */
[----:B------:R-:W3:Y:S01]  /*7150*/  SYNCS.PHASECHK.TRANS64.TRYWAIT P1, [UR27+0x350], R9 ;  /* 0x00035009ff0075a7 */ /* 0x000ee2000802111b */
[----:B------:R-:W-:Y:S02]  /*7160*/  UISETP.NE.AND UP0, UPT, UR40, 0x1, UPT ;  /* 0x000000012800788c */ /* 0x000fe4000bf05270 */
[----:B------:R-:W-:Y:S01]  /*7170*/  UIMAD.WIDE.U32 UR4, UR11, UR41, URZ ;  /* 0x000000290b0472a5 */ /* 0x000fe2000f8e00ff */
[----:B------:R-:W-:Y:S04]  /*7180*/  ELECT P2, URZ, PT ;  /* 0x0000000000ff782f */ /* 0x000fe80003840000 */
[----:B------:R-:W-:Y:S02]  /*7190*/  PLOP3.LUT P2, PT, P3, P2, PT, 0xf2, 0x2f ;  /* 0x00000000002f781c */ /* 0x000fe40001f45e72 */
[----:B------:R-:W-:Y:S02]  /*71a0*/  UMOV UR4, UR5 ;  /* 0x0000000500047c82 */ /* 0x000fe40008000000 */
[----:B------:R-:W-:Y:S04]  /*71b0*/  USHF.R.U32.HI UR4, URZ, UR42, UR4 ;  /* 0x0000002aff047299 */ /* 0x000fe80008011604 */
[----:B------:R-:W-:Y:S02]  /*71c0*/  USEL UR12, UR11, UR4, !UP0 ;  /* 0x000000040b0c7287 */ /* 0x000fe4000c000000 */
[----:B------:R-:W-:Y:S02]  /*71d0*/  UISETP.NE.AND UP0, UPT, UR43, 0x1, UPT ;  /* 0x000000012b00788c */ /* 0x000fe4000bf05270 */
[----:B------:R-:W-:Y:S02]  /*71e0*/  UIMAD.WIDE.U32 UR4, UR12, UR52, URZ ;  /* 0x000000340c0472a5 */ /* 0x000fe4000f8e00ff */
[----:B------:R-:W-:Y:S01]  /*71f0*/  UIADD3 UR6, UPT, UPT, -UR12, URZ, URZ ;  /* 0x000000ff0c067290 */ /* 0x000fe2000fffe1ff */
[----:B-1----:R-:W-:Y:S03]  /*7200*/  @!P2 IMAD.MOV.U32 R0, RZ, 0x20, RZ ;  /* 0x00000020ff00a824 */ /* 0x002fe600078e00ff */
[----:B------:R-:W-:Y:S01]  /*7210*/  UIMAD UR11, UR40, UR6, UR11 ;  /* 0x00000006280b72a4 */ /* 0x000fe2000f8e020b */
[----:B------:R-:W-:Y:S01]  /*7220*/  @!P2 IMAD.MOV.U32 R0, RZ, 0x400, R0 ;  /* 0x00000400ff00a824 */ /* 0x000fe200078e0000 */
[----:B------:R-:W-:Y:S02]  /*7230*/  UMOV UR4, UR5 ;  /* 0x0000000500047c82 */ /* 0x000fe40008000000 */
[----:B------:R-:W-:Y:S04]  /*7240*/  USHF.R.U32.HI UR4, URZ, UR53, UR4 ;  /* 0x00000035ff047299 */ /* 0x000fe80008011604 */
[----:B------:R-:W-:Y:S02]  /*7250*/  USEL UR13, UR12, UR4, !UP0 ;  /* 0x000000040c0d7287 */ /* 0x000fe4000c000000 */
[----:B------:R-:W-:Y:S02]  /*7260*/  UISETP.NE.AND UP0, UPT, UR54, 0x1, UPT ;  /* 0x000000013600788c */ /* 0x000fe4000bf05270 */
[----:B------:R-:W-:Y:S07]  /*7270*/  UIMAD.WIDE.U32 UR4, UR13, UR55, URZ ;  /* 0x000000370d0472a5 */ /* 0x000fee000f8e00ff */
[----:B------:R-:W-:Y:S02]  /*7280*/  UMOV UR4, UR5 ;  /* 0x0000000500047c82 */ /* 0x000fe40008000000 */
[----:B------:R-:W-:Y:S04]  /*7290*/  USHF.R.U32.HI UR4, URZ, UR51, UR4 ;  /* 0x00000033ff047299 */ /* 0x000fe80008011604 */
[----:B------:R-:W-:Y:S02]  /*72a0*/  USEL UR14, UR13, UR4, !UP0 ;  /* 0x000000040d0e7287 */ /* 0x000fe4000c000000 */
[----:B------:R-:W-:Y:S02]  /*72b0*/  UIADD3 UR4, UPT, UPT, -UR13, URZ, URZ ;  /* 0x000000ff0d047290 */ /* 0x000fe4000fffe1ff */
[----:B------:R-:W-:Y:S02]  /*72c0*/  UIADD3 UR5, UPT, UPT, -UR14, URZ, URZ ;  /* 0x000000ff0e057290 */ /* 0x000fe4000fffe1ff */
[----:B------:R-:W-:Y:S02]  /*72d0*/  UIMAD UR12, UR43, UR4, UR12 ;  /* 0x000000042b0c72a4 */ /* 0x000fe4000f8e020c */
[----:B------:R-:W-:Y:S01]  /*72e0*/  UIMAD UR13, UR54, UR5, UR13 ;  /* 0x00000005360d72a4 */ /* 0x000fe2000f8e020d */
[----:B---3--:R-:W-:Y:S11]  /*72f0*/  @!P1 BRA `(.L_x_134) ;  /* 0x0000004c00389947 */ /* 0x008ff60003800000 */
.L_x_291:
[----:B-1----:R-:W-:Y:S01]  /*7300*/  @!P2 IADD3 R2, P1, PT, R12, 0x680, RZ ;  /* 0x000006800c02a810 */ /* 0x002fe20007f3e0ff */
[----:B------:R-:W-:Y:S01]  /*7310*/  VOTEU.ALL UP0, P2 ;  /* 0x0000000000ff7886 */ /* 0x000fe20001000000 */
[----:B------:R-:W-:Y:S02]  /*7320*/  @!P2 R2UR UR6, R0 ;  /* 0x000000000006a2ca */ /* 0x000fe400000e0000 */
[----:B------:R-:W-:Y:S01]  /*7330*/  @!P2 R2UR UR5, R2 ;  /* 0x000000000205a2ca */ /* 0x000fe200000e0000 */
[----:B------:R-:W-:Y:S01]  /*7340*/  @!P2 IMAD.X R0, RZ, RZ, R13, P1 ;  /* 0x000000ffff00a224 */ /* 0x000fe200008e060d */
[----:B------:R-:W-:Y:S01]  /*7350*/  @!UP0 UIADD3 UR8, UPT, UPT, UR27, 0x400, URZ ;  /* 0x000004001b088890 */ /* 0x000fe2000fffe0ff */
[----:B------:R-:W-:Y:S01]  /*7360*/  @P0 SHF.R.U32.HI R4, RZ, 0x10, R5 ;  /* 0x00000010ff040819 */ /* 0x000fe20000011605 */
[----:B------:R-:W-:Y:S02]  /*7370*/  @!UP0 UIADD3 UR16, UPT, UPT, UR27, 0xc00, URZ ;  /* 0x00000c001b108890 */ /* 0x000fe4000fffe0ff */
[----:B------:R-:W-:Y:S01]  /*7380*/  @!P2 R2UR UR4, R0 ;  /* 0x000000000004a2ca */ /* 0x000fe200000e0000 */
[----:B------:R-:W-:Y:S01]  /*7390*/  @!UP0 UIADD3 UR7, UPT, UPT, UR19, 0x40, URZ ;  /* 0x0000004013078890 */ /* 0x000fe2000fffe0ff */
[----:B------:R-:W-:Y:S01]  /*73a0*/  @!P2 IMAD.MOV.U32 R0, RZ, RZ, 0x1000 ;  /* 0x00001000ff00a424 */ /* 0x000fe200078e00ff */
[----:B------:R-:W-:Y:S02]  /*73b0*/  @P0 R2UR UR46, R4 ;  /* 0x00000000042e02ca */ /* 0x000fe400000e0000 */
[----:B------:R-:W-:Y:S02]  /*73c0*/  @!UP0 UPRMT UR6, UR6, 0x5410, URZ ;  /* 0x0000541006068896 */ /* 0x000fe400080000ff */
[----:B------:R-:W-:Y:S01]  /*73d0*/  IMAD.U32 R14, RZ, RZ, UR5 ;  /* 0x00000005ff0e7e24 */ /* 0x000fe2000f8e00ff */
[----:B------:R-:W-:Y:S05]  /*73e0*/  VOTEU.ALL UP0, P2 ;  /* 0x0000000000ff7886 */ /* 0x000fea0001000000 */
[----:B------:R-:W-:Y:S01]  /*73f0*/  IMAD.U32 R15, RZ, RZ, UR4 ;  /* 0x00000004ff0f7e24 */ /* 0x000fe2000f8e00ff */
[----:B------:R-:W-:Y:S01]  /*7400*/  @!P2 R2UR UR4, R14 ;  /* 0x000000000e04a2ca */ /* 0x000fe200000e0000 */
[----:B------:R-:W-:Y:S01]  /*7410*/  @!UP0 UMOV UR9, UR28 ;  /* 0x0000001c00098c82 */ /* 0x000fe20008000000 */
[----:B------:R-:W-:Y:S02]  /*7420*/  @!UP0 UMOV UR10, UR19 ;  /* 0x00000013000a8c82 */ /* 0x000fe40008000000 */
[----:B------:R-:W-:Y:S11]  /*7430*/  @!P2 R2UR UR5, R15 ;  /* 0x000000000f05a2ca */ /* 0x000ff600000e0000 */
[----:B------:R-:W-:Y:S02]  /*7440*/  @!UPT UIADD3 URZ, UPT, UPT, URZ, URZ, URZ ;  /* 0x000000fffffff290 */ /* 0x000fe4000fffe0ff */
[----:B------:R1:W-:Y:S01]  /*7450*/  @!UP0 UTMALDG.5D.IM2COL [UR8], [UR4], UR6 ;  /* 0x00000008040083b4 */ /* 0x0003e20008060006 */
[----:B------:R-:W-:Y:S05]  /*7460*/  VOTEU.ALL UP0, P2 ;  /* 0x0000000000ff7886 */ /* 0x000fea0001000000 */
[----:B-1----:R-:W-:Y:S01]  /*7470*/  @!UP0 UMOV UR8, UR16 ;  /* 0x0000001000088c82 */ /* 0x002fe20008000000 */
[----:B------:R-:W-:Y:S01]  /*7480*/  @!UP0 UMOV UR9, UR28 ;  /* 0x0000001c00098c82 */ /* 0x000fe20008000000 */
[----:B------:R-:W-:Y:S02]  /*7490*/  @!UP0 UMOV UR10, UR7 ;  /* 0x00000007000a8c82 */ /* 0x000fe40008000000 */
[----:B------:R1:W-:Y:S01]  /*74a0*/  @!UP0 UTMALDG.5D.IM2COL [UR8], [UR4], UR6 ;  /* 0x00000008040083b4 */ /* 0x0003e20008060006 */
[----:B------:R1:W-:Y:S01]  /*74b0*/  @!P2 SYNCS.ARRIVE.TRANS64.RED.A0TR RZ, [UR27+0x340], R0 ;  /* 0x00034000ffffa9a7 */ /* 0x0003e2000830041b */
[----:B------:R-:W-:Y:S01]  /*74c0*/  SYNCS.ARRIVE.TRANS64.RED.A1T0 RZ, [UR44], RZ ;  /* 0x000000ffffff79a7 */ /* 0x000fe2000810042c */
[----:B------:R-:W3:Y:S02]  /*74d0*/  SYNCS.PHASECHK.TRANS64.TRYWAIT P1, [UR27+0x358], R9 ;  /* 0x00035809ff0075a7 */ /* 0x000ee4000802111b */
[----:B-1-3--:R-:W-:Y:S05]  /*74e0*/  @!P1 BRA `(.L_x_135) ;  /* 0x0000004800d49947 */ /* 0x00afea0003800000 */
.L_x_293:
[----:B------:R-:W-:Y:S01]  /*74f0*/  UPLOP3.LUT UP4, UPT, UPT, UPT, UPT, 0x80, 0x8 ;  /* 0x000000000008789c */ /* 0x000fe20003f8f070 */
[----:B-1----:R-:W-:Y:S01]  /*7500*/  @!P2 IMAD.MOV.U32 R0, RZ, 0x20, RZ ;  /* 0x00000020ff00a824 */ /* 0x002fe200078e00ff */
[----:B------:R-:W-:Y:S01]  /*7510*/  @!P2 IADD3 R2, P0, PT, R12, 0x680, RZ ;  /* 0x000006800c02a810 */ /* 0x000fe20007f1e0ff */
[----:B------:R-:W-:Y:S01]  /*7520*/  UMOV UR20, UR12 ;  /* 0x0000000c00147c82 */ /* 0x000fe20008000000 */
[----:B------:R-:W-:Y:S01]  /*7530*/  VOTEU.ALL UP0, P2 ;  /* 0x0000000000ff7886 */ /* 0x000fe20001000000 */
[----:B------:R-:W-:Y:S01]  /*7540*/  @!P2 IMAD.MOV.U32 R0, RZ, 0x400, R0 ;  /* 0x00000400ff00a824 */ /* 0x000fe200078e0000 */
[----:B------:R-:W-:Y:S01]  /*7550*/  @!P2 R2UR UR5, R2 ;  /* 0x000000000205a2ca */ /* 0x000fe200000e0000 */
[----:B------:R-:W-:Y:S01]  /*7560*/  UMOV UR21, UR13 ;  /* 0x0000000d00157c82 */ /* 0x000fe20008000000 */
[----:B------:R-:W-:Y:S01]  /*7570*/  UMOV UR22, UR14 ;  /* 0x0000000e00167c82 */ /* 0x000fe20008000000 */
[----:B------:R-:W-:Y:S01]  /*7580*/  @!UP0 UIADD3 UR18, UPT, UPT, UR19, 0x20, URZ ;  /* 0x0000002013128890 */ /* 0x000fe2000fffe0ff */
[----:B------:R-:W-:Y:S01]  /*7590*/  @!P2 R2UR UR4, R0 ;  /* 0x000000000004a2ca */ /* 0x000fe200000e0000 */
[----:B------:R-:W-:Y:S01]  /*75a0*/  @!P2 IMAD.X R0, RZ, RZ, R13, P0 ;  /* 0x000000ffff00a224 */ /* 0x000fe200000e060d */
[----:B------:R-:W-:Y:S01]  /*75b0*/  @!UP0 UIADD3 UR16, UPT, UPT, UR27, 0x1400, URZ ;  /* 0x000014001b108890 */ /* 0x000fe2000fffe0ff */
[----:B------:R-:W-:Y:S01]  /*75c0*/  R2UR UR48, R88 ;  /* 0x00000000583072ca */ /* 0x000fe200000e0000 */
[----:B------:R-:W-:Y:S01]  /*75d0*/  @!UP0 UIADD3 UR17, UPT, UPT, UR27, 0x348, URZ ;  /* 0x000003481b118890 */ /* 0x000fe2000fffe0ff */
[----:B------:R-:W-:Y:S01]  /*75e0*/  R2UR UR7, R89 ;  /* 0x00000000590772ca */ /* 0x000fe200000e0000 */
[----:B------:R-:W-:Y:S01]  /*75f0*/  @!UP0 UIADD3 UR10, UPT, UPT, UR19, 0x60, URZ ;  /* 0x00000060130a8890 */ /* 0x000fe2000fffe0ff */
[----:B------:R-:W-:Y:S01]  /*7600*/  LOP3.LUT R10, R10, 0x1, RZ, 0x3c, !PT ;  /* 0x000000010a0a7812 */ /* 0x000fe200078e3cff */
[----:B------:R-:W-:Y:S01]  /*7610*/  @!UP0 UIADD3 UR8, UPT, UPT, UR27, 0x1c00, URZ ;  /* 0x00001c001b088890 */ /* 0x000fe2000fffe0ff */
[----:B------:R-:W-:Y:S01]  /*7620*/  IMAD.U32 R4, RZ, RZ, UR5 ;  /* 0x00000005ff047e24 */ /* 0x000fe2000f8e00ff */
[----:B------:R-:W-:Y:S01]  /*7630*/  UMOV UR19, UR11 ;  /* 0x0000000b00137c82 */ /* 0x000fe20008000000 */
[----:B------:R-:W-:Y:S01]  /*7640*/  UMOV UR9, UR17 ;  /* 0x0000001100097c82 */ /* 0x000fe20008000000 */
[----:B------:R-:W-:Y:S01]  /*7650*/  LOP3.LUT R8, R8, 0x1, RZ, 0x3c, !PT ;  /* 0x0000000108087812 */ /* 0x000fe200078e3cff */
[----:B------:R-:W-:Y:S01]  /*7660*/  @!UP0 UPRMT UR6, UR4, 0x5410, URZ ;  /* 0x0000541004068896 */ /* 0x000fe200080000ff */
[----:B------:R-:W-:Y:S01]  /*7670*/  @!P2 R2UR UR4, R0 ;  /* 0x000000000004a2ca */ /* 0x000fe200000e0000 */
[----:B------:R-:W-:Y:S11]  /*7680*/  VOTEU.ALL UP0, P2 ;  /* 0x0000000000ff7886 */ /* 0x000ff60001000000 */
[----:B------:R-:W-:Y:S01]  /*7690*/  @!UPT UIADD3 URZ, UPT, UPT, URZ, URZ, URZ ;  /* 0x000000fffffff290 */ /* 0x000fe2000fffe0ff */
[----:B------:R-:W-:Y:S01]  /*76a0*/  IMAD.U32 R5, RZ, RZ, UR4 ;  /* 0x00000004ff057e24 */ /* 0x000fe2000f8e00ff */
[----:B------:R-:W-:Y:S04]  /*76b0*/  @!P2 R2UR UR4, R4 ;  /* 0x000000000404a2ca */ /* 0x000fe800000e0000 */
[----:B------:R-:W-:Y:S11]  /*76c0*/  @!P2 R2UR UR5, R5 ;  /* 0x000000000505a2ca */ /* 0x000ff600000e0000 */
[----:B------:R-:W-:Y:S02]  /*76d0*/  @!UPT UIADD3 URZ, UPT, UPT, URZ, URZ, URZ ;  /* 0x000000fffffff290 */ /* 0x000fe4000fffe0ff */
[----:B------:R1:W-:Y:S01]  /*76e0*/  @!UP0 UTMALDG.5D.IM2COL [UR16], [UR4], UR6 ;  /* 0x00000010040083b4 */ /* 0x0003e20008060006 */
[----:B------:R-:W-:Y:S05]  /*76f0*/  VOTEU.ALL UP0, P2 ;  /* 0x0000000000ff7886 */ /* 0x000fea0001000000 */
[----:B------:R3:W-:Y:S01]  /*7700*/  @!UP0 UTMALDG.5D.IM2COL [UR8], [UR4], UR6 ;  /* 0x00000008040083b4 */ /* 0x0007e20008060006 */
[----:B------:R3:W-:Y:S01]  /*7710*/  @!P2 SYNCS.ARRIVE.TRANS64.RED.A0TR RZ, [UR27+0x348], R3 ;  /* 0x00034803ffffa9a7 */ /* 0x0007e2000830041b */
[----:B------:R-:W-:Y:S01]  /*7720*/  SYNCS.ARRIVE.TRANS64.RED.A1T0 RZ, [UR38], RZ ;  /* 0x000000ffffff79a7 */ /* 0x000fe20008100426 */
[----:B-1----:R-:W-:Y:S02]  /*7730*/  UIADD3 UR19, UPT, UPT, UR15, UR48, URZ ;  /* 0x000000300f137290 */ /* 0x002fe4000fffe0ff */
[----:B------:R-:W-:Y:S01]  /*7740*/  UIADD3 UR48, UPT, UPT, UR23, UR7, URZ ;  /* 0x0000000717307290 */ /* 0x000fe2000fffe0ff */
[----:B------:R-:W-:Y:S11]  /*7750*/  BRA.U UP2, `(.L_x_136) ;  /* 0xfffffff102947547 */ /* 0x000ff6000b83ffff */
[----:B---3--:R-:W-:-:S04]  /*7760*/  SHF.L.U32 R3, R10, 0x1f, RZ ;  /* 0x0000001f0a037819 */ /* 0x008fc800000006ff */
[----:B------:R-:W1:Y:S02]  /*7770*/  SYNCS.PHASECHK.TRANS64.TRYWAIT P0, [UR27+0x350], R3 ;  /* 0x00035003ff0075a7 */ /* 0x000e64000800111b */
[----:B-1----:R-:W-:Y:S05]  /*7780*/  @!P0 BRA `(.L_x_137) ;  /* 0x0000004800448947 */ /* 0x002fea0003800000 */
.L_x_295:
[----:B-1----:R-:W-:-:S07]  /*7790*/  MOV R0, UR27 ;  /* 0x0000001b00007c02 */ /* 0x002fce0008000f00 */
.L_x_138:
[----:B-1----:R-:W-:-:S04]  /*77a0*/  SHF.L.U32 R3, R10, 0x1f, RZ ;  /* 0x0000001f0a037819 */ /* 0x002fc800000006ff */
[----:B------:R1:W3:Y:S03]  /*77b0*/  SYNCS.PHASECHK.TRANS64.TRYWAIT P0, [R0+URZ+0x358], R3 ;  /* 0x00035803000075a7 */ /* 0x0002e600080011ff */
[----:B---3--:R-:W-:Y:S05]  /*77c0*/  @!P0 NANOSLEEP.SYNCS 0x989680 ;  /* 0x009896800000895d */ /* 0x008fea0003900000 */
[----:B------:R-:W3:Y:S02]  /*77d0*/  @!P0 SYNCS.PHASECHK.TRANS64 P0, [R0+URZ+0x358], R3 ;  /* 0x00035803000085a7 */ /* 0x000ee400080010ff */
[----:B--23--:R-:W-:Y:S05]  /*77e0*/  @P0 EXIT ;  /* 0x000000000000094d */ /* 0x00cfea0003800000 */
[----:B------:R-:W-:Y:S05]  /*77f0*/  BRA `(.L_x_138) ;  /* 0xfffffffc00e87947 */ /* 0x000fea000383ffff */
.L_x_127:
[----:B------:R-:W-:-:S06]  /*7800*/  UISETP.GE.AND UP0, UPT, UR18, 0x4, UPT ;  /* 0x000000041200788c */ /* 0x000fcc000bf06270 */
[----:B------:R-:W-:-:S13]  /*7810*/  PLOP3.LUT P0, PT, PT, PT, UP0, 0x80, 0x8 ;  /* 0x000000000008781c */ /* 0x000fda0003f0f008 */
[----:B-1----:R-:W-:Y:S05]  /*7820*/  @!P0 EXIT ;  /* 0x000000000000894d */ /* 0x002fea0003800000 */
[----:B------:R-:W-:Y:S01]  /*7830*/  BAR.SYNC.DEFER_BLOCKING 0x6, 0xa0 ;  /* 0x0182800000007b1d */ /* 0x000fe20000010000 */
[----:B------:R-:W-:Y:S01]  /*7840*/  IMAD.SHL.U32 R73, R97, 0x20, RZ ;  /* 0x0000002061497824 */ /* 0x000fe200078e00ff */
[----:B------:R-:W-:Y:S01]  /*7850*/  CS2R R92, SRZ ;  /* 0x00000000005c7805 */ /* 0x000fe2000001ff00 */
[----:B------:R-:W-:Y:S02]  /*7860*/  IMAD.SHL.U32 R0, R87, 0x400, RZ ;  /* 0x0000040057007824 */ /* 0x000fe400078e00ff */
[----:B------:R-:W-:Y:S01]  /*7870*/  IMAD.SHL.U32 R4, R97, 0x4, RZ ;  /* 0x0000000461047824 */ /* 0x000fe200078e00ff */
[----:B------:R-:W-:Y:S02]  /*7880*/  UMOV UR44, 0x400 ;  /* 0x00000400002c7882 */ /* 0x000fe40000000000 */
[----:B------:R-:W1:Y:S01]  /*7890*/  LDC.64 R84, c[0x0][0x9b0] ;  /* 0x00026c00ff547b82 */ /* 0x000e620000000a00 */
[----:B------:R-:W-:Y:S01]  /*78a0*/  ULEA UR44, UR23, UR44, 0x18 ;  /* 0x0000002c172c7291 */ /* 0x000fe2000f8ec0ff */
[----:B------:R-:W-:Y:S01]  /*78b0*/  LOP3.LUT R95, R73, 0xb60, RZ, 0xc0, !PT ;  /* 0x00000b60495f7812 */ /* 0x000fe200078ec0ff */
[----:B------:R-:W-:Y:S01]  /*78c0*/  IMAD.U32 R37, R97, 0x10000, RZ ;  /* 0x0001000061257824 */ /* 0x000fe200078e00ff */
[----:B------:R-:W-:Y:S01]  /*78d0*/  LOP3.LUT R5, R73, 0x80, RZ, 0xc0, !PT ;  /* 0x0000008049057812 */ /* 0x000fe200078ec0ff */
[----:B------:R-:W-:Y:S01]  /*78e0*/  UIADD3 UR4, UPT, UPT, UR44, 0x2400, URZ ;  /* 0x000024002c047890 */ /* 0x000fe2000fffe0ff */
[----:B------:R-:W-:Y:S01]  /*78f0*/  LOP3.LUT R95, R95, 0x400, R0, 0xf8, !PT ;  /* 0x000004005f5f7812 */ /* 0x000fe200078ef800 */
[----:B------:R-:W-:Y:S01]  /*7900*/  IMAD.SHL.U32 R0, R87, 0x200000, RZ ;  /* 0x0020000057007824 */ /* 0x000fe200078e00ff */
[----:B------:R-:W2:Y:S01]  /*7910*/  LDC.64 R74, c[0x0][0x9a8] ;  /* 0x00026a00ff4a7b82 */ /* 0x000ea20000000a00 */
[----:B------:R-:W-:Y:S01]  /*7920*/  UIADD3 UR5, UPT, UPT, UR44, 0x400, URZ ;  /* 0x000004002c057890 */ /* 0x000fe2000fffe0ff */
[----:B------:R-:W-:Y:S01]  /*7930*/  LOP3.LUT R4, R5, 0x10, R4, 0xf8, !PT ;  /* 0x0000001005047812 */ /* 0x000fe200078ef804 */
[----:B------:R-:W-:Y:S01]  /*7940*/  IMAD.MOV.U32 R36, RZ, RZ, RZ ;  /* 0x000000ffff247224 */ /* 0x000fe200078e00ff */
[----:B------:R-:W-:Y:S01]  /*7950*/  LOP3.LUT R0, R0, 0x200000, RZ, 0xc0, !PT ;  /* 0x0020000000007812 */ /* 0x000fe200078ec0ff */
[----:B------:R-:W-:Y:S01]  /*7960*/  IMAD.MOV.U32 R94, RZ, RZ, RZ ;  /* 0x000000ffff5e7224 */ /* 0x000fe200078e00ff */
[----:B------:R-:W-:Y:S01]  /*7970*/  LOP3.LUT P0, RZ, R73, 0x80, RZ, 0xc0, !PT ;  /* 0x0000008049ff7812 */ /* 0x000fe2000780c0ff */
[----:B------:R-:W-:Y:S01]  /*7980*/  IMAD.U32 R98, RZ, RZ, UR5 ;  /* 0x00000005ff627e24 */ /* 0x000fe2000f8e00ff */
[----:B------:R-:W-:Y:S01]  /*7990*/  LOP3.LUT R37, R0, 0x400000, R37, 0xf8, !PT ;  /* 0x0040000000257812 */ /* 0x000fe200078ef825 */
[----:B------:R-:W3:Y:S01]  /*79a0*/  LDS R2, [UR44+0x3c0] ;  /* 0x0003c02cff027984 */ /* 0x000ee20008000800 */
[----:B------:R-:W-:Y:S01]  /*79b0*/  P2R R0, PR, RZ, 0x1 ;  /* 0x00000001ff007803 */ /* 0x000fe20000000000 */
[----:B------:R-:W-:Y:S01]  /*79c0*/  IMAD.MOV.U32 R91, RZ, RZ, RZ ;  /* 0x000000ffff5b7224 */ /* 0x000fe200078e00ff */
[----:B------:R-:W-:Y:S01]  /*79d0*/  LOP3.LUT R95, R95, R4, RZ, 0xfc, !PT ;  /* 0x000000045f5f7212 */ /* 0x000fe200078efcff */
[----:B------:R-:W-:Y:S01]  /*79e0*/  IMAD.U32 R96, RZ, RZ, UR4 ;  /* 0x00000004ff607e24 */ /* 0x000fe2000f8e00ff */
[----:B------:R-:W-:Y:S01]  /*79f0*/  LOP3.LUT R97, R97, 0x60, RZ, 0xc0, !PT ;  /* 0x0000006061617812 */ /* 0x000fe200078ec0ff */
[----:B------:R-:W4:Y:S01]  /*7a00*/  LDCU UR56, c[0x0][0x370] ;  /* 0x00006e00ff3877ac */ /* 0x000f220008000800 */
[----:B------:R-:W1:Y:S01]  /*7a10*/  LDCU UR42, c[0x0][0xc0c] ;  /* 0x00018180ff2a77ac */ /* 0x000e620008000800 */
[----:B------:R-:W1:Y:S01]  /*7a20*/  LDCU UR38, c[0x0][0xc30] ;  /* 0x00018600ff2677ac */ /* 0x000e620008000800 */
[----:B------:R-:W1:Y:S01]  /*7a30*/  LDCU.64 UR50, c[0x0][0x988] ;  /* 0x00013100ff3277ac */ /* 0x000e620008000a00 */
[----:B------:R-:W1:Y:S01]  /*7a40*/  LDCU.64 UR40, c[0x0][0xc28] ;  /* 0x00018500ff2877ac */ /* 0x000e620008000a00 */
[----:B------:R-:W1:Y:S01]  /*7a50*/  LDCU.64 UR58, c[0x0][0x990] ;  /* 0x00013200ff3a77ac */ /* 0x000e620008000a00 */
[----:B------:R-:W1:Y:S01]  /*7a60*/  LDCU.128 UR52, c[0x0][0xc10] ;  /* 0x00018200ff3477ac */ /* 0x000e620008000c00 */
[----:B------:R-:W1:Y:S01]  /*7a70*/  LDCU.128 UR60, c[0x0][0xb80] ;  /* 0x00017000ff3c77ac */ /* 0x000e620008000c00 */
[----:B------:R-:W1:Y:S01]  /*7a80*/  LDCU UR49, c[0x0][0x374] ;  /* 0x00006e80ff3177ac */ /* 0x000e620008000800 */
[C---:B---3--:R-:W-:Y:S01]  /*7a90*/  VIADD R3, R2.reuse, 0x40 ;  /* 0x0000004002037836 */ /* 0x048fe20000000000 */
[----:B------:R-:W-:-:S04]  /*7aa0*/  LOP3.LUT R2, R2, 0xffff, RZ, 0xc0, !PT ;  /* 0x0000ffff02027812 */ /* 0x000fc800078ec0ff */
[----:B------:R-:W-:-:S05]  /*7ab0*/  LOP3.LUT R3, R3, 0xffff, RZ, 0xc0, !PT ;  /* 0x0000ffff03037812 */ /* 0x000fca00078ec0ff */
[----:B-12-4-:R3:W-:Y:S02]  /*7ac0*/  STL.64 [R1], R2 ;  /* 0x0000000201007387 */ /* 0x0167e40000100a00 */
.L_x_165:
[----:B---3--:R-:W-:Y:S04]  /*7ad0*/  SHF.L.U32 R3, R93, 0x1f, RZ ;  /* 0x0000001f5d037819 */ /* 0x008fe800000006ff */
[----:B-1----:R-:W1:Y:S02]  /*7ae0*/  SYNCS.PHASECHK.TRANS64.TRYWAIT P0, [UR44+0x370], R3 ;  /* 0x00037003ff0075a7 */ /* 0x002e64000800112c */
[----:B-1----:R-:W-:Y:S05]  /*7af0*/  @!P0 BRA `(.L_x_139) ;  /* 0x0000004400808947 */ /* 0x002fea0003800000 */
.L_x_297:
[----:B------:R-:W-:Y:S01]  /*7b00*/  LEA R2, R36, UR43, 0x2 ;  /* 0x0000002b24027c11 */ /* 0x000fe2000f8e10ff */
        /* <DEDUP_REMOVED lines=9> */
[----:B------:R-:W-:Y:S09]  /*7ba0*/  UPRMT UR4, URZ, 0x654, UR4 ;  /* 0x00000654ff047896 */ /* 0x000ff20008000004 */
[----:B---3--:R-:W-:Y:S01]  /*7bb0*/  SYNCS.ARRIVE.TRANS64.RED.A1T0 RZ, [UR4], RZ ;  /* 0x000000ffffff79a7 */ /* 0x008fe20008100404 */
[----:B------:R-:W5:Y:S01]  /*7bc0*/  LDL R2, [R2] ;  /* 0x0000000002027983 */ /* 0x000f620000100800 */
[----:B--2---:R-:W-:Y:S11]  /*7bd0*/  LOP3.LUT P0, RZ, R6, 0x1, RZ, 0xc0, !PT ;  /* 0x0000000106ff7812 */ /* 0x004ff6000780c0ff */
[----:B------:R-:W-:Y:S02]  /*7be0*/  @!UPT UIADD3 URZ, UPT, UPT, URZ, URZ, URZ ;  /* 0x000000fffffff290 */ /* 0x000fe4000fffe0ff */
[----:B------:R-:W-:Y:S01]  /*7bf0*/  VOTEU.ANY UP1, P0 ;  /* 0x0000000000ff7886 */ /* 0x000fe20000020100 */
[----:B------:R-:W-:Y:S01]  /*7c00*/  PLOP3.LUT P0, PT, PT, PT, UP1, 0x80, 0x8 ;  /* 0x000000000008781c */ /* 0x000fe20003f0f018 */
[----:B------:R-:W-:Y:S11]  /*7c10*/  UP2UR UR47, UPR, URZ, 0x2 ;  /* 0x00000002ff2f7883 */ /* 0x000ff60008000000 */
[----:B------:R-:W-:Y:S01]  /*7c20*/  @!UPT UIADD3 URZ, UPT, UPT, URZ, URZ, URZ ;  /* 0x000000fffffff290 */ /* 0x000fe2000fffe0ff */
[----:B-1----:R-:W-:Y:S02]  /*7c30*/  @P0 MOV R3, R4 ;  /* 0x0000000400030202 */ /* 0x002fe40000000f00 */
[----:B------:R-:W-:Y:S02]  /*7c40*/  @P0 LOP3.LUT R0, R5, 0xffff, RZ, 0xc0, !PT ;  /* 0x0000ffff05000812 */ /* 0x000fe400078ec0ff */
[----:B------:R-:W-:Y:S02]  /*7c50*/  @P0 R2UR UR5, R3 ;  /* 0x00000000030502ca */ /* 0x000fe400000e0000 */
[----:B------:R-:W-:Y:S11]  /*7c60*/  @P0 R2UR UR4, R0 ;  /* 0x00000000000402ca */ /* 0x000ff600000e0000 */
[----:B------:R-:W-:Y:S02]  /*7c70*/  @UP1 UMOV UR37, UR5 ;  /* 0x0000000500251c82 */ /* 0x000fe40008000000 */
[----:B------:R-:W-:Y:S01]  /*7c80*/  @UP1 UMOV UR36, UR4 ;  /* 0x0000000400241c82 */ /* 0x000fe20008000000 */
[----:B------:R-:W-:Y:S05]  /*7c90*/  BRA.U !UP0, `(.L_x_140) ;  /* 0x0000000108cc7547 */ /* 0x000fea000b800000 */
[----:B------:R-:W1:Y:S01]  /*7ca0*/  LDCU UR9, c[0x0][0xc20] ;  /* 0x00018400ff0977ac */ /* 0x000e620008000800 */
[----:B------:R-:W-:Y:S02]  /*7cb0*/  UIMAD.WIDE.U32 UR4, UR49, UR55, URZ ;  /* 0x00000037310472a5 */ /* 0x000fe4000f8e00ff */
[----:B------:R-:W-:Y:S02]  /*7cc0*/  UIMAD.WIDE.U32 UR6, UR56, UR52, URZ ;  /* 0x00000034380672a5 */ /* 0x000fe4000f8e00ff */
[----:B------:R-:W-:Y:S02]  /*7cd0*/  UIMAD.WIDE.U32 UR10, UR36, UR55, URZ ;  /* 0x00000037240a72a5 */ /* 0x000fe4000f8e00ff */
[----:B------:R-:W-:Y:S02]  /*7ce0*/  UISETP.NE.AND UP0, UPT, UR54, 0x1, UPT ;  /* 0x000000013600788c */ /* 0x000fe4000bf05270 */
[----:B------:R-:W-:Y:S02]  /*7cf0*/  UISETP.NE.AND UP1, UPT, UR42, 0x1, UPT ;  /* 0x000000012a00788c */ /* 0x000fe4000bf25270 */
[----:B------:R-:W-:Y:S02]  /*7d00*/  UISETP.NE.AND UP2, UPT, UR39, 0x1, UPT ;  /* 0x000000012700788c */ /* 0x000fe4000bf45270 */
[----:B------:R-:W-:Y:S01]  /*7d10*/  UIMAD.WIDE.U32 UR12, UR37, UR52, URZ ;  /* 0x00000034250c72a5 */ /* 0x000fe2000f8e00ff */
[----:B------:R-:W-:Y:S01]  /*7d20*/  UMOV UR4, UR5 ;  /* 0x0000000500047c82 */ /* 0x000fe20008000000 */
[----:B------:R-:W-:Y:S01]  /*7d30*/  UMOV UR6, UR11 ;  /* 0x0000000b00067c82 */ /* 0x000fe20008000000 */
[----:B-1----:R-:W-:Y:S03]  /*7d40*/  USHF.R.U32.HI UR8, URZ, UR9, UR4 ;  /* 0x00000009ff087299 */ /* 0x002fe60008011604 */
[----:B------:R-:W-:Y:S02]  /*7d50*/  UMOV UR4, UR7 ;  /* 0x0000000700047c82 */ /* 0x000fe40008000000 */
[----:B------:R-:W-:Y:S02]  /*7d60*/  USHF.R.U32.HI UR5, URZ, UR53, UR4 ;  /* 0x00000035ff057299 */ /* 0x000fe40008011604 */
[----:B------:R-:W-:Y:S02]  /*7d70*/  USEL UR4, UR49, UR8, !UP0 ;  /* 0x0000000831047287 */ /* 0x000fe4000c000000 */
[----:B------:R-:W-:Y:S02]  /*7d80*/  USHF.R.U32.HI UR8, URZ, UR9, UR6 ;  /* 0x00000009ff087299 */ /* 0x000fe40008011606 */
[----:B------:R-:W-:Y:S02]  /*7d90*/  UIMAD.WIDE.U32 UR6, UR4, UR40, URZ ;  /* 0x00000028040672a5 */ /* 0x000fe4000f8e00ff */
[----:B------:R-:W-:Y:S02]  /*7da0*/  USEL UR9, UR56, UR5, !UP1 ;  /* 0x0000000538097287 */ /* 0x000fe4000c800000 */
[----:B------:R-:W-:Y:S02]  /*7db0*/  USEL UR8, UR36, UR8, !UP0 ;  /* 0x0000000824087287 */ /* 0x000fe4000c000000 */
[----:B------:R-:W-:Y:S01]  /*7dc0*/  UIMAD.WIDE.U32 UR10, UR9, UR40, URZ ;  /* 0x00000028090a72a5 */ /* 0x000fe2000f8e00ff */
[----:B------:R-:W-:Y:S01]  /*7dd0*/  UMOV UR6, UR7 ;  /* 0x0000000700067c82 */ /* 0x000fe20008000000 */
[----:B------:R-:W-:Y:S01]  /*7de0*/  UMOV UR5, UR13 ;  /* 0x0000000d00057c82 */ /* 0x000fe20008000000 */
[----:B------:R-:W-:Y:S02]  /*7df0*/  @UP2 USHF.R.U32.HI UR4, URZ, UR41, UR6 ;  /* 0x00000029ff042299 */ /* 0x000fe40008011606 */
[----:B------:R-:W-:Y:S02]  /*7e00*/  USHF.R.U32.HI UR5, URZ, UR53, UR5 ;  /* 0x00000035ff057299 */ /* 0x000fe40008011605 */
[----:B------:R-:W-:Y:S02]  /*7e10*/  UIMAD UR4, UR39, UR4, URZ ;  /* 0x00000004270472a4 */ /* 0x000fe4000f8e02ff */
[----:B------:R-:W-:Y:S02]  /*7e20*/  USEL UR5, UR37, UR5, !UP1 ;  /* 0x0000000525057287 */ /* 0x000fe4000c800000 */
[----:B------:R-:W-:Y:S01]  /*7e30*/  UISETP.GE.AND UP0, UPT, UR8, UR4, UPT ;  /* 0x000000040800728c */ /* 0x000fe2000bf06270 */
[----:B------:R-:W-:Y:S01]  /*7e40*/  UMOV UR6, UR11 ;  /* 0x0000000b00067c82 */ /* 0x000fe20008000000 */
[----:B------:R-:W-:Y:S02]  /*7e50*/  UIMAD.WIDE.U32 UR10, UR8, UR40, URZ ;  /* 0x00000028080a72a5 */ /* 0x000fe4000f8e00ff */
[----:B------:R-:W-:Y:S04]  /*7e60*/  @UP2 USHF.R.U32.HI UR9, URZ, UR41, UR6 ;  /* 0x00000029ff092299 */ /* 0x000fe80008011606 */
[----:B------:R-:W-:Y:S01]  /*7e70*/  UIMAD UR6, UR39, UR9, URZ ;  /* 0x00000009270672a4 */ /* 0x000fe2000f8e02ff */
[----:B------:R-:W-:Y:S03]  /*7e80*/  UMOV UR4, UR11 ;  /* 0x0000000b00047c82 */ /* 0x000fe60008000000 */
[----:B------:R-:W-:Y:S02]  /*7e90*/  UISETP.GE.OR UP0, UPT, UR5, UR6, UP0 ;  /* 0x000000060500728c */ /* 0x000fe40008706670 */
[----:B------:R-:W-:Y:S02]  /*7ea0*/  USHF.R.U32.HI UR4, URZ, UR41, UR4 ;  /* 0x00000029ff047299 */ /* 0x000fe40008011604 */
[----:B------:R-:W-:Y:S02]  /*7eb0*/  UIMAD.WIDE.U32 UR6, UR5, UR40, URZ ;  /* 0x00000028050672a5 */ /* 0x000fe4000f8e00ff */
[----:B------:R-:W-:Y:S02]  /*7ec0*/  USEL UR11, UR8, UR4, !UP2 ;  /* 0x00000004080b7287 */ /* 0x000fe4000d000000 */
[----:B------:R-:W-:Y:S02]  /*7ed0*/  UIADD3 UR6, UPT, UPT, -UR5, URZ, URZ ;  /* 0x000000ff05067290 */ /* 0x000fe4000fffe1ff */
[----:B------:R-:W-:Y:S02]  /*7ee0*/  UIADD3 UR10, UPT, UPT, -UR11, URZ, URZ ;  /* 0x000000ff0b0a7290 */ /* 0x000fe4000fffe1ff */
[----:B------:R-:W-:Y:S02]  /*7ef0*/  UIMAD UR6, UR42, UR6, UR37 ;  /* 0x000000062a0672a4 */ /* 0x000fe4000f8e0225 */
[----:B------:R-:W-:Y:S01]  /*7f00*/  UIMAD UR10, UR39, UR10, UR8 ;  /* 0x0000000a270a72a4 */ /* 0x000fe2000f8e0208 */
[----:B------:R-:W-:Y:S01]  /*7f10*/  @!UP0 UMOV UR4, UR7 ;  /* 0x0000000700048c82 */ /* 0x000fe20008000000 */
[----:B------:R-:W-:Y:S02]  /*7f20*/  UIADD3 UR7, UPT, UPT, -UR8, URZ, URZ ;  /* 0x000000ff08077290 */ /* 0x000fe4000fffe1ff */
[----:B------:R-:W-:Y:S04]  /*7f30*/  @!UP0 USHF.R.U32.HI UR4, URZ, UR41, UR4 ;  /* 0x00000029ff048299 */ /* 0x000fe80008011604 */
[----:B------:R-:W-:Y:S04]  /*7f40*/  @!UP0 USEL UR4, UR5, UR4, !UP2 ;  /* 0x0000000405048287 */ /* 0x000fe8000d000000 */
[----:B------:R-:W-:Y:S02]  /*7f50*/  @!UP0 UIMAD UR9, UR9, UR10, UR4 ;  /* 0x0000000a090982a4 */ /* 0x000fe4000f8e0204 */
[----:B------:R-:W-:Y:S02]  /*7f60*/  @!UP0 UIADD3 UR10, UPT, UPT, UR11, -UR4, URZ ;  /* 0x800000040b0a8290 */ /* 0x000fe4000fffe0ff */
[----:B------:R-:W-:Y:S02]  /*7f70*/  UIMAD UR4, UR54, UR7, UR36 ;  /* 0x00000007360472a4 */ /* 0x000fe4000f8e0224 */
[----:B------:R-:W-:Y:S03]  /*7f80*/  @!UP0 UIMAD UR8, UR10, UR39, UR5 ;  /* 0x000000270a0882a4 */ /* 0x000fe6000f8e0205 */
[----:B------:R-:W-:Y:S02]  /*7f90*/  @!UP0 UMOV UR5, UR9 ;  /* 0x0000000900058c82 */ /* 0x000fe40008000000 */
[----:B------:R-:W-:Y:S02]  /*7fa0*/  UIMAD UR37, UR5, UR42, UR6 ;  /* 0x0000002a052572a4 */ /* 0x000fe4000f8e0206 */
[----:B------:R-:W-:Y:S11]  /*7fb0*/  UIMAD UR36, UR8, UR54, UR4 ;  /* 0x00000036082472a4 */ /* 0x000ff6000f8e0204 */
[----:B------:R-:W-:Y:S01]  /*7fc0*/  @!UPT UIADD3 URZ, UPT, UPT, URZ, URZ, URZ ;  /* 0x000000fffffff290 */ /* 0x000fe2000fffe0ff */
.L_x_140:
[----:B------:R-:W-:Y:S01]  /*7fd0*/  UISETP.NE.AND UP0, UPT, UR38, 0x1, UPT ;  /* 0x000000012600788c */ /* 0x000fe2000bf05270 */
[----:B------:R-:W-:Y:S01]  /*7fe0*/  @P0 SHF.R.U32.HI R4, RZ, 0x10, R5 ;  /* 0x00000010ff040819 */ /* 0x000fe20000011605 */
[----:B------:R-:W-:Y:S02]  /*7ff0*/  UIADD3 UR11, UPT, UPT, UR44, 0x400, URZ ;  /* 0x000004002c0b7890 */ /* 0x000fe4000fffe0ff */
[----:B------:R-:W-:Y:S01]  /*8000*/  USHF.L.U32 UR45, UR19, 0x7, URZ ;  /* 0x00000007132d7899 */ /* 0x000fe200080006ff */
[----:B------:R-:W-:Y:S06]  /*8010*/  @P0 R2UR UR57, R4 ;  /* 0x00000000043902ca */ /* 0x000fec00000e0000 */
[----:B------:R-:W1:Y:S01]  /*8020*/  @!UP0 LDCU.128 UR12, c[0x0][0xc10] ;  /* 0x00018200ff0c87ac */ /* 0x000e620008000c00 */
[----:B------:R-:W2:Y:S01]  /*8030*/  @!UP0 LDCU UR5, c[0x0][0xc0c] ;  /* 0x00018180ff0587ac */ /* 0x000ea20008000800 */
[----:B------:R-:W3:Y:S01]  /*8040*/  @!UP0 LDCU UR10, c[0x0][0xc20] ;  /* 0x00018400ff0a87ac */ /* 0x000ee20008000800 */
[----:B-1----:R-:W-:Y:S02]  /*8050*/  UIMAD.WIDE.U32 UR8, UR37, UR12, URZ ;  /* 0x0000000c250872a5 */ /* 0x002fe4000f8e00ff */
[----:B------:R-:W-:Y:S02]  /*8060*/  UIMAD.WIDE.U32 UR6, UR36, UR15, URZ ;  /* 0x0000000f240672a5 */ /* 0x000fe4000f8e00ff */
[----:B------:R-:W-:Y:S03]  /*8070*/  @!UP0 UISETP.NE.AND UP1, UPT, UR14, 0x1, UPT ;  /* 0x000000010e00888c */ /* 0x000fe6000bf25270 */
[----:B------:R-:W-:Y:S01]  /*8080*/  @!UP0 UMOV UR4, UR9 ;  /* 0x0000000900048c82 */ /* 0x000fe20008000000 */
[----:B--2---:R-:W-:Y:S02]  /*8090*/  @!UP0 UISETP.NE.AND UP2, UPT, UR5, 0x1, UPT ;  /* 0x000000010500888c */ /* 0x004fe4000bf45270 */
[----:B------:R-:W-:Y:S01]  /*80a0*/  @!UP0 USHF.R.U32.HI UR4, URZ, UR13, UR4 ;  /* 0x0000000dff048299 */ /* 0x000fe20008011604 */
[----:B------:R-:W-:Y:S02]  /*80b0*/  @!UP0 UMOV UR6, UR7 ;  /* 0x0000000700068c82 */ /* 0x000fe40008000000 */
[----:B---3--:R-:W-:Y:S02]  /*80c0*/  @!UP0 USHF.R.U32.HI UR6, URZ, UR10, UR6 ;  /* 0x0000000aff068299 */ /* 0x008fe40008011606 */
[----:B------:R-:W-:Y:S02]  /*80d0*/  @!UP0 USEL UR7, UR37, UR4, !UP2 ;  /* 0x0000000425078287 */ /* 0x000fe4000d000000 */
[----:B------:R-:W-:Y:S04]  /*80e0*/  @!UP0 USEL UR6, UR36, UR6, !UP1 ;  /* 0x0000000624068287 */ /* 0x000fe8000c800000 */
[----:B------:R-:W-:Y:S02]  /*80f0*/  @!UP0 UIADD3 UR4, UPT, UPT, -UR7, UR6, URZ ;  /* 0x0000000607048290 */ /* 0x000fe4000fffe1ff */
[----:B------:R-:W-:Y:S02]  /*8100*/  @!UP0 UIADD3 UR6, UPT, UPT, UR7, -UR6, URZ ;  /* 0x8000000607068290 */ /* 0x000fe4000fffe0ff */
[----:B------:R-:W-:Y:S02]  /*8110*/  @!UP0 UIMAD UR37, UR4, UR5, UR37 ;  /* 0x00000005042582a4 */ /* 0x000fe4000f8e0225 */
[----:B------:R-:W-:Y:S02]  /*8120*/  @!UP0 UIMAD UR36, UR6, UR14, UR36 ;  /* 0x0000000e062482a4 */ /* 0x000fe4000f8e0224 */
[----:B------:R-:W-:Y:S09]  /*8130*/  ULOP3.LUT UP0, URZ, UR11, 0x90, URZ, 0xc0, !UPT ;  /* 0x000000900bff7892 */ /* 0x000ff2000f80c0ff */
[----:B------:R-:W-:Y:S05]  /*8140*/  BRA.U !UP0, `(.L_x_141) ;  /* 0x0000000108407547 */ /* 0x000fea000b800000 */
[----:B------:R-:W1:Y:S01]  /*8150*/  LDCU.64 UR8, c[0x4][0x80] ;  /* 0x01001000ff0877ac */ /* 0x000e620008000a00 */
[----:B------:R-:W-:Y:S01]  /*8160*/  MOV R15, 0x0 ;  /* 0x00000000000f7802 */ /* 0x000fe20000000f00 */
[----:B------:R-:W-:Y:S02]  /*8170*/  HFMA2 R12, -RZ, RZ, 0, 5.9604644775390625e-08 ;  /* 0x00000001ff0c7431 */ /* 0x000fe400000001ff */
[----:B------:R-:W-:Y:S02]  /*8180*/  IMAD.MOV.U32 R8, RZ, RZ, 0x70 ;  /* 0x00000070ff087424 */ /* 0x000fe400078e00ff */
[----:B------:R-:W-:Y:S01]  /*8190*/  IMAD.MOV.U32 R13, RZ, RZ, RZ ;  /* 0x000000ffff0d7224 */ /* 0x000fe200078e00ff */
[----:B------:R-:W2:Y:S01]  /*81a0*/  LDCU.64 UR6, c[0x4][0x88] ;  /* 0x01001100ff0677ac */ /* 0x000ea20008000a00 */
[----:B------:R-:W3:Y:S01]  /*81b0*/  LDC.64 R14, c[0x4][R15] ;  /* 0x010000000f0e7b82 */ /* 0x000ee20000000a00 */
[----:B------:R-:W4:Y:S01]  /*81c0*/  LDCU.64 UR4, c[0x4][0x8] ;  /* 0x01000100ff0477ac */ /* 0x000f220008000a00 */
[----:B-1----:R-:W-:Y:S01]  /*81d0*/  MOV R5, UR9 ;  /* 0x0000000900057c02 */ /* 0x002fe20008000f00 */
[----:B------:R-:W-:Y:S01]  /*81e0*/  IMAD.U32 R4, RZ, RZ, UR8 ;  /* 0x00000008ff047e24 */ /* 0x000fe2000f8e00ff */
[----:B--2---:R-:W-:Y:S01]  /*81f0*/  MOV R7, UR7 ;  /* 0x0000000700077c02 */ /* 0x004fe20008000f00 */
[----:B------:R-:W-:Y:S01]  /*8200*/  IMAD.U32 R6, RZ, RZ, UR6 ;  /* 0x00000006ff067e24 */ /* 0x000fe2000f8e00ff */
[----:B----4-:R-:W-:Y:S01]  /*8210*/  MOV R11, UR5 ;  /* 0x00000005000b7c02 */ /* 0x010fe20008000f00 */
[----:B------:R-:W-:Y:S02]  /*8220*/  IMAD.U32 R10, RZ, RZ, UR4 ;  /* 0x00000004ff0a7e24 */ /* 0x000fe4000f8e00ff */
[----:B------:R-:W-:Y:S07]  /*8230*/  LEPC R20, `(.L_x_141) ;  /* 0x000000001014794e */ /* 0x000fee0000000000 */
[----:B---3-5:R-:W-:Y:S05]  /*8240*/  CALL.ABS.NOINC R14 ;  /* 0x000000000e007343 */ /* 0x028fea0003c00000 */
.L_x_141:
[----:B------:R-:W-:Y:S01]  /*8250*/  LOP3.LUT P0, RZ, R96, 0x90, RZ, 0xc0, !PT ;  /* 0x0000009060ff7812 */ /* 0x000fe2000780c0ff */
[----:B------:R-:W-:Y:S11]  /*8260*/  BSSY.RECONVERGENT B6, `(.L_x_142) ;  /* 0x0000013000067945 */ /* 0x000ff60003800200 */
[----:B------:R-:W-:Y:S01]  /*8270*/  @!UPT UIADD3 URZ, UPT, UPT, URZ, URZ, URZ ;  /* 0x000000fffffff290 */ /* 0x000fe2000fffe0ff */
[----:B------:R-:W-:Y:S05]  /*8280*/  @!P0 BRA `(.L_x_143) ;  /* 0x0000000000408947 */ /* 0x000fea0003800000 */
        /* <DEDUP_REMOVED lines=16> */
.L_x_143:
[----:B------:R-:W-:Y:S05]  /*8390*/  BSYNC.RECONVERGENT B6 ;  /* 0x0000000000067941 */ /* 0x000fea0003800200 */
.L_x_142:
[----:B------:R-:W-:Y:S01]  /*83a0*/  R2UR UR4, R90 ;  /* 0x000000005a0472ca */ /* 0x000fe200000e0000 */
[----:B------:R-:W-:Y:S01]  /*83b0*/  UISETP.NE.U32.AND UP0, UPT, UR58, URZ, UPT ;  /* 0x000000ff3a00728c */ /* 0x000fe2000bf05070 */
[----:B------:R-:W-:Y:S02]  /*83c0*/  ISETP.NE.U32.AND P4, PT, R84, RZ, PT ;  /* 0x000000ff5400720c */ /* 0x000fe40003f85070 */
[----:B------:R-:W-:Y:S01]  /*83d0*/  ISETP.NE.U32.AND P2, PT, RZ, UR50, PT ;  /* 0x00000032ff007c0c */ /* 0x000fe2000bf45070 */
[----:B------:R-:W-:Y:S01]  /*83e0*/  UISETP.NE.AND.EX UP1, UPT, UR59, URZ, UPT, UP0 ;  /* 0x000000ff3b00728c */ /* 0x000fe2000bf25300 */
[----:B------:R-:W-:Y:S01]  /*83f0*/  ISETP.NE.AND.EX P4, PT, R85, RZ, PT, P4 ;  /* 0x000000ff5500720c */ /* 0x000fe20003f85340 */
[----:B------:R-:W-:Y:S01]  /*8400*/  UPLOP3.LUT UP0, UPT, UPT, UPT, UPT, 0x40, 0x4 ;  /* 0x000000000004789c */ /* 0x000fe20003f0e870 */
[----:B------:R-:W-:Y:S05]  /*8410*/  ISETP.NE.AND.EX P2, PT, RZ, UR51, PT, P2 ;  /* 0x00000033ff007c0c */ /* 0x000fea000bf45320 */
[----:B------:R-:W-:Y:S06]  /*8420*/  UISETP.NE.AND UP2, UPT, UR4, URZ, UPT ;  /* 0x000000ff0400728c */ /* 0x000fec000bf45270 */
[----:B------:R-:W-:Y:S05]  /*8430*/  PLOP3.LUT P1, PT, PT, PT, UP2, 0x80, 0x8 ;  /* 0x000000000008781c */ /* 0x000fea0003f2f028 */
[----:B------:R-:W-:Y:S06]  /*8440*/  @UP2 UPLOP3.LUT UP0, UPT, UPT, UPT, UP1, 0x80, 0x8 ;  /* 0x000000000008289c */ /* 0x000fec0003f0f010 */
[----:B------:R-:W-:Y:S01]  /*8450*/  PLOP3.LUT P0, PT, PT, PT, UP0, 0x80, 0x8 ;  /* 0x000000000008781c */ /* 0x000fe20003f0f008 */
[----:B------:R-:W-:Y:S01]  /*8460*/  @!UPT UIADD3 URZ, UPT, UPT, URZ, URZ, URZ ;  /* 0x000000fffffff290 */ /* 0x000fe2000fffe0ff */
[----:B------:R-:W-:Y:S11]  /*8470*/  BRA.U !UP1, `(.L_x_144) ;  /* 0x00000001093c7547 */ /* 0x000ff6000b800000 */
[----:B------:R-:W-:Y:S01]  /*8480*/  UISETP.NE.U32.AND UP0, UPT, UR50, URZ, UPT ;  /* 0x000000ff3200728c */ /* 0x000fe2000bf05070 */
[----:B------:R-:W-:Y:S01]  /*8490*/  HFMA2 R0, -RZ, RZ, 0, 5.9604644775390625e-08 ;  /* 0x00000001ff007431 */ /* 0x000fe200000001ff */
[----:B------:R-:W1:Y:S01]  /*84a0*/  LDCU.64 UR8, c[0x0][0x358] ;  /* 0x00006b00ff0877ac */ /* 0x000e620008000a00 */
[----:B------:R-:W-:Y:S01]  /*84b0*/  IMAD.MOV.U32 R86, RZ, RZ, 0x1 ;  /* 0x00000001ff567424 */ /* 0x000fe200078e00ff */
[----:B------:R-:W-:Y:S06]  /*84c0*/  UISETP.NE.AND.EX UP0, UPT, UR51, URZ, UPT, UP0 ;  /* 0x000000ff3300728c */ /* 0x000fec000bf05300 */
[----:B------:R-:W-:Y:S05]  /*84d0*/  PLOP3.LUT P3, PT, PT, PT, UP0, 0x80, 0x8 ;  /* 0x000000000008781c */ /* 0x000fea0003f6f008 */
[----:B------:R-:W2:Y:S01]  /*84e0*/  @UP0 LDCU.64 UR4, c[0x0][0x988] ;  /* 0x00013100ff0407ac */ /* 0x000ea20008000a00 */
[----:B------:R-:W-:Y:S07]  /*84f0*/  @UP0 UIMAD UR6, UR46, UR58, URZ ;  /* 0x0000003a2e0602a4 */ /* 0x000fee000f8e02ff */
[----:B------:R-:W-:Y:S01]  /*8500*/  @!P3 PRMT R86, R0, 0x7610, R86 ;  /* 0x000076100056b816 */ /* 0x000fe20000000056 */
[----:B--2---:R-:W-:Y:S06]  /*8510*/  @UP0 UIMAD.WIDE UR4, UR6, 0x4, UR4 ;  /* 0x00000004060408a5 */ /* 0x004fec000f8e0204 */
[----:B------:R-:W-:Y:S01]  /*8520*/  IMAD.U32 R4, RZ, RZ, UR4 ;  /* 0x00000004ff047e24 */ /* 0x000fe2000f8e00ff */
[----:B------:R-:W-:Y:S04]  /*8530*/  MOV R5, UR5 ;  /* 0x0000000500057c02 */ /* 0x000fe80008000f00 */
[----:B------:R-:W2:Y:S01]  /*8540*/  @!UP0 LDCU UR4, c[0x0][0x980] ;  /* 0x00013000ff0487ac */ /* 0x000ea20008000800 */
[----:B-1---5:R1:W5:Y:S02]  /*8550*/  @P3 LDG.E R41, desc[UR8][R4.64] ;  /* 0x0000000804293981 */ /* 0x022364000c1e1900 */
[----:B-12---:R-:W-:Y:S02]  /*8560*/  @!P3 IMAD.U32 R41, RZ, RZ, UR4 ;  /* 0x00000004ff29be24 */ /* 0x006fe4000f8e00ff */
.L_x_144:
[----:B------:R-:W-:Y:S05]  /*8570*/  @!P4 BRA `(.L_x_145) ;  /* 0x000000000024c947 */ /* 0x000fea0003800000 */
[----:B------:R-:W-:Y:S01]  /*8580*/  ISETP.NE.U32.AND P3, PT, R74, RZ, PT ;  /* 0x000000ff4a00720c */ /* 0x000fe20003f65070 */
[----:B------:R-:W1:Y:S03]  /*8590*/  LDCU.64 UR4, c[0x0][0x358] ;  /* 0x00006b00ff0477ac */ /* 0x000e660008000a00 */
[----:B------:R-:W-:Y:S11]  /*85a0*/  ISETP.NE.AND.EX P3, PT, R75, RZ, PT, P3 ;  /* 0x000000ff4b00720c */ /* 0x000ff60003f65330 */
[----:B------:R-:W-:Y:S02]  /*85b0*/  @!UPT UIADD3 URZ, UPT, UPT, URZ, URZ, URZ ;  /* 0x000000fffffff290 */ /* 0x000fe4000fffe0ff */
[----:B------:R-:W2:Y:S01]  /*85c0*/  @P3 LDC.64 R4, c[0x0][0x9a8] ;  /* 0x00026a00ff043b82 */ /* 0x000ea20000000a00 */
[----:B------:R-:W-:Y:S04]  /*85d0*/  @P3 IMAD R0, R84, UR46, RZ ;  /* 0x0000002e54003c24 */ /* 0x000fe8000f8e02ff */
[----:B--2---:R-:W-:Y:S05]  /*85e0*/  @P3 IMAD.WIDE R4, R0, 0x4, R4 ;  /* 0x0000000400043825 */ /* 0x004fea00078e0204 */
[----:B-1---5:R1:W5:Y:S02]  /*85f0*/  @P3 LDG.E R38, desc[UR4][R4.64] ;  /* 0x0000000404263981 */ /* 0x022364000c1e1900 */
[----:B-1----:R-:W2:Y:S02]  /*8600*/  @!P3 LDC R38, c[0x0][0x9a0] ;  /* 0x00026800ff26bb82 */ /* 0x002ea40000000800 */
.L_x_145:
[----:B-----5:R-:W-:Y:S01]  /*8610*/  FSETP.NEU.AND P4, PT, R41, RZ, PT ;  /* 0x000000ff2900720b */ /* 0x020fe20003f8d000 */
[----:B------:R-:W1:Y:S01]  /*8620*/  LDCU.128 UR12, c[0x0][0xb90] ;  /* 0x00017200ff0c77ac */ /* 0x000e620008000c00 */
[----:B------:R-:W-:Y:S01]  /*8630*/  SEL R6, RZ, 0xffffffff, P2 ;  /* 0xffffffffff067807 */ /* 0x000fe20001000000 */
[----:B------:R-:W-:Y:S01]  /*8640*/  BSSY B1, `(.L_x_146) ;  /* 0x000005b000017945 */ /* 0x000fe20003800000 */
[----:B------:R-:W-:Y:S01]  /*8650*/  LOP3.LUT P3, RZ, R86, 0xff, RZ, 0xc0, !PT ;  /* 0x000000ff56ff7812 */ /* 0x000fe2000786c0ff */
[----:B------:R-:W-:Y:S01]  /*8660*/  IMAD.MOV.U32 R109, RZ, RZ, 0x1 ;  /* 0x00000001ff6d7424 */ /* 0x000fe200078e00ff */
[----:B------:R-:W-:Y:S01]  /*8670*/  @P1 SEL R3, RZ, 0xffffffff, P4 ;  /* 0xffffffffff031807 */ /* 0x000fe20002000000 */
[----:B------:R-:W-:Y:S01]  /*8680*/  IMAD.IADD R39, R37, 0x1, R2 ;  /* 0x0000000125277824 */ /* 0x000fe200078e0202 */
[----:B------:R-:W-:Y:S01]  /*8690*/  LEA R0, R92, UR44, 0x3 ;  /* 0x0000002c5c007c11 */ /* 0x000fe2000f8e18ff */
[----:B------:R-:W-:Y:S01]  /*86a0*/  USHF.L.U32 UR8, UR48, 0x6, URZ ;  /* 0x0000000630087899 */ /* 0x000fe200080006ff */
[----:B------:R-:W-:Y:S01]  /*86b0*/  @P0 SEL R3, R6, R3, !P3 ;  /* 0x0000000306030207 */ /* 0x000fe20005800000 */
[----:B------:R-:W-:Y:S01]  /*86c0*/  UISETP.NE.AND UP0, UPT, UR60, 0x1, UPT ;  /* 0x000000013c00788c */ /* 0x000fe2000bf05270 */
[----:B------:R-:W-:Y:S01]  /*86d0*/  LEA R103, R36, UR44, 0x3 ;  /* 0x0000002c24677c11 */ /* 0x000fe2000f8e18ff */
[----:B------:R-:W-:Y:S01]  /*86e0*/  UIMAD.WIDE.U32 UR4, UR8, UR61, URZ ;  /* 0x0000003d080472a5 */ /* 0x000fe2000f8e00ff */
[----:B------:R-:W-:Y:S01]  /*86f0*/  @P1 LOP3.LUT R3, R3, 0x1, RZ, 0xc0, !PT ;  /* 0x0000000103031812 */ /* 0x000fe200078ec0ff */
[----:B------:R-:W3:Y:S01]  /*8700*/  LDCU UR9, c[0x0][0xba0] ;  /* 0x00017400ff0977ac */ /* 0x000ee20008000800 */
[----:B------:R-:W-:Y:S01]  /*8710*/  SHF.L.U32 R4, R94, 0x1f, RZ ;  /* 0x0000001f5e047819 */ /* 0x000fe200000006ff */
[----:B------:R-:W-:Y:S01]  /*8720*/  IMAD.U32 R102, RZ, RZ, UR8 ;  /* 0x00000008ff667e24 */ /* 0x000fe2000f8e00ff */
[----:B------:R-:W-:Y:S01]  /*8730*/  ISETP.NE.U32.OR P6, PT, R3, 0x1, !P1 ;  /* 0x000000010300780c */ /* 0x000fe20004fc5470 */
[----:B------:R-:W-:Y:S01]  /*8740*/  USHF.R.U32.HI UR5, URZ, UR62, UR5 ;  /* 0x0000003eff057299 */ /* 0x000fe20008011605 */
[----:B------:R-:W-:Y:S02]  /*8750*/  PLOP3.LUT P2, PT, PT, PT, UP1, 0x80, 0x8 ;  /* 0x000000000008781c */ /* 0x000fe40003f4f018 */
[----:B------:R-:W-:Y:S02]  /*8760*/  CS2R R82, SRZ ;  /* 0x0000000000527805 */ /* 0x000fe4000001ff00 */
[----:B------:R-:W-:Y:S01]  /*8770*/  SEL R3, RZ, 0xffffffff, P4 ;  /* 0xffffffffff037807 */ /* 0x000fe20002000000 */
[----:B------:R-:W-:Y:S01]  /*8780*/  USEL UR5, UR8, UR5, !UP0 ;  /* 0x0000000508057287 */ /* 0x000fe2000c000000 */
[----:B------:R-:W-:Y:S01]  /*8790*/  P2R R104, PR, RZ, 0x40 ;  /* 0x00000040ff687803 */ /* 0x000fe20000000000 */
[----:B------:R-:W-:Y:S01]  /*87a0*/  UISETP.NE.AND UP0, UPT, UR63, 0x1, UPT ;  /* 0x000000013f00788c */ /* 0x000fe2000bf05270 */
[----:B------:R-:W-:Y:S02]  /*87b0*/  CS2R R80, SRZ ;  /* 0x0000000000507805 */ /* 0x000fe4000001ff00 */
[----:B------:R-:W-:Y:S02]  /*87c0*/  CS2R R78, SRZ ;  /* 0x00000000004e7805 */ /* 0x000fe4000001ff00 */
[----:B------:R-:W-:Y:S01]  /*87d0*/  CS2R R76, SRZ ;  /* 0x00000000004c7805 */ /* 0x000fe2000001ff00 */
[----:B------:R-:W-:Y:S01]  /*87e0*/  IMAD R5, RZ, RZ, -UR5 ;  /* 0x80000005ff057e24 */ /* 0x000fe2000f8e02ff */
[----:B------:R-:W-:Y:S01]  /*87f0*/  @P6 SHF.L.U32 R7, R91, 0x1f, RZ ;  /* 0x0000001f5b076819 */ /* 0x000fe200000006ff */
[----:B------:R-:W-:Y:S01]  /*8800*/  IMAD.U32 R101, RZ, RZ, UR5 ;  /* 0x00000005ff657e24 */ /* 0x000fe2000f8e00ff */
[----:B-1----:R-:W-:Y:S01]  /*8810*/  UIMAD.WIDE.U32 UR6, UR5, UR12, URZ ;  /* 0x0000000c050672a5 */ /* 0x002fe2000f8e00ff */
[----:B------:R-:W-:Y:S01]  /*8820*/  @P2 SEL R3, R6, R3, !P3 ;  /* 0x0000000306032207 */ /* 0x000fe20005800000 */
[----:B------:R-:W1:Y:S01]  /*8830*/  @P6 SYNCS.PHASECHK.TRANS64.TRYWAIT P1, [R0+URZ+0x340], R7 ;  /* 0x00034007000065a7 */ /* 0x000e6200080211ff */
[----:B------:R-:W-:Y:S02]  /*8840*/  IMAD R102, R5, UR60, R102 ;  /* 0x0000003c05667c24 */ /* 0x000fe4000f8e0266 */
[----:B------:R-:W-:Y:S02]  /*8850*/  LOP3.LUT R3, R3, 0x1, RZ, 0xc0, !PT ;  /* 0x0000000103037812 */ /* 0x000fe400078ec0ff */
[----:B------:R-:W-:Y:S02]  /*8860*/  UMOV UR4, UR7 ;  /* 0x0000000700047c82 */ /* 0x000fe40008000000 */
[----:B------:R-:W-:Y:S01]  /*8870*/  USHF.R.U32.HI UR4, URZ, UR13, UR4 ;  /* 0x0000000dff047299 */ /* 0x000fe20008011604 */
[----:B------:R-:W-:Y:S03]  /*8880*/  ISETP.NE.U32.AND P5, PT, R3, 0x1, PT ;  /* 0x000000010300780c */ /* 0x000fe60003fa5070 */
[----:B------:R-:W-:Y:S01]  /*8890*/  USEL UR4, UR5, UR4, !UP0 ;  /* 0x0000000405047287 */ /* 0x000fe2000c000000 */
[----:B------:R-:W-:Y:S01]  /*88a0*/  P2R R110, PR, RZ, 0x20 ;  /* 0x00000020ff6e7803 */ /* 0x000fe20000000000 */
[----:B------:R-:W-:Y:S02]  /*88b0*/  UISETP.NE.AND UP0, UPT, UR14, 0x1, UPT ;  /* 0x000000010e00788c */ /* 0x000fe4000bf05270 */
[----:B------:R-:W-:Y:S01]  /*88c0*/  UIMAD.WIDE.U32 UR6, UR4, UR15, URZ ;  /* 0x0000000f040672a5 */ /* 0x000fe2000f8e00ff */
[----:B------:R4:W2:Y:S01]  /*88d0*/  SYNCS.PHASECHK.TRANS64.TRYWAIT P0, [R103+URZ+0x380], R4 ;  /* 0x00038004670075a7 */ /* 0x0008a200080011ff */
[----:B------:R-:W-:Y:S02]  /*88e0*/  IMAD.U32 R100, RZ, RZ, UR4 ;  /* 0x00000004ff647e24 */ /* 0x000fe4000f8e00ff */
[----:B------:R-:W-:Y:S01]  /*88f0*/  IMAD.U32 R99, RZ, RZ, UR4 ;  /* 0x00000004ff637e24 */ /* 0x000fe2000f8e00ff */
[----:B------:R-:W-:Y:S01]  /*8900*/  PLOP3.LUT P2, PT, PT, PT, UP0, 0x80, 0x8 ;  /* 0x000000000008781c */ /* 0x000fe20003f4f008 */
[----:B------:R-:W-:Y:S01]  /*8910*/  IMAD R8, RZ, RZ, -UR4 ;  /* 0x80000004ff087e24 */ /* 0x000fe2000f8e02ff */
[----:B------:R-:W-:Y:S02]  /*8920*/  UMOV UR6, UR7 ;  /* 0x0000000700067c82 */ /* 0x000fe40008000000 */
[----:B---3--:R-:W-:Y:S01]  /*8930*/  USHF.R.U32.HI UR6, URZ, UR9, UR6 ;  /* 0x00000009ff067299 */ /* 0x008fe20008011606 */
[----:B------:R-:W-:Y:S05]  /*8940*/  IMAD R101, R8, UR63, R101 ;  /* 0x0000003f08657c24 */ /* 0x000fea000f8e0265 */
[----:B------:R-:W-:Y:S05]  /*8950*/  SEL R100, R100, UR6, !P2 ;  /* 0x0000000664647c07 */ /* 0x000fea000d000000 */
[----:B------:R-:W-:Y:S04]  /*8960*/  IMAD.MOV R6, RZ, RZ, -R100 ;  /* 0x000000ffff067224 */ /* 0x000fe800078e0a64 */
[----:B------:R-:W-:Y:S01]  /*8970*/  IMAD R99, R6, UR14, R99 ;  /* 0x0000000e06637c24 */ /* 0x000fe2000f8e0263 */
[----:B-1----:R-:W-:Y:S01]  /*8980*/  @P6 SEL R109, RZ, 0x1, !P1 ;  /* 0x00000001ff6d6807 */ /* 0x002fe20004800000 */
[----:B----4-:R-:W-:Y:S06]  /*8990*/  @!P6 BRA `(.L_x_147) ;  /* 0x000000000094e947 */ /* 0x010fec0003800000 */
[----:B------:R-:W-:Y:S01]  /*89a0*/  @P5 IMAD R6, R92, 0x1000, R95 ;  /* 0x000010005c065824 */ /* 0x000fe200078e025f */
[----:B------:R-:W-:Y:S01]  /*89b0*/  LOP3.LUT P6, RZ, R73, 0x80, RZ, 0xc0, !PT ;  /* 0x0000008049ff7812 */ /* 0x000fe200078cc0ff */
[----:B------:R-:W1:Y:S01]  /*89c0*/  S2R R2, SR_CgaCtaId ;  /* 0x0000000000027919 */ /* 0x000e620000008800 */
[----:B------:R-:W-:Y:S01]  /*89d0*/  ISETP.NE.AND P2, PT, R109, RZ, PT ;  /* 0x000000ff6d00720c */ /* 0x000fe20003f45270 */
[----:B------:R-:W-:Y:S01]  /*89e0*/  @P5 VIADD R5, R6, UR44 ;  /* 0x0000002c06055c36 */ /* 0x000fe20008000000 */
[----:B------:R-:W-:Y:S01]  /*89f0*/  PLOP3.LUT P1, PT, PT, PT, PT, 0x8, 0x80 ;  /* 0x000000000080781c */ /* 0x000fe20003f2e170 */
[----:B------:R-:W-:Y:S01]  /*8a00*/  BSSY B0, `(.L_x_148) ;  /* 0x000000d000007945 */ /* 0x000fe20003800000 */
[----:B------:R-:W-:Y:S01]  /*8a10*/  @P5 PLOP3.LUT P1, PT, P6, PT, PT, 0x80, 0x8 ;  /* 0x000000000008581c */ /* 0x000fe2000372f070 */
[C---:B------:R-:W-:Y:S01]  /*8a20*/  @P5 VIADD R3, R5.reuse, 0x400 ;  /* 0x0000040005035836 */ /* 0x040fe20000000000 */
[----:B------:R-:W-:Y:S01]  /*8a30*/  CS2R R78, SRZ ;  /* 0x00000000004e7805 */ /* 0x000fe2000001ff00 */
[----:B------:R-:W-:Y:S01]  /*8a40*/  @P5 VIADD R5, R5, 0x410 ;  /* 0x0000041005055836 */ /* 0x000fe20000000000 */
[----:B------:R-:W-:Y:S02]  /*8a50*/  CS2R R76, SRZ ;  /* 0x00000000004c7805 */ /* 0x000fe4000001ff00 */
[----:B------:R-:W-:Y:S02]  /*8a60*/  CS2R R82, SRZ ;  /* 0x0000000000527805 */ /* 0x000fe4000001ff00 */
[----:B------:R-:W-:Y:S05]  /*8a70*/  CS2R R80, SRZ ;  /* 0x0000000000507805 */ /* 0x000fea000001ff00 */
[----:B------:R-:W-:Y:S01]  /*8a80*/  @P1 VIADD R5, R3, 0xfffffff0 ;  /* 0xfffffff003051836 */ /* 0x000fe20000000000 */
[----:B------:R-:W-:Y:S06]  /*8a90*/  @P2 BRA `(.L_x_149) ;  /* 0x00000000000c2947 */ /* 0x000fec0003800000 */
[----:B------:R-:W-:Y:S04]  /*8aa0*/  SHF.L.U32 R3, R91, 0x1f, RZ ;  /* 0x0000001f5b037819 */ /* 0x000fe800000006ff */
[----:B------:R-:W3:Y:S02]  /*8ab0*/  SYNCS.PHASECHK.TRANS64.TRYWAIT P1, [R0+URZ+0x340], R3 ;  /* 0x00034003000075a7 */ /* 0x000ee400080211ff */
[----:B---3--:R-:W-:Y:S05]  /*8ac0*/  @!P1 BRA `(.L_x_150) ;  /* 0x0000003400a49947 */ /* 0x008fea0003800000 */
.L_x_149:
[----:B------:R-:W-:Y:S05]  /*8ad0*/  BSYNC B0 ;  /* 0x0000000000007941 */ /* 0x000fea0003800000 */
.L_x_148:
[----:B------:R-:W-:Y:S01]  /*8ae0*/  ISETP.NE.AND P1, PT, R110, RZ, PT ;  /* 0x000000ff6e00720c */ /* 0x000fe20003f25270 */
[----:B---3--:R-:W-:Y:S02]  /*8af0*/  VIADD R3, R0, 0x350 ;  /* 0x0000035000037836 */ /* 0x008fe40000000000 */
[----:B------:R-:W-:Y:S03]  /*8b00*/  VIADD R92, R92, 0x1 ;  /* 0x000000015c5c7836 */ /* 0x000fe60000000000 */
[----:B-1----:R-:W-:Y:S07]  /*8b10*/  PRMT R2, R2, 0x654, R3 ;  /* 0x0000065402027816 */ /* 0x002fee0000000003 */
[----:B------:R1:W3:Y:S04]  /*8b20*/  @P1 LDS.128 R76, [R6+UR44+0x400] ;  /* 0x0004002c064c1984 */ /* 0x0002e80008000c00 */
[----:B------:R1:W4:Y:S01]  /*8b30*/  @P1 LDS.128 R80, [R5] ;  /* 0x0000000005501984 */ /* 0x0003220000000c00 */
[C---:B------:R-:W-:Y:S01]  /*8b40*/  ISETP.NE.AND P1, PT, R92.reuse, 0x2, PT ;  /* 0x000000025c00780c */ /* 0x040fe20003f25270 */
[----:B------:R-:W-:Y:S01]  /*8b50*/  @!PT LDS RZ, [RZ] ;  /* 0x00000000fffff984 */ /* 0x000fe20000000800 */
[----:B------:R-:W-:Y:S01]  /*8b60*/  @!PT LDS RZ, [RZ] ;  /* 0x00000000fffff984 */ /* 0x000fe20000000800 */
[----:B------:R-:W-:Y:S01]  /*8b70*/  @!PT LDS RZ, [RZ] ;  /* 0x00000000fffff984 */ /* 0x000fe20000000800 */
[----:B------:R-:W-:Y:S01]  /*8b80*/  @!PT LDS RZ, [RZ] ;  /* 0x00000000fffff984 */ /* 0x000fe20000000800 */
[----:B------:R5:W-:Y:S06]  /*8b90*/  MEMBAR.ALL.CTA ;  /* 0x0000000000007992 */ /* 0x000bec0000008000 */
[----:B-----5:R-:W5:Y:S01]  /*8ba0*/  FENCE.VIEW.ASYNC.S ;  /* 0x00000000000073c6 */ /* 0x020f620000000000 */
[----:B------:R-:W-:Y:S02]  /*8bb0*/  SEL R0, RZ, 0x1, P1 ;  /* 0x00000001ff007807 */ /* 0x000fe40000800000 */
[----:B------:R-:W-:Y:S02]  /*8bc0*/  SEL R92, R92, RZ, P1 ;  /* 0x000000ff5c5c7207 */ /* 0x000fe40000800000 */
[----:B------:R-:W-:Y:S01]  /*8bd0*/  LOP3.LUT R91, R91, R0, RZ, 0x3c, !PT ;  /* 0x000000005b5b7212 */ /* 0x000fe200078e3cff */
[----:B-----5:R1:W-:Y:S06]  /*8be0*/  SYNCS.ARRIVE.TRANS64.RED.A1T0 RZ, [R2+URZ], RZ ;  /* 0x000000ff02ff79a7 */ /* 0x0203ec00081004ff */
.L_x_147:
[----:B------:R-:W-:Y:S05]  /*8bf0*/  BSYNC B1 ;  /* 0x0000000000017941 */ /* 0x000fea0003800000 */
.L_x_146:
[----:B------:R-:W-:Y:S04]  /*8c00*/  SHF.R.U32.HI R0, RZ, 0x15, R39 ;  /* 0x00000015ff007819 */ /* 0x000fe80000011627 */
[----:B------:R-:W-:Y:S01]  /*8c10*/  LOP3.LUT P1, RZ, R0, 0x3, R87, 0x48, !PT ;  /* 0x0000000300ff7812 */ /* 0x000fe20007824857 */
[----:B------:R-:W-:Y:S01]  /*8c20*/  @!UPT UIADD3 URZ, UPT, UPT, URZ, URZ, URZ ;  /* 0x000000fffffff290 */ /* 0x000fe2000fffe0ff */
[----:B--2---:R-:W-:Y:S11]  /*8c30*/  @P0 BRA `(.L_x_151) ;  /* 0x0000000000080947 */ /* 0x004ff60003800000 */
[----:B------:R-:W2:Y:S02]  /*8c40*/  SYNCS.PHASECHK.TRANS64.TRYWAIT P0, [R103+URZ+0x380], R4 ;  /* 0x00038004670075a7 */ /* 0x000ea400080011ff */
[----:B--2---:R-:W-:Y:S05]  /*8c50*/  @!P0 BRA `(.L_x_152) ;  /* 0x0000003400548947 */ /* 0x004fea0003800000 */
.L_x_151:
[----:B------:R-:W-:Y:S04]  /*8c60*/  BSSY.RECONVERGENT B6, `(.L_x_153) ;  /* 0x0000012000067945 */ /* 0x000fe80003800200 */
[----:B------:R-:W-:Y:S05]  /*8c70*/  @!P1 BRA `(.L_x_154) ;  /* 0x0000000000409947 */ /* 0x000fea0003800000 */
[----:B------:R-:W5:Y:S01]  /*8c80*/  LDCU.64 UR8, c[0x4][0x70] ;  /* 0x01000e00ff0877ac */ /* 0x000f620008000a00 */
[----:B------:R-:W-:Y:S01]  /*8c90*/  MOV R3, 0x0 ;  /* 0x0000000000037802 */ /* 0x000fe20000000f00 */
[----:B------:R-:W-:Y:S02]  /*8ca0*/  HFMA2 R12, -RZ, RZ, 0, 5.9604644775390625e-08 ;  /* 0x00000001ff0c7431 */ /* 0x000fe400000001ff */
[----:B------:R-:W-:Y:S02]  /*8cb0*/  IMAD.MOV.U32 R8, RZ, RZ, 0x192 ;  /* 0x00000192ff087424 */ /* 0x000fe400078e00ff */
[----:B------:R-:W-:Y:S01]  /*8cc0*/  IMAD.MOV.U32 R13, RZ, RZ, RZ ;  /* 0x000000ffff0d7224 */ /* 0x000fe200078e00ff */
[----:B------:R-:W3:Y:S01]  /*8cd0*/  LDCU.64 UR6, c[0x4][0x78] ;  /* 0x01000f00ff0677ac */ /* 0x000ee20008000a00 */
[----:B-1----:R-:W1:Y:S01]  /*8ce0*/  LDC.64 R2, c[0x4][R3] ;  /* 0x0100000003027b82 */ /* 0x002e620000000a00 */
[----:B------:R-:W4:Y:S01]  /*8cf0*/  LDCU.64 UR4, c[0x4][0x10] ;  /* 0x01000200ff0477ac */ /* 0x000f220008000a00 */
[----:B-----5:R-:W-:Y:S01]  /*8d00*/  MOV R5, UR9 ;  /* 0x0000000900057c02 */ /* 0x020fe20008000f00 */
[----:B--2---:R-:W-:Y:S01]  /*8d10*/  IMAD.U32 R4, RZ, RZ, UR8 ;  /* 0x00000008ff047e24 */ /* 0x004fe2000f8e00ff */
[----:B---3--:R-:W-:Y:S01]  /*8d20*/  MOV R7, UR7 ;  /* 0x0000000700077c02 */ /* 0x008fe20008000f00 */
[----:B------:R-:W-:Y:S01]  /*8d30*/  IMAD.U32 R6, RZ, RZ, UR6 ;  /* 0x00000006ff067e24 */ /* 0x000fe2000f8e00ff */
[----:B----4-:R-:W-:Y:S01]  /*8d40*/  MOV R11, UR5 ;  /* 0x00000005000b7c02 */ /* 0x010fe20008000f00 */
[----:B------:R-:W-:Y:S02]  /*8d50*/  IMAD.U32 R10, RZ, RZ, UR4 ;  /* 0x00000004ff0a7e24 */ /* 0x000fe4000f8e00ff */
[----:B------:R-:W-:Y:S07]  /*8d60*/  LEPC R20, `(.L_x_154) ;  /* 0x000000001014794e */ /* 0x000fee0000000000 */
[----:B-1----:R-:W-:Y:S05]  /*8d70*/  CALL.ABS.NOINC R2 ;  /* 0x0000000002007343 */ /* 0x002fea0003c00000 */
.L_x_154:
[----:B------:R-:W-:Y:S05]  /*8d80*/  BSYNC.RECONVERGENT B6 ;  /* 0x0000000000067941 */ /* 0x000fea0003800200 */
.L_x_153:
[-C--:B---3--:R-:W-:Y:S01]  /*8d90*/  F2FP.F16.E4M3.UNPACK_B R42, R76.reuse ;  /* 0x0000004cff2a723e */ /* 0x088fe200020006ff */
[----:B------:R-:W-:Y:S05]  /*8da0*/  WARPSYNC.ALL ;  /* 0x0000000000007948 */ /* 0x000fea0003800000 */
[----:B------:R-:W-:Y:S01]  /*8db0*/  R2UR UR4, R39 ;  /* 0x00000000270472ca */ /* 0x000fe200000e0000 */
[--C-:B------:R-:W-:Y:S01]  /*8dc0*/  HADD2.F32 R40, -RZ, R42.reuse.H0_H0 ;  /* 0x2000002aff287230 */ /* 0x100fe20000004100 */
[----:B------:R-:W-:Y:S01]  /*8dd0*/  F2FP.F16.E4M3.UNPACK_B R44, R76.H1 ;  /* 0x0000004cff2c723e */ /* 0x000fe200030006ff */
[----:B------:R-:W-:Y:S01]  /*8de0*/  HADD2.F32 R43, -RZ, R42.H1_H1 ;  /* 0x3000002aff2b7230 */ /* 0x000fe20000004100 */
[-C--:B------:R-:W-:Y:S01]  /*8df0*/  F2FP.F16.E4M3.UNPACK_B R46, R77.reuse ;  /* 0x0000004dff2e723e */ /* 0x080fe200020006ff */
[----:B------:R-:W-:Y:S01]  /*8e00*/  BSSY.RECONVERGENT B0, `(.L_x_155) ;  /* 0x00000a3000007945 */ /* 0x000fe20003800200 */
[----:B------:R-:W-:Y:S01]  /*8e10*/  F2FP.F16.E4M3.UNPACK_B R48, R77.H1 ;  /* 0x0000004dff30723e */ /* 0x000fe200030006ff */
[--C-:B------:R-:W-:Y:S01]  /*8e20*/  HADD2.F32 R42, -RZ, R44.reuse.H0_H0 ;  /* 0x2000002cff2a7230 */ /* 0x100fe20000004100 */
[-C--:B------:R-:W-:Y:S01]  /*8e30*/  F2FP.F16.E4M3.UNPACK_B R50, R78.reuse ;  /* 0x0000004eff32723e */ /* 0x080fe200020006ff */
[----:B------:R-:W-:Y:S01]  /*8e40*/  HADD2.F32 R44, -RZ, R44.H1_H1 ;  /* 0x3000002cff2c7230 */ /* 0x000fe20000004100 */
[----:B------:R-:W-:Y:S01]  /*8e50*/  F2FP.F16.E4M3.UNPACK_B R52, R78.H1 ;  /* 0x0000004eff34723e */ /* 0x000fe200030006ff */
[--C-:B------:R-:W-:Y:S01]  /*8e60*/  HADD2.F32 R45, -RZ, R46.reuse.H0_H0 ;  /* 0x2000002eff2d7230 */ /* 0x100fe20000004100 */
[-C--:B------:R-:W-:Y:S01]  /*8e70*/  F2FP.F16.E4M3.UNPACK_B R54, R79.reuse ;  /* 0x0000004fff36723e */ /* 0x080fe200020006ff */
[----:B-12---:R-:W1:Y:S01]  /*8e80*/  LDTM.x32 R4, tmem[UR4] ;  /* 0x00000004000479ee */ /* 0x006e6200082c0000 */
[----:B------:R-:W-:Y:S01]  /*8e90*/  F2FP.F16.E4M3.UNPACK_B R56, R79.H1 ;  /* 0x0000004fff38723e */ /* 0x000fe200030006ff */
[----:B------:R-:W-:Y:S01]  /*8ea0*/  HADD2.F32 R46, -RZ, R46.H1_H1 ;  /* 0x3000002eff2e7230 */ /* 0x000fe20000004100 */
[----:B----4-:R-:W-:Y:S01]  /*8eb0*/  F2FP.F16.E4M3.UNPACK_B R58, R80 ;  /* 0x00000050ff3a723e */ /* 0x010fe200020006ff */
[--C-:B------:R-:W-:Y:S01]  /*8ec0*/  HADD2.F32 R49, -RZ, R50.reuse.H0_H0 ;  /* 0x20000032ff317230 */ /* 0x100fe20000004100 */
[----:B------:R-:W-:Y:S01]  /*8ed0*/  ISETP.NE.AND P6, PT, R104, RZ, PT ;  /* 0x000000ff6800720c */ /* 0x000fe20003fc5270 */
[----:B------:R-:W-:Y:S01]  /*8ee0*/  HADD2.F32 R50, -RZ, R50.H1_H1 ;  /* 0x30000032ff327230 */ /* 0x000fe20000004100 */
[----:B------:R-:W-:Y:S01]  /*8ef0*/  IADD3 R116, PT, PT, R95, UR44, RZ ;  /* 0x0000002c5f747c10 */ /* 0x000fe2000fffe0ff */
[--C-:B------:R-:W-:Y:S01]  /*8f00*/  HADD2.F32 R53, -RZ, R54.reuse.H0_H0 ;  /* 0x20000036ff357230 */ /* 0x100fe20000004100 */
[----:B------:R-:W-:Y:S01]  /*8f10*/  LOP3.LUT P5, RZ, R73, 0x80, RZ, 0xc0, !PT ;  /* 0x0000008049ff7812 */ /* 0x000fe200078ac0ff */
[----:B------:R-:W-:Y:S01]  /*8f20*/  HADD2.F32 R54, -RZ, R54.H1_H1 ;  /* 0x30000036ff367230 */ /* 0x000fe20000004100 */
[----:B------:R-:W-:Y:S01]  /*8f30*/  F2FP.F16.E4M3.UNPACK_B R62, R81 ;  /* 0x00000051ff3e723e */ /* 0x000fe200020006ff */
[--C-:B------:R-:W-:Y:S01]  /*8f40*/  HADD2.F32 R57, -RZ, R58.reuse.H0_H0 ;  /* 0x2000003aff397230 */ /* 0x100fe20000004100 */
[----:B------:R-:W-:Y:S01]  /*8f50*/  F2FP.F16.E4M3.UNPACK_B R66, R82 ;  /* 0x00000052ff42723e */ /* 0x000fe200020006ff */
[----:B------:R-:W-:Y:S01]  /*8f60*/  HADD2.F32 R58, -RZ, R58.H1_H1 ;  /* 0x3000003aff3a7230 */ /* 0x000fe20000004100 */
[----:B------:R-:W-:Y:S01]  /*8f70*/  F2FP.F16.E4M3.UNPACK_B R70, R83 ;  /* 0x00000053ff46723e */ /* 0x000fe200020006ff */
[--C-:B------:R-:W-:Y:S01]  /*8f80*/  HADD2.F32 R61, -RZ, R62.reuse.H0_H0 ;  /* 0x2000003eff3d7230 */ /* 0x100fe20000004100 */
[----:B------:R-:W-:Y:S01]  /*8f90*/  F2FP.F16.E4M3.UNPACK_B R60, R80.H1 ;  /* 0x00000050ff3c723e */ /* 0x000fe200030006ff */
[----:B------:R-:W-:Y:S01]  /*8fa0*/  HADD2.F32 R62, -RZ, R62.H1_H1 ;  /* 0x3000003eff3e7230 */ /* 0x000fe20000004100 */
[----:B------:R-:W-:Y:S01]  /*8fb0*/  F2FP.F16.E4M3.UNPACK_B R64, R81.H1 ;  /* 0x00000051ff40723e */ /* 0x000fe200030006ff */
[--C-:B------:R-:W-:Y:S01]  /*8fc0*/  HADD2.F32 R65, -RZ, R66.reuse.H0_H0 ;  /* 0x20000042ff417230 */ /* 0x100fe20000004100 */
[----:B------:R-:W-:Y:S01]  /*8fd0*/  F2FP.F16.E4M3.UNPACK_B R68, R82.H1 ;  /* 0x00000052ff44723e */ /* 0x000fe200030006ff */
[----:B------:R-:W-:Y:S01]  /*8fe0*/  HADD2.F32 R66, -RZ, R66.H1_H1 ;  /* 0x30000042ff427230 */ /* 0x000fe20000004100 */
[----:B------:R-:W-:Y:S01]  /*8ff0*/  F2FP.F16.E4M3.UNPACK_B R72, R83.H1 ;  /* 0x00000053ff48723e */ /* 0x000fe200030006ff */
[C---:B-1----:R-:W-:Y:S01]  /*9000*/  FMUL R0, R38.reuse, R4 ;  /* 0x0000000426007220 */ /* 0x042fe20000400000 */
[C---:B------:R-:W-:Y:S01]  /*9010*/  FMUL R2, R38.reuse, R5 ;  /* 0x0000000526027220 */ /* 0x040fe20000400000 */
[C---:B------:R-:W-:Y:S01]  /*9020*/  FMUL R4, R38.reuse, R8 ;  /* 0x0000000826047220 */ /* 0x040fe20000400000 */
[C---:B------:R-:W-:Y:S01]  /*9030*/  FMUL R5, R38.reuse, R9 ;  /* 0x0000000926057220 */ /* 0x040fe20000400000 */
[C---:B------:R-:W-:Y:S01]  /*9040*/  FFMA R0, R41.reuse, R40, R0 ;  /* 0x0000002829007223 */ /* 0x040fe20000000000 */
[----:B------:R-:W-:Y:S01]  /*9050*/  FFMA R2, R41, R43, R2 ;  /* 0x0000002b29027223 */ /* 0x000fe20000000002 */
[C---:B------:R-:W-:Y:S01]  /*9060*/  FMUL R8, R38.reuse, R12 ;  /* 0x0000000c26087220 */ /* 0x040fe20000400000 */
        /* <DEDUP_REMOVED lines=9> */
[--C-:B------:R-:W-:Y:S02]  /*9100*/  HADD2.F32 R69, -RZ, R70.reuse.H0_H0 ;  /* 0x20000046ff457230 */ /* 0x100fe40000004100 */
[C---:B------:R-:W-:Y:S01]  /*9110*/  FMUL R28, R38.reuse, R32 ;  /* 0x00000020261c7220 */ /* 0x040fe20000400000 */
[----:B------:R-:W-:Y:S02]  /*9120*/  HADD2.F32 R70, -RZ, R70.H1_H1 ;  /* 0x30000046ff467230 */ /* 0x000fe40000004100 */
[C---:B------:R-:W-:Y:S01]  /*9130*/  FMUL R29, R38.reuse, R33 ;  /* 0x00000021261d7220 */ /* 0x040fe20000400000 */
[C---:B------:R-:W-:Y:S01]  /*9140*/  FMUL R3, R38.reuse, R6 ;  /* 0x0000000626037220 */ /* 0x040fe20000400000 */
[C---:B------:R-:W-:Y:S01]  /*9150*/  FMUL R7, R38.reuse, R7 ;  /* 0x0000000726077220 */ /* 0x040fe20000400000 */
[--C-:B------:R-:W-:Y:S02]  /*9160*/  HADD2.F32 R47, -RZ, R48.reuse.H0_H0 ;  /* 0x20000030ff2f7230 */ /* 0x100fe40000004100 */
[C---:B------:R-:W-:Y:S01]  /*9170*/  FMUL R6, R38.reuse, R10 ;  /* 0x0000000a26067220 */ /* 0x040fe20000400000 */
[----:B------:R-:W-:Y:S01]  /*9180*/  ISETP.NE.AND P0, PT, R97, RZ, PT ;  /* 0x000000ff6100720c */ /* 0x000fe20003f05270 */
[C---:B------:R-:W-:Y:S01]  /*9190*/  FFMA R3, R41.reuse, R42, R3 ;  /* 0x0000002a29037223 */ /* 0x040fe20000000003 */
[----:B------:R-:W-:Y:S02]  /*91a0*/  HADD2.F32 R48, -RZ, R48.H1_H1 ;  /* 0x30000030ff307230 */ /* 0x000fe40000004100 */
[C---:B------:R-:W-:Y:S01]  /*91b0*/  FFMA R7, R41.reuse, R44, R7 ;  /* 0x0000002c29077223 */ /* 0x040fe20000000007 */
[C---:B------:R-:W-:Y:S01]  /*91c0*/  FMUL R11, R38.reuse, R11 ;  /* 0x0000000b260b7220 */ /* 0x040fe20000400000 */
[C---:B------:R-:W-:Y:S01]  /*91d0*/  FFMA R4, R41.reuse, R45, R4 ;  /* 0x0000002d29047223 */ /* 0x040fe20000000004 */
[----:B------:R-:W-:Y:S01]  /*91e0*/  FFMA R5, R41, R46, R5 ;  /* 0x0000002e29057223 */ /* 0x000fe20000000005 */
[--C-:B------:R-:W-:Y:S01]  /*91f0*/  HADD2.F32 R51, -RZ, R52.reuse.H0_H0 ;  /* 0x20000034ff337230 */ /* 0x100fe20000004100 */
[----:B------:R-:W-:Y:S01]  /*9200*/  F2FP.SATFINITE.E4M3.F32.PACK_AB_MERGE_C R105, R7, R3, RZ ;  /* 0x000000030769723e */ /* 0x000fe200048070ff */
[C---:B------:R-:W-:Y:S01]  /*9210*/  FFMA R6, R41.reuse, R47, R6 ;  /* 0x0000002f29067223 */ /* 0x040fe20000000006 */
[----:B------:R-:W-:Y:S02]  /*9220*/  HADD2.F32 R52, -RZ, R52.H1_H1 ;  /* 0x30000034ff347230 */ /* 0x000fe40000004100 */
[----:B------:R-:W-:Y:S01]  /*9230*/  FMUL R10, R38, R14 ;  /* 0x0000000e260a7220 */ /* 0x000fe20000400000 */
[----:B------:R-:W-:Y:S01]  /*9240*/  F2FP.SATFINITE.E4M3.F32.PACK_AB_MERGE_C R104, R2, R0, R105 ;  /* 0x000000000268723e */ /* 0x000fe20004807069 */
[C---:B------:R-:W-:Y:S01]  /*9250*/  FFMA R11, R41.reuse, R48, R11 ;  /* 0x00000030290b7223 */ /* 0x040fe2000000000b */
[C---:B------:R-:W-:Y:S01]  /*9260*/  FMUL R15, R38.reuse, R15 ;  /* 0x0000000f260f7220 */ /* 0x040fe20000400000 */
[C---:B------:R-:W-:Y:S01]  /*9270*/  FFMA R8, R41.reuse, R49, R8 ;  /* 0x0000003129087223 */ /* 0x040fe20000000008 */
[----:B------:R-:W-:Y:S01]  /*9280*/  FFMA R9, R41, R50, R9 ;  /* 0x0000003229097223 */ /* 0x000fe20000000009 */
[--C-:B------:R-:W-:Y:S01]  /*9290*/  HADD2.F32 R55, -RZ, R56.reuse.H0_H0 ;  /* 0x20000038ff377230 */ /* 0x100fe20000004100 */
[----:B------:R-:W-:Y:S01]  /*92a0*/  F2FP.SATFINITE.E4M3.F32.PACK_AB_MERGE_C R106, R11, R6, RZ ;  /* 0x000000060b6a723e */ /* 0x000fe200048070ff */
[----:B------:R-:W-:Y:S01]  /*92b0*/  FFMA R10, R41, R51, R10 ;  /* 0x00000033290a7223 */ /* 0x000fe2000000000a */
[----:B------:R-:W-:Y:S02]  /*92c0*/  HADD2.F32 R56, -RZ, R56.H1_H1 ;  /* 0x30000038ff387230 */ /* 0x000fe40000004100 */
[C---:B------:R-:W-:Y:S01]  /*92d0*/  FMUL R14, R38.reuse, R18 ;  /* 0x00000012260e7220 */ /* 0x040fe20000400000 */
        /* <DEDUP_REMOVED lines=19> */
[C---:B------:R-:W-:Y:S01]  /*9410*/  FMUL R22, R38.reuse, R26 ;  /* 0x0000001a26167220 */ /* 0x040fe20000400000 */
[C---:B------:R-:W-:Y:S01]  /*9420*/  FFMA R23, R41.reuse, R60, R23 ;  /* 0x0000003c29177223 */ /* 0x040fe20000000017 */
[C---:B------:R-:W-:Y:S01]  /*9430*/  FMUL R27, R38.reuse, R27 ;  /* 0x0000001b261b7220 */ /* 0x040fe20000400000 */
[C---:B------:R-:W-:Y:S01]  /*9440*/  FFMA R20, R41.reuse, R61, R20 ;  /* 0x0000003d29147223 */ /* 0x040fe20000000014 */
[C---:B------:R-:W-:Y:S01]  /*9450*/  FFMA R21, R41.reuse, R62, R21 ;  /* 0x0000003e29157223 */ /* 0x040fe20000000015 */
[--C-:B------:R-:W-:Y:S02]  /*9460*/  HADD2.F32 R67, -RZ, R68.reuse.H0_H0 ;  /* 0x20000044ff437230 */ /* 0x100fe40000004100 */
        /* <DEDUP_REMOVED lines=12> */
[----:B------:R-:W-:Y:S01]  /*9530*/  FMUL R35, R38, R35 ;  /* 0x0000002326237220 */ /* 0x000fe20000400000 */
[C---:B------:R-:W-:Y:S01]  /*9540*/  FFMA R28, R41.reuse, R69, R28 ;  /* 0x00000045291c7223 */ /* 0x040fe2000000001c */
[C---:B------:R-:W-:Y:S01]  /*9550*/  FFMA R29, R41.reuse, R70, R29 ;  /* 0x00000046291d7223 */ /* 0x040fe2000000001d */
[----:B------:R-:W-:Y:S01]  /*9560*/  FFMA R30, R41, R71, R30 ;  /* 0x00000047291e7223 */ /* 0x000fe2000000001e */
[----:B------:R-:W-:Y:S01]  /*9570*/  F2FP.SATFINITE.E4M3.F32.PACK_AB_MERGE_C R107, R13, R12, R108 ;  /* 0x0000000c0d6b723e */ /* 0x000fe2000480706c */
[----:B------:R-:W-:Y:S01]  /*9580*/  FFMA R35, R41, R72, R35 ;  /* 0x0000004829237223 */ /* 0x000fe20000000023 */
[----:B------:R-:W-:Y:S02]  /*9590*/  MOV R108, 0x10 ;  /* 0x00000010006c7802 */ /* 0x000fe40000000f00 */
[----:B------:R-:W-:Y:S01]  /*95a0*/  F2FP.SATFINITE.E4M3.F32.PACK_AB_MERGE_C R112, R23, R18, RZ ;  /* 0x000000121770723e */ /* 0x000fe200048070ff */
[----:B------:R1:W-:Y:S01]  /*95b0*/  STS.128 [R95+UR44+0x2400], R104 ;  /* 0x002400685f007988 */ /* 0x0003e20008000c2c */
[----:B------:R-:W-:Y:S02]  /*95c0*/  F2FP.SATFINITE.E4M3.F32.PACK_AB_MERGE_C R113, R27, R22, RZ ;  /* 0x000000161b71723e */ /* 0x000fe400048070ff */
[----:B------:R-:W-:Y:S02]  /*95d0*/  F2FP.SATFINITE.E4M3.F32.PACK_AB_MERGE_C R114, R31, R26, RZ ;  /* 0x0000001a1f72723e */ /* 0x000fe400048070ff */
[----:B------:R-:W-:Y:S02]  /*95e0*/  F2FP.SATFINITE.E4M3.F32.PACK_AB_MERGE_C R117, R35, R30, RZ ;  /* 0x0000001e2375723e */ /* 0x000fe400048070ff */
[----:B------:R-:W-:Y:S02]  /*95f0*/  SEL R111, R108, 0xfffffff0, !P5 ;  /* 0xfffffff06c6f7807 */ /* 0x000fe40006800000 */
[----:B------:R-:W-:Y:S02]  /*9600*/  F2FP.SATFINITE.E4M3.F32.PACK_AB_MERGE_C R112, R17, R16, R112 ;  /* 0x000000101170723e */ /* 0x000fe40004807070 */
[----:B------:R-:W-:Y:S02]  /*9610*/  F2FP.SATFINITE.E4M3.F32.PACK_AB_MERGE_C R113, R21, R20, R113 ;  /* 0x000000141571723e */ /* 0x000fe40004807071 */
[----:B------:R-:W-:Y:S02]  /*9620*/  F2FP.SATFINITE.E4M3.F32.PACK_AB_MERGE_C R114, R25, R24, R114 ;  /* 0x000000181972723e */ /* 0x000fe40004807072 */
[----:B------:R-:W-:Y:S02]  /*9630*/  F2FP.SATFINITE.E4M3.F32.PACK_AB_MERGE_C R115, R29, R28, R117 ;  /* 0x0000001c1d73723e */ /* 0x000fe40004807075 */
[----:B------:R-:W-:Y:S02]  /*9640*/  IADD3 R108, PT, PT, R116, R111, RZ ;  /* 0x0000006f746c7210 */ /* 0x000fe40007ffe0ff */
[----:B------:R-:W-:Y:S02]  /*9650*/  LEA R116, R92, UR44, 0x3 ;  /* 0x0000002c5c747c11 */ /* 0x000fe4000f8e18ff */
[----:B------:R-:W-:Y:S01]  /*9660*/  @P6 SHF.L.U32 R117, R91, 0x1f, RZ ;  /* 0x0000001f5b756819 */ /* 0x000fe200000006ff */
[----:B------:R1:W-:Y:S01]  /*9670*/  STS.128 [R108+0x2400], R112 ;  /* 0x002400706c007388 */ /* 0x0003e20000000c00 */
[----:B------:R-:W-:Y:S01]  /*9680*/  @!PT LDS RZ, [RZ] ;  /* 0x00000000fffff984 */ /* 0x000fe20000000800 */
[----:B------:R-:W-:Y:S01]  /*9690*/  @!PT LDS RZ, [RZ] ;  /* 0x00000000fffff984 */ /* 0x000fe20000000800 */
[----:B------:R-:W-:Y:S01]  /*96a0*/  @!PT LDS RZ, [RZ] ;  /* 0x00000000fffff984 */ /* 0x000fe20000000800 */
[----:B------:R-:W-:Y:S01]  /*96b0*/  @!PT LDS RZ, [RZ] ;  /* 0x00000000fffff984 */ /* 0x000fe20000000800 */
[----:B------:R2:W-:Y:S07]  /*96c0*/  MEMBAR.ALL.CTA ;  /* 0x0000000000007992 */ /* 0x0005ee0000008000 */
[----:B--2---:R-:W2:Y:S02]  /*96d0*/  FENCE.VIEW.ASYNC.S ;  /* 0x00000000000073c6 */ /* 0x004ea40000000000 */
[----:B--2---:R-:W-:Y:S06]  /*96e0*/  BAR.SYNC.DEFER_BLOCKING 0x1, 0x80 ;  /* 0x0042000000007b1d */ /* 0x004fec0000010000 */
[----:B------:R-:W-:Y:S05]  /*96f0*/  @P0 BRA `(.L_x_156) ;  /* 0x00000000004c0947 */ /* 0x000fea0003800000 */
[----:B------:R-:W2:Y:S01]  /*9700*/  LDCU.64 UR14, c[0x0][0x348] ;  /* 0x00006900ff0e77ac */ /* 0x000ea20008000a00 */
[----:B------:R-:W-:Y:S02]  /*9710*/  R2UR UR10, R102 ;  /* 0x00000000660a72ca */ /* 0x000fe400000e0000 */
[----:B------:R-:W-:Y:S01]  /*9720*/  R2UR UR11, R101 ;  /* 0x00000000650b72ca */ /* 0x000fe200000e0000 */
[----:B------:R-:W-:Y:S01]  /*9730*/  UIADD3 UR4, UPT, UPT, UR44, 0x2400, URZ ;  /* 0x000024002c047890 */ /* 0x000fe2000fffe0ff */
[----:B------:R-:W-:Y:S01]  /*9740*/  R2UR UR12, R99 ;  /* 0x00000000630c72ca */ /* 0x000fe200000e0000 */
[----:B------:R-:W-:Y:S01]  /*9750*/  UMOV UR9, UR45 ;  /* 0x0000002d00097c82 */ /* 0x000fe20008000000 */
[----:B------:R-:W-:Y:S01]  /*9760*/  R2UR UR13, R100 ;  /* 0x00000000640d72ca */ /* 0x000fe200000e0000 */
[----:B------:R-:W-:Y:S02]  /*9770*/  UIADD3 UR6, UPT, UPT, UR44, 0x2c00, URZ ;  /* 0x00002c002c067890 */ /* 0x000fe4000fffe0ff */
[----:B------:R-:W-:Y:S01]  /*9780*/  IMAD.U32 R96, RZ, RZ, UR4 ;  /* 0x00000004ff607e24 */ /* 0x000fe2000f8e00ff */
[----:B------:R-:W-:Y:S04]  /*9790*/  UIADD3 UR7, UPT, UPT, UR45, 0x40, URZ ;  /* 0x000000402d077890 */ /* 0x000fe8000fffe0ff */
[----:B------:R-:W-:Y:S01]  /*97a0*/  R2UR UR8, R96 ;  /* 0x00000000600872ca */ /* 0x000fe200000e0000 */
[----:B--2---:R-:W-:Y:S04]  /*97b0*/  UIADD3 UR4, UP0, UPT, UR14, 0x780, URZ ;  /* 0x000007800e047890 */ /* 0x004fe8000ff1e0ff */
[----:B------:R-:W-:Y:S09]  /*97c0*/  UIADD3.X UR5, UPT, UPT, URZ, UR15, URZ, UP0, !UPT ;  /* 0x0000000fff057290 */ /* 0x000ff200087fe4ff */
[----:B------:R2:W-:Y:S02]  /*97d0*/  UTMASTG.5D.IM2COL [UR8], [UR4] ;  /* 0x00000008040073b5 */ /* 0x0005e40008060000 */
[----:B--2---:R-:W-:Y:S01]  /*97e0*/  UMOV UR8, UR6 ;  /* 0x0000000600087c82 */ /* 0x004fe20008000000 */
[----:B------:R-:W-:Y:S02]  /*97f0*/  UMOV UR9, UR7 ;  /* 0x0000000700097c82 */ /* 0x000fe40008000000 */
[----:B------:R2:W-:Y:S01]  /*9800*/  UTMASTG.5D.IM2COL [UR8], [UR4] ;  /* 0x00000008040073b5 */ /* 0x0005e20008060000 */
[----:B------:R0:W-:Y:S01]  /*9810*/  UTMACMDFLUSH ;  /* 0x00000000000079b7 */ /* 0x0001e20000000000 */
[----:B--2---:R-:W-:Y:S04]  /*9820*/  DEPBAR.LE SB0, 0x1 ;  /* 0x000080400000791a */ /* 0x004fe80000000000 */
.L_x_156:
[----:B------:R-:W-:Y:S05]  /*9830*/  BSYNC.RECONVERGENT B0 ;  /* 0x0000000000007941 */ /* 0x000fea0003800200 */
.L_x_155:
[----:B------:R-:W-:Y:S06]  /*9840*/  BAR.SYNC.DEFER_BLOCKING 0x1, 0x80 ;  /* 0x0042000000007b1d */ /* 0x000fec0000010000 */
[----:B------:R-:W2:Y:S01]  /*9850*/  @P6 SYNCS.PHASECHK.TRANS64.TRYWAIT P0, [R116+URZ+0x340], R117 ;  /* 0x00034075740065a7 */ /* 0x000ea200080011ff */
[----:B------:R-:W-:Y:S01]  /*9860*/  BSSY B1, `(.L_x_157) ;  /* 0x0000020000017945 */ /* 0x000fe20003800000 */
[----:B--2---:R-:W-:Y:S03]  /*9870*/  @P6 SEL R109, RZ, 0x1, !P0 ;  /* 0x00000001ff6d6807 */ /* 0x004fe60004000000 */
[----:B------:R-:W-:Y:S05]  /*9880*/  @!P6 BRA `(.L_x_158) ;  /* 0x000000000074e947 */ /* 0x000fea0003800000 */
[----:B------:R-:W-:Y:S01]  /*9890*/  ISETP.NE.AND P1, PT, R110, RZ, PT ;  /* 0x000000ff6e00720c */ /* 0x000fe20003f25270 */
[----:B------:R-:W2:Y:S01]  /*98a0*/  S2R R0, SR_CgaCtaId ;  /* 0x0000000000007919 */ /* 0x000ea20000008800 */
[----:B------:R-:W-:Y:S01]  /*98b0*/  ISETP.NE.AND P0, PT, R109, RZ, PT ;  /* 0x000000ff6d00720c */ /* 0x000fe20003f05270 */
[----:B------:R-:W-:Y:S10]  /*98c0*/  BSSY B0, `(.L_x_159) ;  /* 0x0000008000007945 */ /* 0x000ff40003800000 */
[----:B------:R-:W-:Y:S05]  /*98d0*/  @P1 IMAD R2, R92, 0x1000, R95 ;  /* 0x000010005c021824 */ /* 0x000fea00078e025f */
[----:B------:R-:W-:Y:S05]  /*98e0*/  @P1 IADD3 R4, PT, PT, R2, UR44, RZ ;  /* 0x0000002c02041c10 */ /* 0x000fea000fffe0ff */
[----:B------:R-:W-:Y:S01]  /*98f0*/  @P1 IMAD.IADD R4, R4, 0x1, R111 ;  /* 0x0000000104041824 */ /* 0x000fe200078e026f */
[----:B------:R-:W-:Y:S06]  /*9900*/  @P0 BRA `(.L_x_160) ;  /* 0x00000000000c0947 */ /* 0x000fec0003800000 */
[----:B------:R-:W-:Y:S04]  /*9910*/  SHF.L.U32 R3, R91, 0x1f, RZ ;  /* 0x0000001f5b037819 */ /* 0x000fe800000006ff */
[----:B------:R-:W3:Y:S02]  /*9920*/  SYNCS.PHASECHK.TRANS64.TRYWAIT P0, [R116+URZ+0x340], R3 ;  /* 0x00034003740075a7 */ /* 0x000ee400080011ff */
[----:B---3--:R-:W-:Y:S05]  /*9930*/  @!P0 BRA `(.L_x_161) ;  /* 0x0000002800308947 */ /* 0x008fea0003800000 */
.L_x_160:
[----:B------:R-:W-:Y:S05]  /*9940*/  BSYNC B0 ;  /* 0x0000000000007941 */ /* 0x000fea0003800000 */
.L_x_159:
[----:B------:R-:W-:Y:S01]  /*9950*/  ISETP.NE.AND P0, PT, R110, RZ, PT ;  /* 0x000000ff6e00720c */ /* 0x000fe20003f05270 */
[----:B---3--:R-:W-:Y:S02]  /*9960*/  VIADD R3, R116, 0x350 ;  /* 0x0000035074037836 */ /* 0x008fe40000000000 */
[----:B------:R-:W-:Y:S03]  /*9970*/  VIADD R92, R92, 0x1 ;  /* 0x000000015c5c7836 */ /* 0x000fe60000000000 */
[----:B--2---:R-:W-:Y:S07]  /*9980*/  PRMT R0, R0, 0x654, R3 ;  /* 0x0000065400007816 */ /* 0x004fee0000000003 */
[----:B------:R2:W3:Y:S04]  /*9990*/  @P0 LDS.128 R76, [R2+UR44+0x400] ;  /* 0x0004002c024c0984 */ /* 0x0004e80008000c00 */
[----:B------:R2:W4:Y:S01]  /*99a0*/  @P0 LDS.128 R80, [R4+0x400] ;  /* 0x0004000004500984 */ /* 0x0005220000000c00 */
[C---:B------:R-:W-:Y:S01]  /*99b0*/  ISETP.NE.AND P0, PT, R92.reuse, 0x2, PT ;  /* 0x000000025c00780c */ /* 0x040fe20003f05270 */
[----:B------:R-:W-:Y:S01]  /*99c0*/  @!PT LDS RZ, [RZ] ;  /* 0x00000000fffff984 */ /* 0x000fe20000000800 */
[----:B------:R-:W-:Y:S01]  /*99d0*/  @!PT LDS RZ, [RZ] ;  /* 0x00000000fffff984 */ /* 0x000fe20000000800 */
[----:B------:R-:W-:Y:S01]  /*99e0*/  @!PT LDS RZ, [RZ] ;  /* 0x00000000fffff984 */ /* 0x000fe20000000800 */
[----:B------:R-:W-:Y:S01]  /*99f0*/  @!PT LDS RZ, [RZ] ;  /* 0x00000000fffff984 */ /* 0x000fe20000000800 */
[----:B------:R5:W-:Y:S06]  /*9a00*/  MEMBAR.ALL.CTA ;  /* 0x0000000000007992 */ /* 0x000bec0000008000 */
[----:B-----5:R-:W5:Y:S01]  /*9a10*/  FENCE.VIEW.ASYNC.S ;  /* 0x00000000000073c6 */ /* 0x020f620000000000 */
[----:B------:R-:W-:Y:S01]  /*9a20*/  SEL R92, R92, RZ, P0 ;  /* 0x000000ff5c5c7207 */ /* 0x000fe20000000000 */
[----:B-----5:R5:W-:Y:S02]  /*9a30*/  SYNCS.ARRIVE.TRANS64.RED.A1T0 RZ, [R0+URZ], RZ ;  /* 0x000000ff00ff79a7 */ /* 0x020be400081004ff */
[----:B-----5:R-:W-:Y:S04]  /*9a40*/  SEL R0, RZ, 0x1, P0 ;  /* 0x00000001ff007807 */ /* 0x020fe80000000000 */
[----:B--23--:R-:W-:Y:S02]  /*9a50*/  LOP3.LUT R91, R91, R0, RZ, 0x3c, !PT ;  /* 0x000000005b5b7212 */ /* 0x00cfe400078e3cff */
.L_x_158:
[----:B------:R-:W-:Y:S05]  /*9a60*/  BSYNC B1 ;  /* 0x0000000000017941 */ /* 0x000fea0003800000 */
.L_x_157:
[----:B------:R-:W-:Y:S05]  /*9a70*/  VIADD R0, R39, 0x20 ;  /* 0x0000002027007836 */ /* 0x000fea0000000000 */
[----:B------:R-:W-:Y:S04]  /*9a80*/  SHF.R.U32.HI R0, RZ, 0x15, R0 ;  /* 0x00000015ff007819 */ /* 0x000fe80000011600 */
[----:B------:R-:W-:Y:S11]  /*9a90*/  LOP3.LUT P0, RZ, R0, 0x3, R87, 0x48, !PT ;  /* 0x0000000300ff7812 */ /* 0x000ff60007804857 */
[----:B------:R-:W-:Y:S02]  /*9aa0*/  @!UPT UIADD3 URZ, UPT, UPT, URZ, URZ, URZ ;  /* 0x000000fffffff290 */ /* 0x000fe4000fffe0ff */
[----:B------:R-:W-:Y:S05]  /*9ab0*/  @!P0 BRA `(.L_x_162) ;  /* 0x0000000000408947 */ /* 0x000fea0003800000 */
[----:B------:R-:W2:Y:S01]  /*9ac0*/  LDCU.64 UR8, c[0x4][0x70] ;  /* 0x01000e00ff0877ac */ /* 0x000ea20008000a00 */
[----:B------:R-:W-:Y:S01]  /*9ad0*/  MOV R3, 0x0 ;  /* 0x0000000000037802 */ /* 0x000fe20000000f00 */
[----:B------:R-:W-:Y:S02]  /*9ae0*/  HFMA2 R12, -RZ, RZ, 0, 5.9604644775390625e-08 ;  /* 0x00000001ff0c7431 */ /* 0x000fe400000001ff */
[----:B------:R-:W-:Y:S02]  /*9af0*/  IMAD.MOV.U32 R8, RZ, RZ, 0x192 ;  /* 0x00000192ff087424 */ /* 0x000fe400078e00ff */
[----:B------:R-:W-:Y:S01]  /*9b00*/  IMAD.MOV.U32 R13, RZ, RZ, RZ ;  /* 0x000000ffff0d7224 */ /* 0x000fe200078e00ff */
[----:B------:R-:W3:Y:S01]  /*9b10*/  LDCU.64 UR6, c[0x4][0x78] ;  /* 0x01000f00ff0677ac */ /* 0x000ee20008000a00 */
[----:B------:R-:W1:Y:S01]  /*9b20*/  LDC.64 R2, c[0x4][R3] ;  /* 0x0100000003027b82 */ /* 0x000e620000000a00 */
[----:B------:R-:W5:Y:S01]  /*9b30*/  LDCU.64 UR4, c[0x4][0x10] ;  /* 0x01000200ff0477ac */ /* 0x000f620008000a00 */
[----:B--2---:R-:W-:Y:S01]  /*9b40*/  MOV R5, UR9 ;  /* 0x0000000900057c02 */ /* 0x004fe20008000f00 */
[----:B------:R-:W-:Y:S01]  /*9b50*/  IMAD.U32 R4, RZ, RZ, UR8 ;  /* 0x00000008ff047e24 */ /* 0x000fe2000f8e00ff */
[----:B---3--:R-:W-:Y:S01]  /*9b60*/  MOV R7, UR7 ;  /* 0x0000000700077c02 */ /* 0x008fe20008000f00 */
[----:B------:R-:W-:Y:S01]  /*9b70*/  IMAD.U32 R6, RZ, RZ, UR6 ;  /* 0x00000006ff067e24 */ /* 0x000fe2000f8e00ff */
[----:B-----5:R-:W-:Y:S01]  /*9b80*/  MOV R11, UR5 ;  /* 0x00000005000b7c02 */ /* 0x020fe20008000f00 */
[----:B------:R-:W-:Y:S02]  /*9b90*/  IMAD.U32 R10, RZ, RZ, UR4 ;  /* 0x00000004ff0a7e24 */ /* 0x000fe4000f8e00ff */
[----:B------:R-:W-:Y:S07]  /*9ba0*/  LEPC R20, `(.L_x_162) ;  /* 0x000000001014794e */ /* 0x000fee0000000000 */
[----:B-1--4-:R-:W-:Y:S05]  /*9bb0*/  CALL.ABS.NOINC R2 ;  /* 0x0000000002007343 */ /* 0x012fea0003c00000 */
.L_x_162:
[----:B------:R-:W-:Y:S01]  /*9bc0*/  ISETP.NE.AND P0, PT, R97, RZ, PT ;  /* 0x000000ff6100720c */ /* 0x000fe20003f05270 */
[----:B------:R-:W-:Y:S05]  /*9bd0*/  WARPSYNC.ALL ;  /* 0x0000000000007948 */ /* 0x000fea0003800000 */
[----:B------:R-:W-:Y:S01]  /*9be0*/  R2UR UR4, R39 ;  /* 0x00000000270472ca */ /* 0x000fe200000e0000 */
[----:B------:R-:W-:Y:S01]  /*9bf0*/  BSSY.RECONVERGENT B0, `(.L_x_163) ;  /* 0x00000a2000007945 */ /* 0x000fe20003800200 */
[-C--:B------:R-:W-:Y:S02]  /*9c00*/  F2FP.F16.E4M3.UNPACK_B R42, R76.reuse ;  /* 0x0000004cff2a723e */ /* 0x080fe400020006ff */
[----:B------:R-:W-:Y:S02]  /*9c10*/  F2FP.F16.E4M3.UNPACK_B R76, R76.H1 ;  /* 0x0000004cff4c723e */ /* 0x000fe400030006ff */
[-C--:B------:R-:W-:Y:S01]  /*9c20*/  F2FP.F16.E4M3.UNPACK_B R46, R77.reuse ;  /* 0x0000004dff2e723e */ /* 0x080fe200020006ff */
[--C-:B------:R-:W-:Y:S01]  /*9c30*/  HADD2.F32 R40, -RZ, R42.reuse.H0_H0 ;  /* 0x2000002aff287230 */ /* 0x100fe20000004100 */
[----:B------:R-:W-:Y:S01]  /*9c40*/  F2FP.F16.E4M3.UNPACK_B R77, R77.H1 ;  /* 0x0000004dff4d723e */ /* 0x000fe200030006ff */
[----:B------:R-:W-:Y:S01]  /*9c50*/  HADD2.F32 R42, -RZ, R42.H1_H1 ;  /* 0x3000002aff2a7230 */ /* 0x000fe20000004100 */
[-C--:B------:R-:W-:Y:S01]  /*9c60*/  F2FP.F16.E4M3.UNPACK_B R50, R78.reuse ;  /* 0x0000004eff32723e */ /* 0x080fe200020006ff */
[----:B------:R-:W-:Y:S01]  /*9c70*/  HADD2.F32 R43, -RZ, R76.H0_H0 ;  /* 0x2000004cff2b7230 */ /* 0x000fe20000004100 */
[----:B------:R-:W-:Y:S01]  /*9c80*/  F2FP.F16.E4M3.UNPACK_B R78, R78.H1 ;  /* 0x0000004eff4e723e */ /* 0x000fe200030006ff */
[----:B------:R-:W2:Y:S01]  /*9c90*/  LDTM.x32 R4, tmem[UR4+0x20] ;  /* 0x00002004000479ee */ /* 0x000ea200082c0000 */
[----:B------:R-:W-:Y:S01]  /*9ca0*/  NOP ;  /* 0x0000000000007918 */ /* 0x000fe20000000000 */
[----:B------:R-:W-:Y:S01]  /*9cb0*/  IADD3 R103, PT, PT, R103, 0x390, RZ ;  /* 0x0000039067677810 */ /* 0x000fe20007ffe0ff */
[--C-:B------:R-:W-:Y:S01]  /*9cc0*/  HADD2.F32 R45, -RZ, R46.reuse.H0_H0 ;  /* 0x2000002eff2d7230 */ /* 0x100fe20000004100 */
[----:B------:R-:W-:Y:S01]  /*9cd0*/  F2FP.F16.E4M3.UNPACK_B R54, R79 ;  /* 0x0000004fff36723e */ /* 0x000fe200020006ff */
[----:B------:R-:W-:Y:S01]  /*9ce0*/  HADD2.F32 R46, -RZ, R46.H1_H1 ;  /* 0x3000002eff2e7230 */ /* 0x000fe20000004100 */
[----:B------:R-:W-:Y:S01]  /*9cf0*/  LOP3.LUT R103, R103, 0xfefffff8, RZ, 0xc0, !PT ;  /* 0xfefffff867677812 */ /* 0x000fe200078ec0ff */
[--C-:B------:R-:W-:Y:S01]  /*9d00*/  HADD2.F32 R49, -RZ, R50.reuse.H0_H0 ;  /* 0x20000032ff317230 */ /* 0x100fe20000004100 */
[----:B----4-:R-:W-:Y:S01]  /*9d10*/  F2FP.F16.E4M3.UNPACK_B R58, R80 ;  /* 0x00000050ff3a723e */ /* 0x010fe200020006ff */
[----:B------:R-:W-:Y:S01]  /*9d20*/  HADD2.F32 R50, -RZ, R50.H1_H1 ;  /* 0x30000032ff327230 */ /* 0x000fe20000004100 */
[----:B--2---:R2:W-:Y:S01]  /*9d30*/  SYNCS.ARRIVE.TRANS64.RED.A1T0 RZ, [R103+URZ], RZ ;  /* 0x000000ff67ff79a7 */ /* 0x0045e200081004ff */
[--C-:B------:R-:W-:Y:S01]  /*9d40*/  HADD2.F32 R53, -RZ, R54.reuse.H0_H0 ;  /* 0x20000036ff357230 */ /* 0x100fe20000004100 */
[----:B------:R-:W-:Y:S01]  /*9d50*/  F2FP.F16.E4M3.UNPACK_B R62, R81 ;  /* 0x00000051ff3e723e */ /* 0x000fe200020006ff */
[----:B------:R-:W-:Y:S01]  /*9d60*/  HADD2.F32 R54, -RZ, R54.H1_H1 ;  /* 0x30000036ff367230 */ /* 0x000fe20000004100 */
[----:B------:R-:W-:Y:S01]  /*9d70*/  F2FP.F16.E4M3.UNPACK_B R66, R82 ;  /* 0x00000052ff42723e */ /* 0x000fe200020006ff */
[--C-:B------:R-:W-:Y:S01]  /*9d80*/  HADD2.F32 R57, -RZ, R58.reuse.H0_H0 ;  /* 0x2000003aff397230 */ /* 0x100fe20000004100 */
[----:B------:R-:W-:Y:S01]  /*9d90*/  F2FP.F16.E4M3.UNPACK_B R70, R83 ;  /* 0x00000053ff46723e */ /* 0x000fe200020006ff */
[----:B------:R-:W-:Y:S01]  /*9da0*/  HADD2.F32 R58, -RZ, R58.H1_H1 ;  /* 0x3000003aff3a7230 */ /* 0x000fe20000004100 */
[----:B------:R-:W-:Y:S01]  /*9db0*/  F2FP.F16.E4M3.UNPACK_B R79, R79.H1 ;  /* 0x0000004fff4f723e */ /* 0x000fe200030006ff */
[--C-:B------:R-:W-:Y:S01]  /*9dc0*/  HADD2.F32 R61, -RZ, R62.reuse.H0_H0 ;  /* 0x2000003eff3d7230 */ /* 0x100fe20000004100 */
[----:B------:R-:W-:Y:S01]  /*9dd0*/  F2FP.F16.E4M3.UNPACK_B R80, R80.H1 ;  /* 0x00000050ff50723e */ /* 0x000fe200030006ff */
[----:B------:R-:W-:Y:S01]  /*9de0*/  HADD2.F32 R63, -RZ, R62.H1_H1 ;  /* 0x3000003eff3f7230 */ /* 0x000fe20000004100 */
[----:B------:R-:W-:Y:S01]  /*9df0*/  F2FP.F16.E4M3.UNPACK_B R81, R81.H1 ;  /* 0x00000051ff51723e */ /* 0x000fe200030006ff */
[--C-:B------:R-:W-:Y:S02]  /*9e00*/  HADD2.F32 R65, -RZ, R66.reuse.H0_H0 ;  /* 0x20000042ff417230 */ /* 0x100fe40000004100 */
[C---:B------:R-:W-:Y:S01]  /*9e10*/  FMUL R4, R38.reuse, R4 ;  /* 0x0000000426047220 */ /* 0x040fe20000400000 */
[C---:B------:R-:W-:Y:S01]  /*9e20*/  FMUL R5, R38.reuse, R5 ;  /* 0x0000000526057220 */ /* 0x040fe20000400000 */
[C---:B------:R-:W-:Y:S01]  /*9e30*/  FMUL R8, R38.reuse, R8 ;  /* 0x0000000826087220 */ /* 0x040fe20000400000 */
[C---:B------:R-:W-:Y:S01]  /*9e40*/  FMUL R9, R38.reuse, R9 ;  /* 0x0000000926097220 */ /* 0x040fe20000400000 */
[C---:B------:R-:W-:Y:S01]  /*9e50*/  FFMA R4, R41.reuse, R40, R4 ;  /* 0x0000002829047223 */ /* 0x040fe20000000004 */
[C---:B------:R-:W-:Y:S01]  /*9e60*/  FFMA R5, R41.reuse, R42, R5 ;  /* 0x0000002a29057223 */ /* 0x040fe20000000005 */
        /* <DEDUP_REMOVED lines=8> */
[----:B------:R-:W-:Y:S02]  /*9ef0*/  HADD2.F32 R66, -RZ, R66.H1_H1 ;  /* 0x30000042ff427230 */ /* 0x000fe40000004100 */
[C---:B------:R-:W-:Y:S01]  /*9f00*/  FMUL R24, R38.reuse, R28 ;  /* 0x0000001c26187220 */ /* 0x040fe20000400000 */
[C---:B------:R-:W-:Y:S01]  /*9f10*/  FMUL R25, R38.reuse, R29 ;  /* 0x0000001d26197220 */ /* 0x040fe20000400000 */
[--C-:B------:R-:W-:Y:S02]  /*9f20*/  HADD2.F32 R69, -RZ, R70.reuse.H0_H0 ;  /* 0x20000046ff457230 */ /* 0x100fe40000004100 */
[C---:B------:R-:W-:Y:S01]  /*9f30*/  FMUL R28, R38.reuse, R32 ;  /* 0x00000020261c7220 */ /* 0x040fe20000400000 */
[----:B------:R-:W-:Y:S02]  /*9f40*/  HADD2.F32 R70, -RZ, R70.H1_H1 ;  /* 0x30000046ff467230 */ /* 0x000fe40000004100 */
[C---:B------:R-:W-:Y:S01]  /*9f50*/  FMUL R29, R38.reuse, R33 ;  /* 0x00000021261d7220 */ /* 0x040fe20000400000 */
[----:B------:R-:W-:Y:S02]  /*9f60*/  HADD2.F32 R44, -RZ, R76.H1_H1 ;  /* 0x3000004cff2c7230 */ /* 0x000fe40000004100 */
[C---:B------:R-:W-:Y:S01]  /*9f70*/  FMUL R6, R38.reuse, R6 ;  /* 0x0000000626067220 */ /* 0x040fe20000400000 */
[C---:B------:R-:W-:Y:S01]  /*9f80*/  FMUL R7, R38.reuse, R7 ;  /* 0x0000000726077220 */ /* 0x040fe20000400000 */
[--C-:B------:R-:W-:Y:S02]  /*9f90*/  HADD2.F32 R47, -RZ, R77.reuse.H0_H0 ;  /* 0x2000004dff2f7230 */ /* 0x100fe40000004100 */
[C---:B------:R-:W-:Y:S01]  /*9fa0*/  FMUL R10, R38.reuse, R10 ;  /* 0x0000000a260a7220 */ /* 0x040fe20000400000 */
[C---:B------:R-:W-:Y:S01]  /*9fb0*/  FFMA R6, R41.reuse, R43, R6 ;  /* 0x0000002b29067223 */ /* 0x040fe20000000006 */
[----:B------:R-:W-:Y:S02]  /*9fc0*/  HADD2.F32 R48, -RZ, R77.H1_H1 ;  /* 0x3000004dff307230 */ /* 0x000fe40000004100 */
[C---:B------:R-:W-:Y:S01]  /*9fd0*/  FFMA R7, R41.reuse, R44, R7 ;  /* 0x0000002c29077223 */ /* 0x040fe20000000007 */
[C---:B------:R-:W-:Y:S01]  /*9fe0*/  FFMA R8, R41.reuse, R45, R8 ;  /* 0x0000002d29087223 */ /* 0x040fe20000000008 */
[C---:B------:R-:W-:Y:S01]  /*9ff0*/  FFMA R9, R41.reuse, R46, R9 ;  /* 0x0000002e29097223 */ /* 0x040fe20000000009 */
[----:B------:R-:W-:Y:S01]  /*a000*/  FFMA R10, R41, R47, R10 ;  /* 0x0000002f290a7223 */ /* 0x000fe2000000000a */
[C---:B------:R-:W-:Y:S01]  /*a010*/  FMUL R11, R38.reuse, R11 ;  /* 0x0000000b260b7220 */ /* 0x040fe20000400000 */
[----:B------:R-:W-:Y:S01]  /*a020*/  F2FP.F16.E4M3.UNPACK_B R82, R82.H1 ;  /* 0x00000052ff52723e */ /* 0x000fe200030006ff */
[--C-:B------:R-:W-:Y:S01]  /*a030*/  HADD2.F32 R51, -RZ, R78.reuse.H0_H0 ;  /* 0x2000004eff337230 */ /* 0x100fe20000004100 */
[----:B-1----:R-:W-:Y:S01]  /*a040*/  F2FP.SATFINITE.E4M3.F32.PACK_AB_MERGE_C R104, R7, R6, RZ ;  /* 0x000000060768723e */ /* 0x002fe200048070ff */
[C---:B------:R-:W-:Y:S01]  /*a050*/  FFMA R11, R41.reuse, R48, R11 ;  /* 0x00000030290b7223 */ /* 0x040fe2000000000b */
[C---:B------:R-:W-:Y:S01]  /*a060*/  FFMA R12, R41.reuse, R49, R12 ;  /* 0x00000031290c7223 */ /* 0x040fe2000000000c */
[----:B------:R-:W-:Y:S01]  /*a070*/  FFMA R13, R41, R50, R13 ;  /* 0x00000032290d7223 */ /* 0x000fe2000000000d */
[----:B------:R-:W-:Y:S01]  /*a080*/  F2FP.SATFINITE.E4M3.F32.PACK_AB_MERGE_C R104, R5, R4, R104 ;  /* 0x000000040568723e */ /* 0x000fe20004807068 */
[----:B------:R-:W-:Y:S01]  /*a090*/  HADD2.F32 R52, -RZ, R78.H1_H1 ;  /* 0x3000004eff347230 */ /* 0x000fe20000004100 */
[----:B------:R-:W-:Y:S01]  /*a0a0*/  F2FP.SATFINITE.E4M3.F32.PACK_AB_MERGE_C R105, R11, R10, RZ ;  /* 0x0000000a0b69723e */ /* 0x000fe200048070ff */
[C---:B------:R-:W-:Y:S01]  /*a0b0*/  FMUL R14, R38.reuse, R14 ;  /* 0x0000000e260e7220 */ /* 0x040fe20000400000 */
[C---:B------:R-:W-:Y:S01]  /*a0c0*/  FMUL R15, R38.reuse, R15 ;  /* 0x0000000f260f7220 */ /* 0x040fe20000400000 */
[--C-:B------:R-:W-:Y:S01]  /*a0d0*/  HADD2.F32 R55, -RZ, R79.reuse.H0_H0 ;  /* 0x2000004fff377230 */ /* 0x100fe20000004100 */
[----:B------:R-:W-:Y:S01]  /*a0e0*/  F2FP.SATFINITE.E4M3.F32.PACK_AB_MERGE_C R105, R9, R8, R105 ;  /* 0x000000080969723e */ /* 0x000fe20004807069 */
[C---:B------:R-:W-:Y:S01]  /*a0f0*/  FFMA R14, R41.reuse, R51, R14 ;  /* 0x00000033290e7223 */ /* 0x040fe2000000000e */
[C---:B------:R-:W-:Y:S01]  /*a100*/  FFMA R15, R41.reuse, R52, R15 ;  /* 0x00000034290f7223 */ /* 0x040fe2000000000f */
[C---:B------:R-:W-:Y:S01]  /*a110*/  FFMA R16, R41.reuse, R53, R16 ;  /* 0x0000003529107223 */ /* 0x040fe20000000010 */
[C---:B------:R-:W-:Y:S01]  /*a120*/  FFMA R17, R41.reuse, R54, R17 ;  /* 0x0000003629117223 */ /* 0x040fe20000000011 */
        /* <DEDUP_REMOVED lines=18> */
[----:B------:R-:W-:Y:S01]  /*a250*/  F2FP.F16.E4M3.UNPACK_B R83, R83.H1 ;  /* 0x00000053ff53723e */ /* 0x000fe200030006ff */
        /* <DEDUP_REMOVED lines=13> */
[----:B------:R-:W-:Y:S01]  /*a330*/  FFMA R31, R41, R68, R31 ;  /* 0x00000044291f7223 */ /* 0x000fe2000000001f */
[----:B------:R-:W-:Y:S01]  /*a340*/  FMUL R35, R38, R35 ;  /* 0x0000002326237220 */ /* 0x000fe20000400000 */
[----:B------:R-:W-:Y:S01]  /*a350*/  F2FP.SATFINITE.E4M3.F32.PACK_AB_MERGE_C R106, R15, R14, RZ ;  /* 0x0000000e0f6a723e */ /* 0x000fe200048070ff */
[----:B------:R-:W-:Y:S01]  /*a360*/  FFMA R28, R41, R69, R28 ;  /* 0x00000045291c7223 */ /* 0x000fe2000000001c */
[----:B------:R-:W-:Y:S01]  /*a370*/  F2FP.SATFINITE.E4M3.F32.PACK_AB_MERGE_C R107, R19, R18, RZ ;  /* 0x00000012136b723e */ /* 0x000fe200048070ff */
[C---:B------:R-:W-:Y:S01]  /*a380*/  FFMA R29, R41.reuse, R70, R29 ;  /* 0x00000046291d7223 */ /* 0x040fe2000000001d */
[C---:B------:R-:W-:Y:S01]  /*a390*/  FFMA R30, R41.reuse, R71, R30 ;  /* 0x00000047291e7223 */ /* 0x040fe2000000001e */
[----:B------:R-:W-:Y:S01]  /*a3a0*/  FFMA R35, R41, R72, R35 ;  /* 0x0000004829237223 */ /* 0x000fe20000000023 */
[----:B------:R-:W-:Y:S02]  /*a3b0*/  F2FP.SATFINITE.E4M3.F32.PACK_AB_MERGE_C R106, R13, R12, R106 ;  /* 0x0000000c0d6a723e */ /* 0x000fe4000480706a */
[----:B------:R-:W-:Y:S02]  /*a3c0*/  F2FP.SATFINITE.E4M3.F32.PACK_AB_MERGE_C R107, R17, R16, R107 ;  /* 0x00000010116b723e */ /* 0x000fe4000480706b */
[----:B------:R-:W-:Y:S02]  /*a3d0*/  F2FP.SATFINITE.E4M3.F32.PACK_AB_MERGE_C R112, R23, R22, RZ ;  /* 0x000000161770723e */ /* 0x000fe400048070ff */
[----:B------:R-:W-:Y:S01]  /*a3e0*/  F2FP.SATFINITE.E4M3.F32.PACK_AB_MERGE_C R113, R27, R3, RZ ;  /* 0x000000031b71723e */ /* 0x000fe200048070ff */
[----:B------:R1:W-:Y:S01]  /*a3f0*/  STS.128 [R95+UR44+0x3400], R104 ;  /* 0x003400685f007988 */ /* 0x0003e20008000c2c */
[----:B------:R-:W-:Y:S02]  /*a400*/  F2FP.SATFINITE.E4M3.F32.PACK_AB_MERGE_C R109, R31, R26, RZ ;  /* 0x0000001a1f6d723e */ /* 0x000fe400048070ff */
[----:B------:R-:W-:Y:S02]  /*a410*/  F2FP.SATFINITE.E4M3.F32.PACK_AB_MERGE_C R110, R35, R30, RZ ;  /* 0x0000001e236e723e */ /* 0x000fe400048070ff */
[----:B------:R-:W-:Y:S02]  /*a420*/  F2FP.SATFINITE.E4M3.F32.PACK_AB_MERGE_C R112, R21, R20, R112 ;  /* 0x000000141570723e */ /* 0x000fe40004807070 */
[----:B------:R-:W-:Y:S02]  /*a430*/  F2FP.SATFINITE.E4M3.F32.PACK_AB_MERGE_C R113, R2, R0, R113 ;  /* 0x000000000271723e */ /* 0x000fe40004807071 */
[----:B------:R-:W-:Y:S02]  /*a440*/  F2FP.SATFINITE.E4M3.F32.PACK_AB_MERGE_C R114, R25, R24, R109 ;  /* 0x000000181972723e */ /* 0x000fe4000480706d */
[----:B------:R-:W-:Y:S02]  /*a450*/  F2FP.SATFINITE.E4M3.F32.PACK_AB_MERGE_C R115, R29, R28, R110 ;  /* 0x0000001c1d73723e */ /* 0x000fe4000480706e */
[----:B--2---:R-:W-:Y:S03]  /*a460*/  IADD3 R103, PT, PT, R36, 0x1, RZ ;  /* 0x0000000124677810 */ /* 0x004fe60007ffe0ff */
        /* <DEDUP_REMOVED lines=14> */
[----:B------:R-:W-:Y:S01]  /*a550*/  UIADD3 UR9, UPT, UPT, UR45, 0x20, URZ ;  /* 0x000000202d097890 */ /* 0x000fe2000fffe0ff */
[----:B------:R-:W-:Y:S01]  /*a560*/  R2UR UR13, R100 ;  /* 0x00000000640d72ca */ /* 0x000fe200000e0000 */
[----:B------:R-:W-:Y:S02]  /*a570*/  UIADD3 UR6, UPT, UPT, UR44, 0x3c00, URZ ;  /* 0x00003c002c067890 */ /* 0x000fe4000fffe0ff */
[----:B------:R-:W-:Y:S02]  /*a580*/  UIADD3 UR7, UPT, UPT, UR45, 0x60, URZ ;  /* 0x000000602d077890 */ /* 0x000fe4000fffe0ff */
        /* <DEDUP_REMOVED lines=8> */
.L_x_164:
[----:B------:R-:W-:Y:S05]  /*a610*/  BSYNC.RECONVERGENT B0 ;  /* 0x0000000000007941 */ /* 0x000fea0003800200 */
.L_x_163:
[----:B------:R-:W-:Y:S01]  /*a620*/  R2UR UR5, R88 ;  /* 0x00000000580572ca */ /* 0x000fe200000e0000 */
[----:B------:R-:W-:Y:S01]  /*a630*/  BAR.SYNC.DEFER_BLOCKING 0x1, 0x80 ;  /* 0x0042000000007b1d */ /* 0x000fe20000010000 */
[----:B------:R-:W-:Y:S01]  /*a640*/  R2UR UR4, R89 ;  /* 0x00000000590472ca */ /* 0x000fe200000e0000 */
[----:B------:R-:W-:Y:S01]  /*a650*/  UISETP.NE.AND UP0, UPT, UR47, URZ, UPT ;  /* 0x000000ff2f00728c */ /* 0x000fe2000bf05270 */
[----:B------:R-:W-:Y:S02]  /*a660*/  ISETP.NE.AND P0, PT, R103, 0x2, PT ;  /* 0x000000026700780c */ /* 0x000fe40003f05270 */
[----:B------:R-:W-:Y:S02]  /*a670*/  LOP3.LUT R93, R93, 0x1, RZ, 0x3c, !PT ;  /* 0x000000015d5d7812 */ /* 0x000fe400078e3cff */
[----:B------:R-:W-:Y:S02]  /*a680*/  SEL R3, RZ, 0x1, P0 ;  /* 0x00000001ff037807 */ /* 0x000fe40000000000 */
[----:B------:R-:W-:Y:S02]  /*a690*/  SEL R36, R103, RZ, P0 ;  /* 0x000000ff67247207 */ /* 0x000fe40000000000 */
[----:B------:R-:W-:Y:S01]  /*a6a0*/  LOP3.LUT R94, R94, R3, RZ, 0x3c, !PT ;  /* 0x000000035e5e7212 */ /* 0x000fe200078e3cff */
[----:B------:R-:W-:Y:S02]  /*a6b0*/  UIADD3 UR19, UPT, UPT, UR36, UR5, URZ ;  /* 0x0000000524137290 */ /* 0x000fe4000fffe0ff */
[----:B------:R-:W-:Y:S01]  /*a6c0*/  UIADD3 UR48, UPT, UPT, UR37, UR4, URZ ;  /* 0x0000000425307290 */ /* 0x000fe2000fffe0ff */
[----:B------:R-:W-:Y:S01]  /*a6d0*/  UMOV UR46, UR57 ;  /* 0x00000039002e7c82 */ /* 0x000fe20008000000 */
[----:B------:R-:W-:Y:S10]  /*a6e0*/  BRA.U UP0, `(.L_x_165) ;  /* 0xffffffd100f87547 */ /* 0x000ff4000b83ffff */
[----:B------:R-:W-:Y:S05]  /*a6f0*/  EXIT ;  /* 0x000000000000794d */ /* 0x000fea0003800000 */
.L_x_25:
[----:B------:R-:W-:Y:S07]  /*a700*/  MOV R0, UR9 ;  /* 0x0000000900007c02 */ /* 0x000fee0008000f00 */
.L_x_166:
[----:B--2---:R2:W3:Y:S02]  /*a710*/  SYNCS.PHASECHK.TRANS64.TRYWAIT P0, [R0+URZ+0x1a0], R5 ;  /* 0x0001a005000075a7 */ /* 0x0044e400080011ff */
[----:B---3--:R-:W-:Y:S05]  /*a720*/  @!P0 NANOSLEEP.SYNCS 0x989680 ;  /* 0x009896800000895d */ /* 0x008fea0003900000 */
[----:B------:R-:W3:Y:S02]  /*a730*/  @!P0 SYNCS.PHASECHK.TRANS64 P0, [R0+URZ+0x1a0], R5 ;  /* 0x0001a005000085a7 */ /* 0x000ee400080010ff */
[----:B---3--:R-:W-:Y:S05]  /*a740*/  @!P0 BRA `(.L_x_166) ;  /* 0xfffffffc00f08947 */ /* 0x008fea000383ffff */
[----:B------:R-:W-:Y:S05]  /*a750*/  BRA `(.L_x_24) ;  /* 0xffffff7800807947 */ /* 0x000fea000383ffff */
.L_x_32:
[----:B------:R-:W-:Y:S07]  /*a760*/  MOV R0, UR9 ;  /* 0x0000000900007c02 */ /* 0x000fee0008000f00 */
.L_x_167:
[----:B-1----:R1:W2:Y:S02]  /*a770*/  SYNCS.PHASECHK.TRANS64.TRYWAIT P0, [R0+URZ+0x1a0], R5 ;  /* 0x0001a005000075a7 */ /* 0x0022a400080011ff */
[----:B--2---:R-:W-:Y:S05]  /*a780*/  @!P0 NANOSLEEP.SYNCS 0x989680 ;  /* 0x009896800000895d */ /* 0x004fea0003900000 */
[----:B------:R-:W2:Y:S02]  /*a790*/  @!P0 SYNCS.PHASECHK.TRANS64 P0, [R0+URZ+0x1a0], R5 ;  /* 0x0001a005000085a7 */ /* 0x000ea400080010ff */
[----:B--2---:R-:W-:Y:S05]  /*a7a0*/  @!P0 BRA `(.L_x_167) ;  /* 0xfffffffc00f08947 */ /* 0x004fea000383ffff */
[----:B------:R-:W-:Y:S05]  /*a7b0*/  BRA `(.L_x_31) ;  /* 0xffffff8000207947 */ /* 0x000fea000383ffff */
.L_x_37:
[----:B-1----:R-:W-:-:S07]  /*a7c0*/  MOV R0, UR36 ;  /* 0x0000002400007c02 */ /* 0x002fce0008000f00 */
.L_x_168:
[----:B-1----:R1:W2:Y:S02]  /*a7d0*/  SYNCS.PHASECHK.TRANS64.TRYWAIT P0, [R0+URZ+0x370], R3 ;  /* 0x00037003000075a7 */ /* 0x0022a400080011ff */
[----:B--2---:R-:W-:Y:S05]  /*a7e0*/  @!P0 NANOSLEEP.SYNCS 0x989680 ;  /* 0x009896800000895d */ /* 0x004fea0003900000 */
[----:B------:R-:W2:Y:S02]  /*a7f0*/  @!P0 SYNCS.PHASECHK.TRANS64 P0, [R0+URZ+0x370], R3 ;  /* 0x00037003000085a7 */ /* 0x000ea400080010ff */
[----:B--2---:R-:W-:Y:S05]  /*a800*/  @!P0 BRA `(.L_x_168) ;  /* 0xfffffffc00f08947 */ /* 0x004fea000383ffff */
[----:B------:R-:W-:Y:S05]  /*a810*/  BRA `(.L_x_169) ;  /* 0xffffff8400007947 */ /* 0x000fea000383ffff */
.L_x_41:
[----:B------:R-:W-:-:S07]  /*a820*/  MOV R0, UR4 ;  /* 0x0000000400007c02 */ /* 0x000fce0008000f00 */
.L_x_170:
[----:B-1----:R1:W2:Y:S02]  /*a830*/  SYNCS.PHASECHK.TRANS64.TRYWAIT P0, [R0+URZ], R3 ;  /* 0x00000003000075a7 */ /* 0x0022a400080011ff */
[----:B--2---:R-:W-:Y:S05]  /*a840*/  @!P0 NANOSLEEP.SYNCS 0x989680 ;  /* 0x009896800000895d */ /* 0x004fea0003900000 */
[----:B------:R-:W2:Y:S02]  /*a850*/  @!P0 SYNCS.PHASECHK.TRANS64 P0, [R0+URZ], R3 ;  /* 0x00000003000085a7 */ /* 0x000ea400080010ff */
[----:B--2---:R-:W-:Y:S05]  /*a860*/  @!P0 BRA `(.L_x_170) ;  /* 0xfffffffc00f08947 */ /* 0x004fea000383ffff */
[----:B------:R-:W-:Y:S05]  /*a870*/  BRA `(.L_x_171) ;  /* 0xffffff8800987947 */ /* 0x000fea000383ffff */
.L_x_42:
[----:B------:R-:W-:-:S07]  /*a880*/  MOV R0, UR5 ;  /* 0x0000000500007c02 */ /* 0x000fce0008000f00 */
.L_x_172:
[----:B-1----:R1:W2:Y:S02]  /*a890*/  SYNCS.PHASECHK.TRANS64.TRYWAIT P0, [R0+URZ], R3 ;  /* 0x00000003000075a7 */ /* 0x0022a400080011ff */
[----:B--2---:R-:W-:Y:S05]  /*a8a0*/  @!P0 NANOSLEEP.SYNCS 0x989680 ;  /* 0x009896800000895d */ /* 0x004fea0003900000 */
[----:B------:R-:W2:Y:S02]  /*a8b0*/  @!P0 SYNCS.PHASECHK.TRANS64 P0, [R0+URZ], R3 ;  /* 0x00000003000085a7 */ /* 0x000ea400080010ff */
[----:B--2---:R-:W-:Y:S05]  /*a8c0*/  @!P0 BRA `(.L_x_172) ;  /* 0xfffffffc00f08947 */ /* 0x004fea000383ffff */
[----:B------:R-:W-:Y:S05]  /*a8d0*/  BRA `(.L_x_173) ;  /* 0xffffff8800a87947 */ /* 0x000fea000383ffff */
.L_x_43:
[----:B------:R-:W-:-:S07]  /*a8e0*/  MOV R0, UR5 ;  /* 0x0000000500007c02 */ /* 0x000fce0008000f00 */
.L_x_174:
[----:B-1----:R1:W2:Y:S02]  /*a8f0*/  SYNCS.PHASECHK.TRANS64.TRYWAIT P0, [R0+URZ], R3 ;  /* 0x00000003000075a7 */ /* 0x0022a400080011ff */
[----:B--2---:R-:W-:Y:S05]  /*a900*/  @!P0 NANOSLEEP.SYNCS 0x989680 ;  /* 0x009896800000895d */ /* 0x004fea0003900000 */
[----:B------:R-:W2:Y:S02]  /*a910*/  @!P0 SYNCS.PHASECHK.TRANS64 P0, [R0+URZ], R3 ;  /* 0x00000003000085a7 */ /* 0x000ea400080010ff */
[----:B--2---:R-:W-:Y:S05]  /*a920*/  @!P0 BRA `(.L_x_174) ;  /* 0xfffffffc00f08947 */ /* 0x004fea000383ffff */
[----:B------:R-:W-:Y:S05]  /*a930*/  BRA `(.L_x_175) ;  /* 0xffffff8800b87947 */ /* 0x000fea000383ffff */
.L_x_44:
[----:B------:R-:W-:-:S07]  /*a940*/  MOV R0, UR5 ;  /* 0x0000000500007c02 */ /* 0x000fce0008000f00 */
.L_x_176:
[----:B-1----:R1:W2:Y:S02]  /*a950*/  SYNCS.PHASECHK.TRANS64.TRYWAIT P0, [R0+URZ], R3 ;  /* 0x00000003000075a7 */ /* 0x0022a400080011ff */
[----:B--2---:R-:W-:Y:S05]  /*a960*/  @!P0 NANOSLEEP.SYNCS 0x989680 ;  /* 0x009896800000895d */ /* 0x004fea0003900000 */
[----:B------:R-:W2:Y:S02]  /*a970*/  @!P0 SYNCS.PHASECHK.TRANS64 P0, [R0+URZ], R3 ;  /* 0x00000003000085a7 */ /* 0x000ea400080010ff */
[----:B--2---:R-:W-:Y:S05]  /*a980*/  @!P0 BRA `(.L_x_176) ;  /* 0xfffffffc00f08947 */ /* 0x004fea000383ffff */
[----:B------:R-:W-:Y:S05]  /*a990*/  BRA `(.L_x_177) ;  /* 0xffffff8800c87947 */ /* 0x000fea000383ffff */
.L_x_45:
[----:B------:R-:W-:-:S07]  /*a9a0*/  MOV R0, UR5 ;  /* 0x0000000500007c02 */ /* 0x000fce0008000f00 */
.L_x_178:
[----:B-1----:R1:W2:Y:S02]  /*a9b0*/  SYNCS.PHASECHK.TRANS64.TRYWAIT P0, [R0+URZ], R3 ;  /* 0x00000003000075a7 */ /* 0x0022a400080011ff */
[----:B--2---:R-:W-:Y:S05]  /*a9c0*/  @!P0 NANOSLEEP.SYNCS 0x989680 ;  /* 0x009896800000895d */ /* 0x004fea0003900000 */
[----:B------:R-:W2:Y:S02]  /*a9d0*/  @!P0 SYNCS.PHASECHK.TRANS64 P0, [R0+URZ], R3 ;  /* 0x00000003000085a7 */ /* 0x000ea400080010ff */
[----:B--2---:R-:W-:Y:S05]  /*a9e0*/  @!P0 BRA `(.L_x_178) ;  /* 0xfffffffc00f08947 */ /* 0x004fea000383ffff */
[----:B------:R-:W-:Y:S05]  /*a9f0*/  BRA `(.L_x_179) ;  /* 0xffffff8800d87947 */ /* 0x000fea000383ffff */
.L_x_46:
[----:B------:R-:W-:-:S07]  /*aa00*/  MOV R0, UR5 ;  /* 0x0000000500007c02 */ /* 0x000fce0008000f00 */
.L_x_180:
[----:B-1----:R1:W2:Y:S02]  /*aa10*/  SYNCS.PHASECHK.TRANS64.TRYWAIT P0, [R0+URZ], R3 ;  /* 0x00000003000075a7 */ /* 0x0022a400080011ff */
[----:B--2---:R-:W-:Y:S05]  /*aa20*/  @!P0 NANOSLEEP.SYNCS 0x989680 ;  /* 0x009896800000895d */ /* 0x004fea0003900000 */
[----:B------:R-:W2:Y:S02]  /*aa30*/  @!P0 SYNCS.PHASECHK.TRANS64 P0, [R0+URZ], R3 ;  /* 0x00000003000085a7 */ /* 0x000ea400080010ff */
[----:B--2---:R-:W-:Y:S05]  /*aa40*/  @!P0 BRA `(.L_x_180) ;  /* 0xfffffffc00f08947 */ /* 0x004fea000383ffff */
[----:B------:R-:W-:Y:S05]  /*aa50*/  BRA `(.L_x_181) ;  /* 0xffffff8800e87947 */ /* 0x000fea000383ffff */
.L_x_47:
[----:B------:R-:W-:-:S07]  /*aa60*/  MOV R0, UR5 ;  /* 0x0000000500007c02 */ /* 0x000fce0008000f00 */
.L_x_182:
[----:B-1----:R1:W2:Y:S02]  /*aa70*/  SYNCS.PHASECHK.TRANS64.TRYWAIT P0, [R0+URZ], R3 ;  /* 0x00000003000075a7 */ /* 0x0022a400080011ff */
[----:B--2---:R-:W-:Y:S05]  /*aa80*/  @!P0 NANOSLEEP.SYNCS 0x989680 ;  /* 0x009896800000895d */ /* 0x004fea0003900000 */
[----:B------:R-:W2:Y:S02]  /*aa90*/  @!P0 SYNCS.PHASECHK.TRANS64 P0, [R0+URZ], R3 ;  /* 0x00000003000085a7 */ /* 0x000ea400080010ff */
[----:B--2---:R-:W-:Y:S05]  /*aaa0*/  @!P0 BRA `(.L_x_182) ;  /* 0xfffffffc00f08947 */ /* 0x004fea000383ffff */
[----:B------:R-:W-:Y:S05]  /*aab0*/  BRA `(.L_x_183) ;  /* 0xffffff8800f87947 */ /* 0x000fea000383ffff */
.L_x_48:
[----:B------:R-:W-:-:S07]  /*aac0*/  MOV R0, UR5 ;  /* 0x0000000500007c02 */ /* 0x000fce0008000f00 */
.L_x_184:
[----:B-1----:R1:W2:Y:S02]  /*aad0*/  SYNCS.PHASECHK.TRANS64.TRYWAIT P0, [R0+URZ], R3 ;  /* 0x00000003000075a7 */ /* 0x0022a400080011ff */
[----:B--2---:R-:W-:Y:S05]  /*aae0*/  @!P0 NANOSLEEP.SYNCS 0x989680 ;  /* 0x009896800000895d */ /* 0x004fea0003900000 */
[----:B------:R-:W2:Y:S02]  /*aaf0*/  @!P0 SYNCS.PHASECHK.TRANS64 P0, [R0+URZ], R3 ;  /* 0x00000003000085a7 */ /* 0x000ea400080010ff */
[----:B--2---:R-:W-:Y:S05]  /*ab00*/  @!P0 BRA `(.L_x_184) ;  /* 0xfffffffc00f08947 */ /* 0x004fea000383ffff */
[----:B------:R-:W-:Y:S05]  /*ab10*/  BRA `(.L_x_185) ;  /* 0xffffff8c00087947 */ /* 0x000fea000383ffff */
.L_x_49:
[----:B------:R-:W-:-:S07]  /*ab20*/  MOV R0, UR5 ;  /* 0x0000000500007c02 */ /* 0x000fce0008000f00 */
.L_x_186:
[----:B-1----:R1:W2:Y:S02]  /*ab30*/  SYNCS.PHASECHK.TRANS64.TRYWAIT P0, [R0+URZ], R3 ;  /* 0x00000003000075a7 */ /* 0x0022a400080011ff */
[----:B--2---:R-:W-:Y:S05]  /*ab40*/  @!P0 NANOSLEEP.SYNCS 0x989680 ;  /* 0x009896800000895d */ /* 0x004fea0003900000 */
[----:B------:R-:W2:Y:S02]  /*ab50*/  @!P0 SYNCS.PHASECHK.TRANS64 P0, [R0+URZ], R3 ;  /* 0x00000003000085a7 */ /* 0x000ea400080010ff */
[----:B--2---:R-:W-:Y:S05]  /*ab60*/  @!P0 BRA `(.L_x_186) ;  /* 0xfffffffc00f08947 */ /* 0x004fea000383ffff */
[----:B------:R-:W-:Y:S05]  /*ab70*/  BRA `(.L_x_187) ;  /* 0xffffff8c00187947 */ /* 0x000fea000383ffff */
.L_x_50:
[----:B------:R-:W-:-:S07]  /*ab80*/  MOV R0, UR5 ;  /* 0x0000000500007c02 */ /* 0x000fce0008000f00 */
.L_x_188:
[----:B-1----:R1:W2:Y:S02]  /*ab90*/  SYNCS.PHASECHK.TRANS64.TRYWAIT P0, [R0+URZ], R3 ;  /* 0x00000003000075a7 */ /* 0x0022a400080011ff */
[----:B--2---:R-:W-:Y:S05]  /*aba0*/  @!P0 NANOSLEEP.SYNCS 0x989680 ;  /* 0x009896800000895d */ /* 0x004fea0003900000 */
[----:B------:R-:W2:Y:S02]  /*abb0*/  @!P0 SYNCS.PHASECHK.TRANS64 P0, [R0+URZ], R3 ;  /* 0x00000003000085a7 */ /* 0x000ea400080010ff */
[----:B--2---:R-:W-:Y:S05]  /*abc0*/  @!P0 BRA `(.L_x_188) ;  /* 0xfffffffc00f08947 */ /* 0x004fea000383ffff */
[----:B------:R-:W-:Y:S05]  /*abd0*/  BRA `(.L_x_189) ;  /* 0xffffff8c00287947 */ /* 0x000fea000383ffff */
.L_x_51:
[----:B------:R-:W-:-:S07]  /*abe0*/  MOV R0, UR5 ;  /* 0x0000000500007c02 */ /* 0x000fce0008000f00 */
.L_x_190:
[----:B-1----:R1:W2:Y:S02]  /*abf0*/  SYNCS.PHASECHK.TRANS64.TRYWAIT P0, [R0+URZ], R3 ;  /* 0x00000003000075a7 */ /* 0x0022a400080011ff */
[----:B--2---:R-:W-:Y:S05]  /*ac00*/  @!P0 NANOSLEEP.SYNCS 0x989680 ;  /* 0x009896800000895d */ /* 0x004fea0003900000 */
[----:B------:R-:W2:Y:S02]  /*ac10*/  @!P0 SYNCS.PHASECHK.TRANS64 P0, [R0+URZ], R3 ;  /* 0x00000003000085a7 */ /* 0x000ea400080010ff */
[----:B--2---:R-:W-:Y:S05]  /*ac20*/  @!P0 BRA `(.L_x_190) ;  /* 0xfffffffc00f08947 */ /* 0x004fea000383ffff */
[----:B------:R-:W-:Y:S05]  /*ac30*/  BRA `(.L_x_191) ;  /* 0xffffff8c00387947 */ /* 0x000fea000383ffff */
.L_x_52:
[----:B------:R-:W-:-:S07]  /*ac40*/  MOV R0, UR5 ;  /* 0x0000000500007c02 */ /* 0x000fce0008000f00 */
.L_x_192:
[----:B-1----:R1:W2:Y:S02]  /*ac50*/  SYNCS.PHASECHK.TRANS64.TRYWAIT P0, [R0+URZ], R3 ;  /* 0x00000003000075a7 */ /* 0x0022a400080011ff */
[----:B--2---:R-:W-:Y:S05]  /*ac60*/  @!P0 NANOSLEEP.SYNCS 0x989680 ;  /* 0x009896800000895d */ /* 0x004fea0003900000 */
[----:B------:R-:W2:Y:S02]  /*ac70*/  @!P0 SYNCS.PHASECHK.TRANS64 P0, [R0+URZ], R3 ;  /* 0x00000003000085a7 */ /* 0x000ea400080010ff */
[----:B--2---:R-:W-:Y:S05]  /*ac80*/  @!P0 BRA `(.L_x_192) ;  /* 0xfffffffc00f08947 */ /* 0x004fea000383ffff */
[----:B------:R-:W-:Y:S05]  /*ac90*/  BRA `(.L_x_193) ;  /* 0xffffff8c00487947 */ /* 0x000fea000383ffff */
.L_x_53:
[----:B------:R-:W-:-:S07]  /*aca0*/  MOV R0, UR5 ;  /* 0x0000000500007c02 */ /* 0x000fce0008000f00 */
.L_x_194:
[----:B-1----:R1:W2:Y:S02]  /*acb0*/  SYNCS.PHASECHK.TRANS64.TRYWAIT P0, [R0+URZ], R3 ;  /* 0x00000003000075a7 */ /* 0x0022a400080011ff */
[----:B--2---:R-:W-:Y:S05]  /*acc0*/  @!P0 NANOSLEEP.SYNCS 0x989680 ;  /* 0x009896800000895d */ /* 0x004fea0003900000 */
[----:B------:R-:W2:Y:S02]  /*acd0*/  @!P0 SYNCS.PHASECHK.TRANS64 P0, [R0+URZ], R3 ;  /* 0x00000003000085a7 */ /* 0x000ea400080010ff */
[----:B--2---:R-:W-:Y:S05]  /*ace0*/  @!P0 BRA `(.L_x_194) ;  /* 0xfffffffc00f08947 */ /* 0x004fea000383ffff */
[----:B------:R-:W-:Y:S05]  /*acf0*/  BRA `(.L_x_195) ;  /* 0xffffff8c00587947 */ /* 0x000fea000383ffff */
.L_x_54:
[----:B------:R-:W-:-:S07]  /*ad00*/  MOV R0, UR5 ;  /* 0x0000000500007c02 */ /* 0x000fce0008000f00 */
.L_x_196:
[----:B-1----:R1:W2:Y:S02]  /*ad10*/  SYNCS.PHASECHK.TRANS64.TRYWAIT P0, [R0+URZ], R3 ;  /* 0x00000003000075a7 */ /* 0x0022a400080011ff */
[----:B--2---:R-:W-:Y:S05]  /*ad20*/  @!P0 NANOSLEEP.SYNCS 0x989680 ;  /* 0x009896800000895d */ /* 0x004fea0003900000 */
[----:B------:R-:W2:Y:S02]  /*ad30*/  @!P0 SYNCS.PHASECHK.TRANS64 P0, [R0+URZ], R3 ;  /* 0x00000003000085a7 */ /* 0x000ea400080010ff */
[----:B--2---:R-:W-:Y:S05]  /*ad40*/  @!P0 BRA `(.L_x_196) ;  /* 0xfffffffc00f08947 */ /* 0x004fea000383ffff */
[----:B------:R-:W-:Y:S05]  /*ad50*/  BRA `(.L_x_197) ;  /* 0xffffff8c00687947 */ /* 0x000fea000383ffff */
.L_x_55:
[----:B------:R-:W-:-:S07]  /*ad60*/  MOV R0, UR5 ;  /* 0x0000000500007c02 */ /* 0x000fce0008000f00 */
.L_x_198:
[----:B-1----:R1:W2:Y:S02]  /*ad70*/  SYNCS.PHASECHK.TRANS64.TRYWAIT P0, [R0+URZ], R3 ;  /* 0x00000003000075a7 */ /* 0x0022a400080011ff */
[----:B--2---:R-:W-:Y:S05]  /*ad80*/  @!P0 NANOSLEEP.SYNCS 0x989680 ;  /* 0x009896800000895d */ /* 0x004fea0003900000 */
[----:B------:R-:W2:Y:S02]  /*ad90*/  @!P0 SYNCS.PHASECHK.TRANS64 P0, [R0+URZ], R3 ;  /* 0x00000003000085a7 */ /* 0x000ea400080010ff */
[----:B--2---:R-:W-:Y:S05]  /*ada0*/  @!P0 BRA `(.L_x_198) ;  /* 0xfffffffc00f08947 */ /* 0x004fea000383ffff */
[----:B------:R-:W-:Y:S05]  /*adb0*/  BRA `(.L_x_199) ;  /* 0xffffff8c00787947 */ /* 0x000fea000383ffff */
.L_x_56:
[----:B------:R-:W-:-:S07]  /*adc0*/  MOV R0, UR5 ;  /* 0x0000000500007c02 */ /* 0x000fce0008000f00 */
.L_x_200:
[----:B-1----:R1:W2:Y:S02]  /*add0*/  SYNCS.PHASECHK.TRANS64.TRYWAIT P0, [R0+URZ], R3 ;  /* 0x00000003000075a7 */ /* 0x0022a400080011ff */
[----:B--2---:R-:W-:Y:S05]  /*ade0*/  @!P0 NANOSLEEP.SYNCS 0x989680 ;  /* 0x009896800000895d */ /* 0x004fea0003900000 */
[----:B------:R-:W2:Y:S02]  /*adf0*/  @!P0 SYNCS.PHASECHK.TRANS64 P0, [R0+URZ], R3 ;  /* 0x00000003000085a7 */ /* 0x000ea400080010ff */
[----:B--2---:R-:W-:Y:S05]  /*ae00*/  @!P0 BRA `(.L_x_200) ;  /* 0xfffffffc00f08947 */ /* 0x004fea000383ffff */
[----:B------:R-:W-:Y:S05]  /*ae10*/  BRA `(.L_x_201) ;  /* 0xffffff8c00887947 */ /* 0x000fea000383ffff */
.L_x_57:
[----:B------:R-:W-:-:S07]  /*ae20*/  MOV R0, UR5 ;  /* 0x0000000500007c02 */ /* 0x000fce0008000f00 */
.L_x_202:
[----:B-1----:R1:W2:Y:S02]  /*ae30*/  SYNCS.PHASECHK.TRANS64.TRYWAIT P0, [R0+URZ], R3 ;  /* 0x00000003000075a7 */ /* 0x0022a400080011ff */
[----:B--2---:R-:W-:Y:S05]  /*ae40*/  @!P0 NANOSLEEP.SYNCS 0x989680 ;  /* 0x009896800000895d */ /* 0x004fea0003900000 */
[----:B------:R-:W2:Y:S02]  /*ae50*/  @!P0 SYNCS.PHASECHK.TRANS64 P0, [R0+URZ], R3 ;  /* 0x00000003000085a7 */ /* 0x000ea400080010ff */
[----:B--2---:R-:W-:Y:S05]  /*ae60*/  @!P0 BRA `(.L_x_202) ;  /* 0xfffffffc00f08947 */ /* 0x004fea000383ffff */
[----:B------:R-:W-:Y:S05]  /*ae70*/  BRA `(.L_x_203) ;  /* 0xffffff8c00987947 */ /* 0x000fea000383ffff */
.L_x_58:
[----:B------:R-:W-:-:S07]  /*ae80*/  MOV R0, UR5 ;  /* 0x0000000500007c02 */ /* 0x000fce0008000f00 */
.L_x_204:
[----:B-1----:R1:W2:Y:S02]  /*ae90*/  SYNCS.PHASECHK.TRANS64.TRYWAIT P0, [R0+URZ], R3 ;  /* 0x00000003000075a7 */ /* 0x0022a400080011ff */
[----:B--2---:R-:W-:Y:S05]  /*aea0*/  @!P0 NANOSLEEP.SYNCS 0x989680 ;  /* 0x009896800000895d */ /* 0x004fea0003900000 */
[----:B------:R-:W2:Y:S02]  /*aeb0*/  @!P0 SYNCS.PHASECHK.TRANS64 P0, [R0+URZ], R3 ;  /* 0x00000003000085a7 */ /* 0x000ea400080010ff */
[----:B--2---:R-:W-:Y:S05]  /*aec0*/  @!P0 BRA `(.L_x_204) ;  /* 0xfffffffc00f08947 */ /* 0x004fea000383ffff */
[----:B------:R-:W-:Y:S05]  /*aed0*/  BRA `(.L_x_205) ;  /* 0xffffff8c00a87947 */ /* 0x000fea000383ffff */
.L_x_59:
[----:B------:R-:W-:-:S07]  /*aee0*/  MOV R0, UR5 ;  /* 0x0000000500007c02 */ /* 0x000fce0008000f00 */
.L_x_206:
[----:B-1----:R1:W2:Y:S02]  /*aef0*/  SYNCS.PHASECHK.TRANS64.TRYWAIT P0, [R0+URZ], R3 ;  /* 0x00000003000075a7 */ /* 0x0022a400080011ff */
[----:B--2---:R-:W-:Y:S05]  /*af00*/  @!P0 NANOSLEEP.SYNCS 0x989680 ;  /* 0x009896800000895d */ /* 0x004fea0003900000 */
[----:B------:R-:W2:Y:S02]  /*af10*/  @!P0 SYNCS.PHASECHK.TRANS64 P0, [R0+URZ], R3 ;  /* 0x00000003000085a7 */ /* 0x000ea400080010ff */
[----:B--2---:R-:W-:Y:S05]  /*af20*/  @!P0 BRA `(.L_x_206) ;  /* 0xfffffffc00f08947 */ /* 0x004fea000383ffff */
[----:B------:R-:W-:Y:S05]  /*af30*/  BRA `(.L_x_207) ;  /* 0xffffff8c00b87947 */ /* 0x000fea000383ffff */
.L_x_60:
[----:B------:R-:W-:-:S07]  /*af40*/  MOV R0, UR5 ;  /* 0x0000000500007c02 */ /* 0x000fce0008000f00 */
.L_x_208:
[----:B-1----:R1:W2:Y:S02]  /*af50*/  SYNCS.PHASECHK.TRANS64.TRYWAIT P0, [R0+URZ], R3 ;  /* 0x00000003000075a7 */ /* 0x0022a400080011ff */
[----:B--2---:R-:W-:Y:S05]  /*af60*/  @!P0 NANOSLEEP.SYNCS 0x989680 ;  /* 0x009896800000895d */ /* 0x004fea0003900000 */
[----:B------:R-:W2:Y:S02]  /*af70*/  @!P0 SYNCS.PHASECHK.TRANS64 P0, [R0+URZ], R3 ;  /* 0x00000003000085a7 */ /* 0x000ea400080010ff */
[----:B--2---:R-:W-:Y:S05]  /*af80*/  @!P0 BRA `(.L_x_208) ;  /* 0xfffffffc00f08947 */ /* 0x004fea000383ffff */
[----:B------:R-:W-:Y:S05]  /*af90*/  BRA `(.L_x_209) ;  /* 0xffffff8c00c87947 */ /* 0x000fea000383ffff */
.L_x_61:
[----:B------:R-:W-:-:S07]  /*afa0*/  MOV R0, UR5 ;  /* 0x0000000500007c02 */ /* 0x000fce0008000f00 */
.L_x_210:
[----:B-1----:R1:W2:Y:S02]  /*afb0*/  SYNCS.PHASECHK.TRANS64.TRYWAIT P0, [R0+URZ], R3 ;  /* 0x00000003000075a7 */ /* 0x0022a400080011ff */
[----:B--2---:R-:W-:Y:S05]  /*afc0*/  @!P0 NANOSLEEP.SYNCS 0x989680 ;  /* 0x009896800000895d */ /* 0x004fea0003900000 */
[----:B------:R-:W2:Y:S02]  /*afd0*/  @!P0 SYNCS.PHASECHK.TRANS64 P0, [R0+URZ], R3 ;  /* 0x00000003000085a7 */ /* 0x000ea400080010ff */
[----:B--2---:R-:W-:Y:S05]  /*afe0*/  @!P0 BRA `(.L_x_210) ;  /* 0xfffffffc00f08947 */ /* 0x004fea000383ffff */
[----:B------:R-:W-:Y:S05]  /*aff0*/  BRA `(.L_x_211) ;  /* 0xffffff8c00d87947 */ /* 0x000fea000383ffff */
.L_x_62:
[----:B------:R-:W-:-:S07]  /*b000*/  MOV R0, UR5 ;  /* 0x0000000500007c02 */ /* 0x000fce0008000f00 */
.L_x_212:
[----:B-1----:R1:W2:Y:S02]  /*b010*/  SYNCS.PHASECHK.TRANS64.TRYWAIT P0, [R0+URZ], R3 ;  /* 0x00000003000075a7 */ /* 0x0022a400080011ff */
[----:B--2---:R-:W-:Y:S05]  /*b020*/  @!P0 NANOSLEEP.SYNCS 0x989680 ;  /* 0x009896800000895d */ /* 0x004fea0003900000 */
[----:B------:R-:W2:Y:S02]  /*b030*/  @!P0 SYNCS.PHASECHK.TRANS64 P0, [R0+URZ], R3 ;  /* 0x00000003000085a7 */ /* 0x000ea400080010ff */
[----:B--2---:R-:W-:Y:S05]  /*b040*/  @!P0 BRA `(.L_x_212) ;  /* 0xfffffffc00f08947 */ /* 0x004fea000383ffff */
[----:B------:R-:W-:Y:S05]  /*b050*/  BRA `(.L_x_213) ;  /* 0xffffff8c00e87947 */ /* 0x000fea000383ffff */
.L_x_63:
[----:B------:R-:W-:-:S07]  /*b060*/  MOV R0, UR5 ;  /* 0x0000000500007c02 */ /* 0x000fce0008000f00 */
.L_x_214:
[----:B-1----:R1:W2:Y:S02]  /*b070*/  SYNCS.PHASECHK.TRANS64.TRYWAIT P0, [R0+URZ], R3 ;  /* 0x00000003000075a7 */ /* 0x0022a400080011ff */
[----:B--2---:R-:W-:Y:S05]  /*b080*/  @!P0 NANOSLEEP.SYNCS 0x989680 ;  /* 0x009896800000895d */ /* 0x004fea0003900000 */
[----:B------:R-:W2:Y:S02]  /*b090*/  @!P0 SYNCS.PHASECHK.TRANS64 P0, [R0+URZ], R3 ;  /* 0x00000003000085a7 */ /* 0x000ea400080010ff */
[----:B--2---:R-:W-:Y:S05]  /*b0a0*/  @!P0 BRA `(.L_x_214) ;  /* 0xfffffffc00f08947 */ /* 0x004fea000383ffff */
[----:B------:R-:W-:Y:S05]  /*b0b0*/  BRA `(.L_x_215) ;  /* 0xffffff8c00f87947 */ /* 0x000fea000383ffff */
.L_x_64:
[----:B------:R-:W-:-:S07]  /*b0c0*/  MOV R0, UR5 ;  /* 0x0000000500007c02 */ /* 0x000fce0008000f00 */
.L_x_216:
[----:B-1----:R1:W2:Y:S02]  /*b0d0*/  SYNCS.PHASECHK.TRANS64.TRYWAIT P0, [R0+URZ], R3 ;  /* 0x00000003000075a7 */ /* 0x0022a400080011ff */
[----:B--2---:R-:W-:Y:S05]  /*b0e0*/  @!P0 NANOSLEEP.SYNCS 0x989680 ;  /* 0x009896800000895d */ /* 0x004fea0003900000 */
[----:B------:R-:W2:Y:S02]  /*b0f0*/  @!P0 SYNCS.PHASECHK.TRANS64 P0, [R0+URZ], R3 ;  /* 0x00000003000085a7 */ /* 0x000ea400080010ff */
[----:B--2---:R-:W-:Y:S05]  /*b100*/  @!P0 BRA `(.L_x_216) ;  /* 0xfffffffc00f08947 */ /* 0x004fea000383ffff */
[----:B------:R-:W-:Y:S05]  /*b110*/  BRA `(.L_x_217) ;  /* 0xffffff9000087947 */ /* 0x000fea000383ffff */
.L_x_65:
[----:B------:R-:W-:-:S07]  /*b120*/  MOV R0, UR5 ;  /* 0x0000000500007c02 */ /* 0x000fce0008000f00 */
.L_x_218:
[----:B-1----:R1:W2:Y:S02]  /*b130*/  SYNCS.PHASECHK.TRANS64.TRYWAIT P0, [R0+URZ], R3 ;  /* 0x00000003000075a7 */ /* 0x0022a400080011ff */
[----:B--2---:R-:W-:Y:S05]  /*b140*/  @!P0 NANOSLEEP.SYNCS 0x989680 ;  /* 0x009896800000895d */ /* 0x004fea0003900000 */
[----:B------:R-:W2:Y:S02]  /*b150*/  @!P0 SYNCS.PHASECHK.TRANS64 P0, [R0+URZ], R3 ;  /* 0x00000003000085a7 */ /* 0x000ea400080010ff */
[----:B--2---:R-:W-:Y:S05]  /*b160*/  @!P0 BRA `(.L_x_218) ;  /* 0xfffffffc00f08947 */ /* 0x004fea000383ffff */
[----:B------:R-:W-:Y:S05]  /*b170*/  BRA `(.L_x_219) ;  /* 0xffffff9000187947 */ /* 0x000fea000383ffff */
.L_x_66:
[----:B------:R-:W-:-:S07]  /*b180*/  MOV R0, UR5 ;  /* 0x0000000500007c02 */ /* 0x000fce0008000f00 */
.L_x_220:
[----:B-1----:R1:W2:Y:S02]  /*b190*/  SYNCS.PHASECHK.TRANS64.TRYWAIT P0, [R0+URZ], R3 ;  /* 0x00000003000075a7 */ /* 0x0022a400080011ff */
[----:B--2---:R-:W-:Y:S05]  /*b1a0*/  @!P0 NANOSLEEP.SYNCS 0x989680 ;  /* 0x009896800000895d */ /* 0x004fea0003900000 */
[----:B------:R-:W2:Y:S02]  /*b1b0*/  @!P0 SYNCS.PHASECHK.TRANS64 P0, [R0+URZ], R3 ;  /* 0x00000003000085a7 */ /* 0x000ea400080010ff */
[----:B--2---:R-:W-:Y:S05]  /*b1c0*/  @!P0 BRA `(.L_x_220) ;  /* 0xfffffffc00f08947 */ /* 0x004fea000383ffff */
[----:B------:R-:W-:Y:S05]  /*b1d0*/  BRA `(.L_x_221) ;  /* 0xffffff9000287947 */ /* 0x000fea000383ffff */
.L_x_67:
[----:B------:R-:W-:-:S07]  /*b1e0*/  MOV R0, UR5 ;  /* 0x0000000500007c02 */ /* 0x000fce0008000f00 */
.L_x_222:
[----:B-1----:R1:W2:Y:S02]  /*b1f0*/  SYNCS.PHASECHK.TRANS64.TRYWAIT P0, [R0+URZ], R3 ;  /* 0x00000003000075a7 */ /* 0x0022a400080011ff */
[----:B--2---:R-:W-:Y:S05]  /*b200*/  @!P0 NANOSLEEP.SYNCS 0x989680 ;  /* 0x009896800000895d */ /* 0x004fea0003900000 */
[----:B------:R-:W2:Y:S02]  /*b210*/  @!P0 SYNCS.PHASECHK.TRANS64 P0, [R0+URZ], R3 ;  /* 0x00000003000085a7 */ /* 0x000ea400080010ff */
[----:B--2---:R-:W-:Y:S05]  /*b220*/  @!P0 BRA `(.L_x_222) ;  /* 0xfffffffc00f08947 */ /* 0x004fea000383ffff */
[----:B------:R-:W-:Y:S05]  /*b230*/  BRA `(.L_x_223) ;  /* 0xffffff9000387947 */ /* 0x000fea000383ffff */
.L_x_68:
[----:B------:R-:W-:-:S07]  /*b240*/  MOV R0, UR5 ;  /* 0x0000000500007c02 */ /* 0x000fce0008000f00 */
.L_x_224:
[----:B-1----:R1:W2:Y:S02]  /*b250*/  SYNCS.PHASECHK.TRANS64.TRYWAIT P0, [R0+URZ], R3 ;  /* 0x00000003000075a7 */ /* 0x0022a400080011ff */
[----:B--2---:R-:W-:Y:S05]  /*b260*/  @!P0 NANOSLEEP.SYNCS 0x989680 ;  /* 0x009896800000895d */ /* 0x004fea0003900000 */
[----:B------:R-:W2:Y:S02]  /*b270*/  @!P0 SYNCS.PHASECHK.TRANS64 P0, [R0+URZ], R3 ;  /* 0x00000003000085a7 */ /* 0x000ea400080010ff */
[----:B--2---:R-:W-:Y:S05]  /*b280*/  @!P0 BRA `(.L_x_224) ;  /* 0xfffffffc00f08947 */ /* 0x004fea000383ffff */
[----:B------:R-:W-:Y:S05]  /*b290*/  BRA `(.L_x_225) ;  /* 0xffffff9000487947 */ /* 0x000fea000383ffff */
.L_x_69:
[----:B------:R-:W-:-:S07]  /*b2a0*/  MOV R0, UR5 ;  /* 0x0000000500007c02 */ /* 0x000fce0008000f00 */
.L_x_226:
[----:B-1----:R1:W2:Y:S02]  /*b2b0*/  SYNCS.PHASECHK.TRANS64.TRYWAIT P0, [R0+URZ], R3 ;  /* 0x00000003000075a7 */ /* 0x0022a400080011ff */
[----:B--2---:R-:W-:Y:S05]  /*b2c0*/  @!P0 NANOSLEEP.SYNCS 0x989680 ;  /* 0x009896800000895d */ /* 0x004fea0003900000 */
[----:B------:R-:W2:Y:S02]  /*b2d0*/  @!P0 SYNCS.PHASECHK.TRANS64 P0, [R0+URZ], R3 ;  /* 0x00000003000085a7 */ /* 0x000ea400080010ff */
[----:B--2---:R-:W-:Y:S05]  /*b2e0*/  @!P0 BRA `(.L_x_226) ;  /* 0xfffffffc00f08947 */ /* 0x004fea000383ffff */
[----:B------:R-:W-:Y:S05]  /*b2f0*/  BRA `(.L_x_227) ;  /* 0xffffff9000587947 */ /* 0x000fea000383ffff */
.L_x_70:
[----:B------:R-:W-:-:S07]  /*b300*/  MOV R0, UR5 ;  /* 0x0000000500007c02 */ /* 0x000fce0008000f00 */
.L_x_228:
[----:B-1----:R1:W2:Y:S02]  /*b310*/  SYNCS.PHASECHK.TRANS64.TRYWAIT P0, [R0+URZ], R3 ;  /* 0x00000003000075a7 */ /* 0x0022a400080011ff */
[----:B--2---:R-:W-:Y:S05]  /*b320*/  @!P0 NANOSLEEP.SYNCS 0x989680 ;  /* 0x009896800000895d */ /* 0x004fea0003900000 */
[----:B------:R-:W2:Y:S02]  /*b330*/  @!P0 SYNCS.PHASECHK.TRANS64 P0, [R0+URZ], R3 ;  /* 0x00000003000085a7 */ /* 0x000ea400080010ff */
[----:B--2---:R-:W-:Y:S05]  /*b340*/  @!P0 BRA `(.L_x_228) ;  /* 0xfffffffc00f08947 */ /* 0x004fea000383ffff */
[----:B------:R-:W-:Y:S05]  /*b350*/  BRA `(.L_x_229) ;  /* 0xffffff9000687947 */ /* 0x000fea000383ffff */
.L_x_71:
[----:B------:R-:W-:-:S07]  /*b360*/  MOV R0, UR5 ;  /* 0x0000000500007c02 */ /* 0x000fce0008000f00 */
.L_x_230:
[----:B-1----:R1:W2:Y:S02]  /*b370*/  SYNCS.PHASECHK.TRANS64.TRYWAIT P0, [R0+URZ], R3 ;  /* 0x00000003000075a7 */ /* 0x0022a400080011ff */
[----:B--2---:R-:W-:Y:S05]  /*b380*/  @!P0 NANOSLEEP.SYNCS 0x989680 ;  /* 0x009896800000895d */ /* 0x004fea0003900000 */
[----:B------:R-:W2:Y:S02]  /*b390*/  @!P0 SYNCS.PHASECHK.TRANS64 P0, [R0+URZ], R3 ;  /* 0x00000003000085a7 */ /* 0x000ea400080010ff */
[----:B--2---:R-:W-:Y:S05]  /*b3a0*/  @!P0 BRA `(.L_x_230) ;  /* 0xfffffffc00f08947 */ /* 0x004fea000383ffff */
[----:B------:R-:W-:Y:S05]  /*b3b0*/  BRA `(.L_x_231) ;  /* 0xffffff9000787947 */ /* 0x000fea000383ffff */
.L_x_72:
[----:B------:R-:W-:-:S07]  /*b3c0*/  MOV R0, UR5 ;  /* 0x0000000500007c02 */ /* 0x000fce0008000f00 */
.L_x_232:
[----:B-1----:R1:W2:Y:S02]  /*b3d0*/  SYNCS.PHASECHK.TRANS64.TRYWAIT P0, [R0+URZ], R3 ;  /* 0x00000003000075a7 */ /* 0x0022a400080011ff */
[----:B--2---:R-:W-:Y:S05]  /*b3e0*/  @!P0 NANOSLEEP.SYNCS 0x989680 ;  /* 0x009896800000895d */ /* 0x004fea0003900000 */
[----:B------:R-:W2:Y:S02]  /*b3f0*/  @!P0 SYNCS.PHASECHK.TRANS64 P0, [R0+URZ], R3 ;  /* 0x00000003000085a7 */ /* 0x000ea400080010ff */
[----:B--2---:R-:W-:Y:S05]  /*b400*/  @!P0 BRA `(.L_x_232) ;  /* 0xfffffffc00f08947 */ /* 0x004fea000383ffff */
[----:B------:R-:W-:Y:S05]  /*b410*/  BRA `(.L_x_233) ;  /* 0xffffff9000887947 */ /* 0x000fea000383ffff */
.L_x_73:
[----:B------:R-:W-:-:S07]  /*b420*/  MOV R0, UR5 ;  /* 0x0000000500007c02 */ /* 0x000fce0008000f00 */
.L_x_234:
[----:B-1----:R1:W2:Y:S02]  /*b430*/  SYNCS.PHASECHK.TRANS64.TRYWAIT P0, [R0+URZ], R3 ;  /* 0x00000003000075a7 */ /* 0x0022a400080011ff */
[----:B--2---:R-:W-:Y:S05]  /*b440*/  @!P0 NANOSLEEP.SYNCS 0x989680 ;  /* 0x009896800000895d */ /* 0x004fea0003900000 */
[----:B------:R-:W2:Y:S02]  /*b450*/  @!P0 SYNCS.PHASECHK.TRANS64 P0, [R0+URZ], R3 ;  /* 0x00000003000085a7 */ /* 0x000ea400080010ff */
[----:B--2---:R-:W-:Y:S05]  /*b460*/  @!P0 BRA `(.L_x_234) ;  /* 0xfffffffc00f08947 */ /* 0x004fea000383ffff */
[----:B------:R-:W-:Y:S05]  /*b470*/  BRA `(.L_x_235) ;  /* 0xffffff9000987947 */ /* 0x000fea000383ffff */
.L_x_74:
[----:B------:R-:W-:-:S07]  /*b480*/  MOV R0, UR5 ;  /* 0x0000000500007c02 */ /* 0x000fce0008000f00 */
.L_x_236:
[----:B-1----:R1:W2:Y:S02]  /*b490*/  SYNCS.PHASECHK.TRANS64.TRYWAIT P0, [R0+URZ], R3 ;  /* 0x00000003000075a7 */ /* 0x0022a400080011ff */
[----:B--2---:R-:W-:Y:S05]  /*b4a0*/  @!P0 NANOSLEEP.SYNCS 0x989680 ;  /* 0x009896800000895d */ /* 0x004fea0003900000 */
[----:B------:R-:W2:Y:S02]  /*b4b0*/  @!P0 SYNCS.PHASECHK.TRANS64 P0, [R0+URZ], R3 ;  /* 0x00000003000085a7 */ /* 0x000ea400080010ff */
[----:B--2---:R-:W-:Y:S05]  /*b4c0*/  @!P0 BRA `(.L_x_236) ;  /* 0xfffffffc00f08947 */ /* 0x004fea000383ffff */
[----:B------:R-:W-:Y:S05]  /*b4d0*/  BRA `(.L_x_237) ;  /* 0xffffff9000a87947 */ /* 0x000fea000383ffff */
.L_x_75:
[----:B------:R-:W-:-:S07]  /*b4e0*/  MOV R0, UR5 ;  /* 0x0000000500007c02 */ /* 0x000fce0008000f00 */
.L_x_238:
[----:B-1----:R1:W2:Y:S02]  /*b4f0*/  SYNCS.PHASECHK.TRANS64.TRYWAIT P0, [R0+URZ], R3 ;  /* 0x00000003000075a7 */ /* 0x0022a400080011ff */
[----:B--2---:R-:W-:Y:S05]  /*b500*/  @!P0 NANOSLEEP.SYNCS 0x989680 ;  /* 0x009896800000895d */ /* 0x004fea0003900000 */
[----:B------:R-:W2:Y:S02]  /*b510*/  @!P0 SYNCS.PHASECHK.TRANS64 P0, [R0+URZ], R3 ;  /* 0x00000003000085a7 */ /* 0x000ea400080010ff */
[----:B--2---:R-:W-:Y:S05]  /*b520*/  @!P0 BRA `(.L_x_238) ;  /* 0xfffffffc00f08947 */ /* 0x004fea000383ffff */
[----:B------:R-:W-:Y:S05]  /*b530*/  BRA `(.L_x_239) ;  /* 0xffffff9000b87947 */ /* 0x000fea000383ffff */
.L_x_76:
[----:B------:R-:W-:-:S07]  /*b540*/  MOV R0, UR5 ;  /* 0x0000000500007c02 */ /* 0x000fce0008000f00 */
.L_x_240:
[----:B-1----:R1:W2:Y:S02]  /*b550*/  SYNCS.PHASECHK.TRANS64.TRYWAIT P0, [R0+URZ], R3 ;  /* 0x00000003000075a7 */ /* 0x0022a400080011ff */
[----:B--2---:R-:W-:Y:S05]  /*b560*/  @!P0 NANOSLEEP.SYNCS 0x989680 ;  /* 0x009896800000895d */ /* 0x004fea0003900000 */
[----:B------:R-:W2:Y:S02]  /*b570*/  @!P0 SYNCS.PHASECHK.TRANS64 P0, [R0+URZ], R3 ;  /* 0x00000003000085a7 */ /* 0x000ea400080010ff */
[----:B--2---:R-:W-:Y:S05]  /*b580*/  @!P0 BRA `(.L_x_240) ;  /* 0xfffffffc00f08947 */ /* 0x004fea000383ffff */
[----:B------:R-:W-:Y:S05]  /*b590*/  BRA `(.L_x_241) ;  /* 0xffffff9000c87947 */ /* 0x000fea000383ffff */
.L_x_77:
[----:B------:R-:W-:-:S07]  /*b5a0*/  MOV R0, UR5 ;  /* 0x0000000500007c02 */ /* 0x000fce0008000f00 */
.L_x_242:
[----:B-1----:R1:W2:Y:S02]  /*b5b0*/  SYNCS.PHASECHK.TRANS64.TRYWAIT P0, [R0+URZ], R3 ;  /* 0x00000003000075a7 */ /* 0x0022a400080011ff */
[----:B--2---:R-:W-:Y:S05]  /*b5c0*/  @!P0 NANOSLEEP.SYNCS 0x989680 ;  /* 0x009896800000895d */ /* 0x004fea0003900000 */
[----:B------:R-:W2:Y:S02]  /*b5d0*/  @!P0 SYNCS.PHASECHK.TRANS64 P0, [R0+URZ], R3 ;  /* 0x00000003000085a7 */ /* 0x000ea400080010ff */
[----:B--2---:R-:W-:Y:S05]  /*b5e0*/  @!P0 BRA `(.L_x_242) ;  /* 0xfffffffc00f08947 */ /* 0x004fea000383ffff */
[----:B------:R-:W-:Y:S05]  /*b5f0*/  BRA `(.L_x_243) ;  /* 0xffffff9000d87947 */ /* 0x000fea000383ffff */
.L_x_78:
[----:B------:R-:W-:-:S07]  /*b600*/  MOV R0, UR5 ;  /* 0x0000000500007c02 */ /* 0x000fce0008000f00 */
.L_x_244:
[----:B-1----:R1:W2:Y:S02]  /*b610*/  SYNCS.PHASECHK.TRANS64.TRYWAIT P0, [R0+URZ], R3 ;  /* 0x00000003000075a7 */ /* 0x0022a400080011ff */
[----:B--2---:R-:W-:Y:S05]  /*b620*/  @!P0 NANOSLEEP.SYNCS 0x989680 ;  /* 0x009896800000895d */ /* 0x004fea0003900000 */
[----:B------:R-:W2:Y:S02]  /*b630*/  @!P0 SYNCS.PHASECHK.TRANS64 P0, [R0+URZ], R3 ;  /* 0x00000003000085a7 */ /* 0x000ea400080010ff */
[----:B--2---:R-:W-:Y:S05]  /*b640*/  @!P0 BRA `(.L_x_244) ;  /* 0xfffffffc00f08947 */ /* 0x004fea000383ffff */
[----:B------:R-:W-:Y:S05]  /*b650*/  BRA `(.L_x_245) ;  /* 0xffffff9000e87947 */ /* 0x000fea000383ffff */
.L_x_79:
[----:B------:R-:W-:-:S07]  /*b660*/  MOV R0, UR5 ;  /* 0x0000000500007c02 */ /* 0x000fce0008000f00 */
.L_x_246:
[----:B-1----:R1:W2:Y:S02]  /*b670*/  SYNCS.PHASECHK.TRANS64.TRYWAIT P0, [R0+URZ], R3 ;  /* 0x00000003000075a7 */ /* 0x0022a400080011ff */
[----:B--2---:R-:W-:Y:S05]  /*b680*/  @!P0 NANOSLEEP.SYNCS 0x989680 ;  /* 0x009896800000895d */ /* 0x004fea0003900000 */
[----:B------:R-:W2:Y:S02]  /*b690*/  @!P0 SYNCS.PHASECHK.TRANS64 P0, [R0+URZ], R3 ;  /* 0x00000003000085a7 */ /* 0x000ea400080010ff */
[----:B--2---:R-:W-:Y:S05]  /*b6a0*/  @!P0 BRA `(.L_x_246) ;  /* 0xfffffffc00f08947 */ /* 0x004fea000383ffff */
[----:B------:R-:W-:Y:S05]  /*b6b0*/  BRA `(.L_x_247) ;  /* 0xffffff9000f87947 */ /* 0x000fea000383ffff */
.L_x_80:
[----:B------:R-:W-:-:S07]  /*b6c0*/  MOV R0, UR5 ;  /* 0x0000000500007c02 */ /* 0x000fce0008000f00 */
.L_x_248:
[----:B-1----:R1:W2:Y:S02]  /*b6d0*/  SYNCS.PHASECHK.TRANS64.TRYWAIT P0, [R0+URZ], R3 ;  /* 0x00000003000075a7 */ /* 0x0022a400080011ff */
[----:B--2---:R-:W-:Y:S05]  /*b6e0*/  @!P0 NANOSLEEP.SYNCS 0x989680 ;  /* 0x009896800000895d */ /* 0x004fea0003900000 */
[----:B------:R-:W2:Y:S02]  /*b6f0*/  @!P0 SYNCS.PHASECHK.TRANS64 P0, [R0+URZ], R3 ;  /* 0x00000003000085a7 */ /* 0x000ea400080010ff */
[----:B--2---:R-:W-:Y:S05]  /*b700*/  @!P0 BRA `(.L_x_248) ;  /* 0xfffffffc00f08947 */ /* 0x004fea000383ffff */
[----:B------:R-:W-:Y:S05]  /*b710*/  BRA `(.L_x_249) ;  /* 0xffffff9400087947 */ /* 0x000fea000383ffff */
.L_x_81:
[----:B------:R-:W-:-:S07]  /*b720*/  MOV R0, UR5 ;  /* 0x0000000500007c02 */ /* 0x000fce0008000f00 */
.L_x_250:
[----:B-1----:R1:W2:Y:S02]  /*b730*/  SYNCS.PHASECHK.TRANS64.TRYWAIT P0, [R0+URZ], R3 ;  /* 0x00000003000075a7 */ /* 0x0022a400080011ff */
[----:B--2---:R-:W-:Y:S05]  /*b740*/  @!P0 NANOSLEEP.SYNCS 0x989680 ;  /* 0x009896800000895d */ /* 0x004fea0003900000 */
[----:B------:R-:W2:Y:S02]  /*b750*/  @!P0 SYNCS.PHASECHK.TRANS64 P0, [R0+URZ], R3 ;  /* 0x00000003000085a7 */ /* 0x000ea400080010ff */
[----:B--2---:R-:W-:Y:S05]  /*b760*/  @!P0 BRA `(.L_x_250) ;  /* 0xfffffffc00f08947 */ /* 0x004fea000383ffff */
[----:B------:R-:W-:Y:S05]  /*b770*/  BRA `(.L_x_251) ;  /* 0xffffff9400187947 */ /* 0x000fea000383ffff */
.L_x_82:
[----:B------:R-:W-:-:S07]  /*b780*/  MOV R0, UR5 ;  /* 0x0000000500007c02 */ /* 0x000fce0008000f00 */
.L_x_252:
[----:B-1----:R1:W2:Y:S02]  /*b790*/  SYNCS.PHASECHK.TRANS64.TRYWAIT P0, [R0+URZ], R3 ;  /* 0x00000003000075a7 */ /* 0x0022a400080011ff */
[----:B--2---:R-:W-:Y:S05]  /*b7a0*/  @!P0 NANOSLEEP.SYNCS 0x989680 ;  /* 0x009896800000895d */ /* 0x004fea0003900000 */
[----:B------:R-:W2:Y:S02]  /*b7b0*/  @!P0 SYNCS.PHASECHK.TRANS64 P0, [R0+URZ], R3 ;  /* 0x00000003000085a7 */ /* 0x000ea400080010ff */
[----:B--2---:R-:W-:Y:S05]  /*b7c0*/  @!P0 BRA `(.L_x_252) ;  /* 0xfffffffc00f08947 */ /* 0x004fea000383ffff */
[----:B------:R-:W-:Y:S05]  /*b7d0*/  BRA `(.L_x_253) ;  /* 0xffffff9400287947 */ /* 0x000fea000383ffff */
.L_x_83:
[----:B------:R-:W-:-:S07]  /*b7e0*/  MOV R0, UR5 ;  /* 0x0000000500007c02 */ /* 0x000fce0008000f00 */
.L_x_254:
[----:B-1----:R1:W2:Y:S02]  /*b7f0*/  SYNCS.PHASECHK.TRANS64.TRYWAIT P0, [R0+URZ], R3 ;  /* 0x00000003000075a7 */ /* 0x0022a400080011ff */
[----:B--2---:R-:W-:Y:S05]  /*b800*/  @!P0 NANOSLEEP.SYNCS 0x989680 ;  /* 0x009896800000895d */ /* 0x004fea0003900000 */
[----:B------:R-:W2:Y:S02]  /*b810*/  @!P0 SYNCS.PHASECHK.TRANS64 P0, [R0+URZ], R3 ;  /* 0x00000003000085a7 */ /* 0x000ea400080010ff */
[----:B--2---:R-:W-:Y:S05]  /*b820*/  @!P0 BRA `(.L_x_254) ;  /* 0xfffffffc00f08947 */ /* 0x004fea000383ffff */
[----:B------:R-:W-:Y:S05]  /*b830*/  BRA `(.L_x_255) ;  /* 0xffffff9400387947 */ /* 0x000fea000383ffff */
.L_x_84:
[----:B------:R-:W-:-:S07]  /*b840*/  MOV R0, UR5 ;  /* 0x0000000500007c02 */ /* 0x000fce0008000f00 */
.L_x_256:
[----:B-1----:R1:W2:Y:S02]  /*b850*/  SYNCS.PHASECHK.TRANS64.TRYWAIT P0, [R0+URZ], R3 ;  /* 0x00000003000075a7 */ /* 0x0022a400080011ff */
[----:B--2---:R-:W-:Y:S05]  /*b860*/  @!P0 NANOSLEEP.SYNCS 0x989680 ;  /* 0x009896800000895d */ /* 0x004fea0003900000 */
[----:B------:R-:W2:Y:S02]  /*b870*/  @!P0 SYNCS.PHASECHK.TRANS64 P0, [R0+URZ], R3 ;  /* 0x00000003000085a7 */ /* 0x000ea400080010ff */
[----:B--2---:R-:W-:Y:S05]  /*b880*/  @!P0 BRA `(.L_x_256) ;  /* 0xfffffffc00f08947 */ /* 0x004fea000383ffff */
[----:B------:R-:W-:Y:S05]  /*b890*/  BRA `(.L_x_257) ;  /* 0xffffff9400487947 */ /* 0x000fea000383ffff */
.L_x_85:
[----:B------:R-:W-:-:S07]  /*b8a0*/  MOV R0, UR5 ;  /* 0x0000000500007c02 */ /* 0x000fce0008000f00 */
.L_x_258:
[----:B-1----:R1:W2:Y:S02]  /*b8b0*/  SYNCS.PHASECHK.TRANS64.TRYWAIT P0, [R0+URZ], R3 ;  /* 0x00000003000075a7 */ /* 0x0022a400080011ff */
[----:B--2---:R-:W-:Y:S05]  /*b8c0*/  @!P0 NANOSLEEP.SYNCS 0x989680 ;  /* 0x009896800000895d */ /* 0x004fea0003900000 */
[----:B------:R-:W2:Y:S02]  /*b8d0*/  @!P0 SYNCS.PHASECHK.TRANS64 P0, [R0+URZ], R3 ;  /* 0x00000003000085a7 */ /* 0x000ea400080010ff */
[----:B--2---:R-:W-:Y:S05]  /*b8e0*/  @!P0 BRA `(.L_x_258) ;  /* 0xfffffffc00f08947 */ /* 0x004fea000383ffff */
[----:B------:R-:W-:Y:S05]  /*b8f0*/  BRA `(.L_x_259) ;  /* 0xffffff9400587947 */ /* 0x000fea000383ffff */
.L_x_86:
[----:B------:R-:W-:-:S07]  /*b900*/  MOV R0, UR5 ;  /* 0x0000000500007c02 */ /* 0x000fce0008000f00 */
.L_x_260:
[----:B-1----:R1:W2:Y:S02]  /*b910*/  SYNCS.PHASECHK.TRANS64.TRYWAIT P0, [R0+URZ], R3 ;  /* 0x00000003000075a7 */ /* 0x0022a400080011ff */
[----:B--2---:R-:W-:Y:S05]  /*b920*/  @!P0 NANOSLEEP.SYNCS 0x989680 ;  /* 0x009896800000895d */ /* 0x004fea0003900000 */
[----:B------:R-:W2:Y:S02]  /*b930*/  @!P0 SYNCS.PHASECHK.TRANS64 P0, [R0+URZ], R3 ;  /* 0x00000003000085a7 */ /* 0x000ea400080010ff */
[----:B--2---:R-:W-:Y:S05]  /*b940*/  @!P0 BRA `(.L_x_260) ;  /* 0xfffffffc00f08947 */ /* 0x004fea000383ffff */
[----:B------:R-:W-:Y:S05]  /*b950*/  BRA `(.L_x_261) ;  /* 0xffffff9400687947 */ /* 0x000fea000383ffff */
.L_x_87:
[----:B------:R-:W-:-:S07]  /*b960*/  MOV R0, UR5 ;  /* 0x0000000500007c02 */ /* 0x000fce0008000f00 */
.L_x_262:
[----:B-1----:R1:W2:Y:S02]  /*b970*/  SYNCS.PHASECHK.TRANS64.TRYWAIT P0, [R0+URZ], R3 ;  /* 0x00000003000075a7 */ /* 0x0022a400080011ff */
[----:B--2---:R-:W-:Y:S05]  /*b980*/  @!P0 NANOSLEEP.SYNCS 0x989680 ;  /* 0x009896800000895d */ /* 0x004fea0003900000 */
[----:B------:R-:W2:Y:S02]  /*b990*/  @!P0 SYNCS.PHASECHK.TRANS64 P0, [R0+URZ], R3 ;  /* 0x00000003000085a7 */ /* 0x000ea400080010ff */
[----:B--2---:R-:W-:Y:S05]  /*b9a0*/  @!P0 BRA `(.L_x_262) ;  /* 0xfffffffc00f08947 */ /* 0x004fea000383ffff */
[----:B------:R-:W-:Y:S05]  /*b9b0*/  BRA `(.L_x_263) ;  /* 0xffffff9400787947 */ /* 0x000fea000383ffff */
.L_x_88:
[----:B------:R-:W-:-:S07]  /*b9c0*/  MOV R0, UR5 ;  /* 0x0000000500007c02 */ /* 0x000fce0008000f00 */
.L_x_264:
[----:B-1----:R1:W2:Y:S02]  /*b9d0*/  SYNCS.PHASECHK.TRANS64.TRYWAIT P0, [R0+URZ], R3 ;  /* 0x00000003000075a7 */ /* 0x0022a400080011ff */
[----:B--2---:R-:W-:Y:S05]  /*b9e0*/  @!P0 NANOSLEEP.SYNCS 0x989680 ;  /* 0x009896800000895d */ /* 0x004fea0003900000 */
[----:B------:R-:W2:Y:S02]  /*b9f0*/  @!P0 SYNCS.PHASECHK.TRANS64 P0, [R0+URZ], R3 ;  /* 0x00000003000085a7 */ /* 0x000ea400080010ff */
[----:B--2---:R-:W-:Y:S05]  /*ba00*/  @!P0 BRA `(.L_x_264) ;  /* 0xfffffffc00f08947 */ /* 0x004fea000383ffff */
[----:B------:R-:W-:Y:S05]  /*ba10*/  BRA `(.L_x_265) ;  /* 0xffffff9400887947 */ /* 0x000fea000383ffff */
.L_x_89:
[----:B------:R-:W-:-:S07]  /*ba20*/  MOV R0, UR5 ;  /* 0x0000000500007c02 */ /* 0x000fce0008000f00 */
.L_x_266:
[----:B-1----:R1:W2:Y:S02]  /*ba30*/  SYNCS.PHASECHK.TRANS64.TRYWAIT P0, [R0+URZ], R3 ;  /* 0x00000003000075a7 */ /* 0x0022a400080011ff */
[----:B--2---:R-:W-:Y:S05]  /*ba40*/  @!P0 NANOSLEEP.SYNCS 0x989680 ;  /* 0x009896800000895d */ /* 0x004fea0003900000 */
[----:B------:R-:W2:Y:S02]  /*ba50*/  @!P0 SYNCS.PHASECHK.TRANS64 P0, [R0+URZ], R3 ;  /* 0x00000003000085a7 */ /* 0x000ea400080010ff */
[----:B--2---:R-:W-:Y:S05]  /*ba60*/  @!P0 BRA `(.L_x_266) ;  /* 0xfffffffc00f08947 */ /* 0x004fea000383ffff */
[----:B------:R-:W-:Y:S05]  /*ba70*/  BRA `(.L_x_267) ;  /* 0xffffff9400987947 */ /* 0x000fea000383ffff */
.L_x_90:
[----:B------:R-:W-:-:S07]  /*ba80*/  MOV R0, UR5 ;  /* 0x0000000500007c02 */ /* 0x000fce0008000f00 */
.L_x_268:
[----:B-1----:R1:W2:Y:S02]  /*ba90*/  SYNCS.PHASECHK.TRANS64.TRYWAIT P0, [R0+URZ], R3 ;  /* 0x00000003000075a7 */ /* 0x0022a400080011ff */
[----:B--2---:R-:W-:Y:S05]  /*baa0*/  @!P0 NANOSLEEP.SYNCS 0x989680 ;  /* 0x009896800000895d */ /* 0x004fea0003900000 */
[----:B------:R-:W2:Y:S02]  /*bab0*/  @!P0 SYNCS.PHASECHK.TRANS64 P0, [R0+URZ], R3 ;  /* 0x00000003000085a7 */ /* 0x000ea400080010ff */
[----:B--2---:R-:W-:Y:S05]  /*bac0*/  @!P0 BRA `(.L_x_268) ;  /* 0xfffffffc00f08947 */ /* 0x004fea000383ffff */
[----:B------:R-:W-:Y:S05]  /*bad0*/  BRA `(.L_x_269) ;  /* 0xffffff9400a87947 */ /* 0x000fea000383ffff */
.L_x_91:
[----:B------:R-:W-:-:S07]  /*bae0*/  MOV R0, UR5 ;  /* 0x0000000500007c02 */ /* 0x000fce0008000f00 */
.L_x_270:
[----:B-1----:R1:W2:Y:S02]  /*baf0*/  SYNCS.PHASECHK.TRANS64.TRYWAIT P0, [R0+URZ], R3 ;  /* 0x00000003000075a7 */ /* 0x0022a400080011ff */
[----:B--2---:R-:W-:Y:S05]  /*bb00*/  @!P0 NANOSLEEP.SYNCS 0x989680 ;  /* 0x009896800000895d */ /* 0x004fea0003900000 */
[----:B------:R-:W2:Y:S02]  /*bb10*/  @!P0 SYNCS.PHASECHK.TRANS64 P0, [R0+URZ], R3 ;  /* 0x00000003000085a7 */ /* 0x000ea400080010ff */
[----:B--2---:R-:W-:Y:S05]  /*bb20*/  @!P0 BRA `(.L_x_270) ;  /* 0xfffffffc00f08947 */ /* 0x004fea000383ffff */
[----:B------:R-:W-:Y:S05]  /*bb30*/  BRA `(.L_x_271) ;  /* 0xffffff9400b87947 */ /* 0x000fea000383ffff */
.L_x_94:
[----:B------:R-:W-:-:S07]  /*bb40*/  MOV R4, UR4 ;  /* 0x0000000400047c02 */ /* 0x000fce0008000f00 */
.L_x_272:
[----:B--2---:R2:W3:Y:S02]  /*bb50*/  SYNCS.PHASECHK.TRANS64.TRYWAIT P1, [R4+URZ+0x378], R7 ;  /* 0x00037807040075a7 */ /* 0x0044e400080211ff */
[----:B---3--:R-:W-:Y:S05]  /*bb60*/  @!P1 NANOSLEEP.SYNCS 0x989680 ;  /* 0x009896800000995d */ /* 0x008fea0003900000 */
[----:B------:R-:W3:Y:S02]  /*bb70*/  @!P1 SYNCS.PHASECHK.TRANS64 P1, [R4+URZ+0x378], R7 ;  /* 0x00037807040095a7 */ /* 0x000ee400080210ff */
[----:B---3--:R-:W-:Y:S05]  /*bb80*/  @!P1 BRA `(.L_x_272) ;  /* 0xfffffffc00f09947 */ /* 0x008fea000383ffff */
[----:B------:R-:W-:Y:S05]  /*bb90*/  BRA `(.L_x_273) ;  /* 0xffffff9800207947 */ /* 0x000fea000383ffff */
.L_x_95:
[----:B--2---:R-:W-:-:S07]  /*bba0*/  MOV R4, UR4 ;  /* 0x0000000400047c02 */ /* 0x004fce0008000f00 */
.L_x_274:
[----:B--2---:R2:W3:Y:S02]  /*bbb0*/  SYNCS.PHASECHK.TRANS64.TRYWAIT P1, [R4+URZ+0x370], R5 ;  /* 0x00037005040075a7 */ /* 0x0044e400080211ff */
[----:B---3--:R-:W-:Y:S05]  /*bbc0*/  @!P1 NANOSLEEP.SYNCS 0x989680 ;  /* 0x009896800000995d */ /* 0x008fea0003900000 */
[----:B------:R-:W3:Y:S02]  /*bbd0*/  @!P1 SYNCS.PHASECHK.TRANS64 P1, [R4+URZ+0x370], R5 ;  /* 0x00037005040095a7 */ /* 0x000ee400080210ff */
[----:B---3--:R-:W-:Y:S05]  /*bbe0*/  @!P1 BRA `(.L_x_274) ;  /* 0xfffffffc00f09947 */ /* 0x008fea000383ffff */
[----:B------:R-:W-:Y:S05]  /*bbf0*/  BRA `(.L_x_275) ;  /* 0xffffff9800287947 */ /* 0x000fea000383ffff */
.L_x_105:
[----:B--2---:R-:W-:-:S04]  /*bc00*/  MOV R5, UR5 ;  /* 0x0000000500057c02 */ /* 0x004fc80008000f00 */
[----:B------:R2:W3:Y:S03]  /*bc10*/  SYNCS.PHASECHK.TRANS64.TRYWAIT P0, [R5+URZ+0x8], R6 ;  /* 0x00000806050075a7 */ /* 0x0004e600080011ff */
[----:B---3--:R-:W-:Y:S05]  /*bc20*/  @!P0 NANOSLEEP.SYNCS 0x989680 ;  /* 0x009896800000895d */ /* 0x008fea0003900000 */
[----:B------:R-:W3:Y:S02]  /*bc30*/  @!P0 SYNCS.PHASECHK.TRANS64 P0, [R5+URZ+0x8], R6 ;  /* 0x00000806050085a7 */ /* 0x000ee400080010ff */
[----:B---3--:R-:W-:Y:S05]  /*bc40*/  @!P0 BRA `(.L_x_105) ;  /* 0xfffffffc00ec8947 */ /* 0x008fea000383ffff */
[----:B------:R-:W-:Y:S05]  /*bc50*/  BRA `(.L_x_104) ;  /* 0xffffff9800f07947 */ /* 0x000fea000383ffff */
.L_x_107:
[----:B------:R-:W-:Y:S01]  /*bc60*/  BSSY B0, `(.L_x_276) ;  /* 0x0000006000007945 */ /* 0x000fe20003800000 */
[----:B------:R-:W-:-:S07]  /*bc70*/  MOV R15, 0xffffffff ;  /* 0xffffffff000f7802 */ /* 0x000fce0000000f00 */
[----:B-12--5:R-:W-:Y:S05]  /*bc80*/  WARPSYNC.COLLECTIVE R15, `(.L_x_277) ;  /* 0x000000000f0c7348 */ /* 0x026fea0003c00000 */
[----:B------:R-:W-:Y:S02]  /*bc90*/  ELECT P6, UR79, PT ;  /* 0x00000000004f782f */ /* 0x000fe400038c0000 */
[----:B------:R-:W-:Y:S01]  /*bca0*/  MOV R14, UR79 ;  /* 0x0000004f000e7c02 */ /* 0x000fe20008000f00 */
[----:B-12--5:R-:W-:Y:S10]  /*bcb0*/  ENDCOLLECTIVE ;  /* 0x000000000000791b */ /* 0x026ff40003800000 */
.L_x_277:
[----:B------:R-:W-:Y:S05]  /*bcc0*/  BSYNC B0 ;  /* 0x0000000000007941 */ /* 0x000fea0003800000 */
.L_x_276:
[----:B------:R-:W-:Y:S05]  /*bcd0*/  BRA `(.L_x_278) ;  /* 0xffffff9c00207947 */ /* 0x000fea000383ffff */
.L_x_109:
[----:B--2---:R-:W-:-:S04]  /*bce0*/  MOV R3, UR5 ;  /* 0x0000000500037c02 */ /* 0x004fc80008000f00 */
[----:B------:R2:W3:Y:S03]  /*bcf0*/  SYNCS.PHASECHK.TRANS64.TRYWAIT P0, [R3+URZ+0x8], R4 ;  /* 0x00000804030075a7 */ /* 0x0004e600080011ff */
[----:B---3--:R-:W-:Y:S05]  /*bd00*/  @!P0 NANOSLEEP.SYNCS 0x989680 ;  /* 0x009896800000895d */ /* 0x008fea0003900000 */
[----:B------:R-:W3:Y:S02]  /*bd10*/  @!P0 SYNCS.PHASECHK.TRANS64 P0, [R3+URZ+0x8], R4 ;  /* 0x00000804030085a7 */ /* 0x000ee400080010ff */
[----:B---3--:R-:W-:Y:S05]  /*bd20*/  @!P0 BRA `(.L_x_109) ;  /* 0xfffffffc00ec8947 */ /* 0x008fea000383ffff */
[----:B------:R-:W-:Y:S05]  /*bd30*/  BRA `(.L_x_108) ;  /* 0xffffff9c00247947 */ /* 0x000fea000383ffff */
.L_x_110:
[----:B------:R-:W-:-:S07]  /*bd40*/  MOV R4, UR14 ;  /* 0x0000000e00047c02 */ /* 0x000fce0008000f00 */
.L_x_279:
[----:B-1----:R1:W2:Y:S02]  /*bd50*/  SYNCS.PHASECHK.TRANS64.TRYWAIT P0, [R4+URZ+0x370], R5 ;  /* 0x00037005040075a7 */ /* 0x0022a400080011ff */
[----:B--2---:R-:W-:Y:S05]  /*bd60*/  @!P0 NANOSLEEP.SYNCS 0x989680 ;  /* 0x009896800000895d */ /* 0x004fea0003900000 */
[----:B------:R-:W2:Y:S02]  /*bd70*/  @!P0 SYNCS.PHASECHK.TRANS64 P0, [R4+URZ+0x370], R5 ;  /* 0x00037005040085a7 */ /* 0x000ea400080010ff */
[----:B--2---:R-:W-:Y:S05]  /*bd80*/  @!P0 BRA `(.L_x_279) ;  /* 0xfffffffc00f08947 */ /* 0x004fea000383ffff */
[----:B------:R-:W-:Y:S05]  /*bd90*/  BRA `(.L_x_280) ;  /* 0xffffffa000087947 */ /* 0x000fea000383ffff */
.L_x_112:
[----:B------:R-:W-:-:S07]  /*bda0*/  MOV R4, UR19 ;  /* 0x0000001300047c02 */ /* 0x000fce0008000f00 */
.L_x_281:
[----:B-1----:R1:W2:Y:S02]  /*bdb0*/  SYNCS.PHASECHK.TRANS64.TRYWAIT P0, [R4+URZ+0x390], R5 ;  /* 0x00039005040075a7 */ /* 0x0022a400080011ff */
[----:B--2---:R-:W-:Y:S05]  /*bdc0*/  @!P0 NANOSLEEP.SYNCS 0x989680 ;  /* 0x009896800000895d */ /* 0x004fea0003900000 */
[----:B------:R-:W2:Y:S02]  /*bdd0*/  @!P0 SYNCS.PHASECHK.TRANS64 P0, [R4+URZ+0x390], R5 ;  /* 0x00039005040085a7 */ /* 0x000ea400080010ff */
[----:B--2---:R-:W-:Y:S05]  /*bde0*/  @!P0 BRA `(.L_x_281) ;  /* 0xfffffffc00f08947 */ /* 0x004fea000383ffff */
[----:B------:R-:W-:Y:S05]  /*bdf0*/  BRA `(.L_x_111) ;  /* 0xffffffa000287947 */ /* 0x000fea000383ffff */
.L_x_116:
[----:B-1----:R-:W-:Y:S07]  /*be00*/  MOV R4, UR11 ;  /* 0x0000000b00047c02 */ /* 0x002fee0008000f00 */
.L_x_282:
[----:B-1----:R1:W2:Y:S02]  /*be10*/  SYNCS.PHASECHK.TRANS64.TRYWAIT P0, [R4+URZ], R7 ;  /* 0x00000007040075a7 */ /* 0x0022a400080011ff */
[----:B--2---:R-:W-:Y:S05]  /*be20*/  @!P0 NANOSLEEP.SYNCS 0x989680 ;  /* 0x009896800000895d */ /* 0x004fea0003900000 */
[----:B------:R-:W2:Y:S02]  /*be30*/  @!P0 SYNCS.PHASECHK.TRANS64 P0, [R4+URZ], R7 ;  /* 0x00000007040085a7 */ /* 0x000ea400080010ff */
[----:B--2---:R-:W-:Y:S05]  /*be40*/  @!P0 BRA `(.L_x_282) ;  /* 0xfffffffc00f08947 */ /* 0x004fea000383ffff */
[----:B------:R-:W-:Y:S05]  /*be50*/  BRA `(.L_x_115) ;  /* 0xffffffa0004c7947 */ /* 0x000fea000383ffff */
.L_x_120:
[----:B--2---:R-:W-:-:S07]  /*be60*/  MOV R0, UR4 ;  /* 0x0000000400007c02 */ /* 0x004fce0008000f00 */
.L_x_283:
[----:B-1----:R1:W2:Y:S02]  /*be70*/  SYNCS.PHASECHK.TRANS64.TRYWAIT P0, [R0+URZ], R5 ;  /* 0x00000005000075a7 */ /* 0x0022a400080011ff */
[----:B--2---:R-:W-:Y:S05]  /*be80*/  @!P0 NANOSLEEP.SYNCS 0x989680 ;  /* 0x009896800000895d */ /* 0x004fea0003900000 */
[----:B------:R-:W2:Y:S02]  /*be90*/  @!P0 SYNCS.PHASECHK.TRANS64 P0, [R0+URZ], R5 ;  /* 0x00000005000085a7 */ /* 0x000ea400080010ff */
[----:B--2---:R-:W-:Y:S05]  /*bea0*/  @!P0 BRA `(.L_x_283) ;  /* 0xfffffffc00f08947 */ /* 0x004fea000383ffff */
[----:B------:R-:W-:Y:S05]  /*beb0*/  BRA `(.L_x_284) ;  /* 0xffffffa400047947 */ /* 0x000fea000383ffff */
.L_x_123:
[----:B------:R-:W-:-:S07]  /*bec0*/  MOV R0, UR14 ;  /* 0x0000000e00007c02 */ /* 0x000fce0008000f00 */
.L_x_285:
[----:B-1----:R1:W2:Y:S02]  /*bed0*/  SYNCS.PHASECHK.TRANS64.TRYWAIT P1, [R0+URZ+0x3a0], R5 ;  /* 0x0003a005000075a7 */ /* 0x0022a400080211ff */
[----:B--2---:R-:W-:Y:S05]  /*bee0*/  @!P1 NANOSLEEP.SYNCS 0x989680 ;  /* 0x009896800000995d */ /* 0x004fea0003900000 */
[----:B------:R-:W2:Y:S02]  /*bef0*/  @!P1 SYNCS.PHASECHK.TRANS64 P1, [R0+URZ+0x3a0], R5 ;  /* 0x0003a005000095a7 */ /* 0x000ea400080210ff */
[----:B--2---:R-:W-:Y:S05]  /*bf00*/  @!P1 BRA `(.L_x_285) ;  /* 0xfffffffc00f09947 */ /* 0x004fea000383ffff */
[----:B------:R-:W-:Y:S05]  /*bf10*/  BRA `(.L_x_286) ;  /* 0xffffffa400507947 */ /* 0x000fea000383ffff */
.L_x_128:
[----:B------:R-:W-:Y:S07]  /*bf20*/  MOV R0, UR27 ;  /* 0x0000001b00007c02 */ /* 0x000fee0008000f00 */
.L_x_287:
[----:B-1----:R1:W3:Y:S02]  /*bf30*/  SYNCS.PHASECHK.TRANS64.TRYWAIT P0, [R0+URZ+0x370], R5 ;  /* 0x00037005000075a7 */ /* 0x0022e400080011ff */
[----:B---3--:R-:W-:Y:S05]  /*bf40*/  @!P0 NANOSLEEP.SYNCS 0x989680 ;  /* 0x009896800000895d */ /* 0x008fea0003900000 */
[----:B------:R-:W3:Y:S02]  /*bf50*/  @!P0 SYNCS.PHASECHK.TRANS64 P0, [R0+URZ+0x370], R5 ;  /* 0x00037005000085a7 */ /* 0x000ee400080010ff */
[----:B---3--:R-:W-:Y:S05]  /*bf60*/  @!P0 BRA `(.L_x_287) ;  /* 0xfffffffc00f08947 */ /* 0x008fea000383ffff */
[----:B------:R-:W-:Y:S05]  /*bf70*/  BRA `(.L_x_288) ;  /* 0xffffffa800987947 */ /* 0x000fea000383ffff */
.L_x_131:
[----:B------:R-:W-:Y:S07]  /*bf80*/  MOV R0, UR27 ;  /* 0x0000001b00007c02 */ /* 0x000fee0008000f00 */
.L_x_289:
[----:B-1----:R1:W3:Y:S02]  /*bf90*/  SYNCS.PHASECHK.TRANS64.TRYWAIT P2, [R0+URZ+0x368], R11 ;  /* 0x0003680b000075a7 */ /* 0x0022e400080411ff */
[----:B---3--:R-:W-:Y:S05]  /*bfa0*/  @!P2 NANOSLEEP.SYNCS 0x989680 ;  /* 0x009896800000a95d */ /* 0x008fea0003900000 */
[----:B------:R-:W3:Y:S02]  /*bfb0*/  @!P2 SYNCS.PHASECHK.TRANS64 P2, [R0+URZ+0x368], R11 ;  /* 0x0003680b0000a5a7 */ /* 0x000ee400080410ff */
[----:B---3--:R-:W-:Y:S05]  /*bfc0*/  @!P2 BRA `(.L_x_289) ;  /* 0xfffffffc00f0a947 */ /* 0x008fea000383ffff */
[----:B------:R-:W-:Y:S05]  /*bfd0*/  BRA `(.L_x_130) ;  /* 0xffffffac00fc7947 */ /* 0x000fea000383ffff */
.L_x_134:
[----:B------:R-:W-:Y:S07]  /*bfe0*/  MOV R2, UR27 ;  /* 0x0000001b00027c02 */ /* 0x000fee0008000f00 */
.L_x_290:
[----:B-1----:R1:W3:Y:S02]  /*bff0*/  SYNCS.PHASECHK.TRANS64.TRYWAIT P1, [R2+URZ+0x350], R9 ;  /* 0x00035009020075a7 */ /* 0x0022e400080211ff */
[----:B---3--:R-:W-:Y:S05]  /*c000*/  @!P1 NANOSLEEP.SYNCS 0x989680 ;  /* 0x009896800000995d */ /* 0x008fea0003900000 */
[----:B------:R-:W3:Y:S02]  /*c010*/  @!P1 SYNCS.PHASECHK.TRANS64 P1, [R2+URZ+0x350], R9 ;  /* 0x00035009020095a7 */ /* 0x000ee400080210ff */
[----:B---3--:R-:W-:Y:S05]  /*c020*/  @!P1 BRA `(.L_x_290) ;  /* 0xfffffffc00f09947 */ /* 0x008fea000383ffff */
[----:B------:R-:W-:Y:S05]  /*c030*/  BRA `(.L_x_291) ;  /* 0xffffffb000b07947 */ /* 0x000fea000383ffff */
.L_x_135:
[----:B------:R-:W-:Y:S07]  /*c040*/  MOV R0, UR27 ;  /* 0x0000001b00007c02 */ /* 0x000fee0008000f00 */
.L_x_292:
[----:B-1----:R1:W3:Y:S02]  /*c050*/  SYNCS.PHASECHK.TRANS64.TRYWAIT P0, [R0+URZ+0x358], R9 ;  /* 0x00035809000075a7 */ /* 0x0022e400080011ff */
[----:B---3--:R-:W-:Y:S05]  /*c060*/  @!P0 NANOSLEEP.SYNCS 0x989680 ;  /* 0x009896800000895d */ /* 0x008fea0003900000 */
[----:B------:R-:W3:Y:S02]  /*c070*/  @!P0 SYNCS.PHASECHK.TRANS64 P0, [R0+URZ+0x358], R9 ;  /* 0x00035809000085a7 */ /* 0x000ee400080010ff */
[----:B---3--:R-:W-:Y:S05]  /*c080*/  @!P0 BRA `(.L_x_292) ;  /* 0xfffffffc00f08947 */ /* 0x008fea000383ffff */
[----:B------:R-:W-:Y:S05]  /*c090*/  BRA `(.L_x_293) ;  /* 0xffffffb400147947 */ /* 0x000fea000383ffff */
.L_x_137:
[----:B------:R-:W-:-:S07]  /*c0a0*/  MOV R0, UR27 ;  /* 0x0000001b00007c02 */ /* 0x000fce0008000f00 */
.L_x_294:
[----:B-1----:R1:W3:Y:S02]  /*c0b0*/  SYNCS.PHASECHK.TRANS64.TRYWAIT P0, [R0+URZ+0x350], R3 ;  /* 0x00035003000075a7 */ /* 0x0022e400080011ff */
[----:B---3--:R-:W-:Y:S05]  /*c0c0*/  @!P0 NANOSLEEP.SYNCS 0x989680 ;  /* 0x009896800000895d */ /* 0x008fea0003900000 */
[----:B------:R-:W3:Y:S02]  /*c0d0*/  @!P0 SYNCS.PHASECHK.TRANS64 P0, [R0+URZ+0x350], R3 ;  /* 0x00035003000085a7 */ /* 0x000ee400080010ff */
[----:B---3--:R-:W-:Y:S05]  /*c0e0*/  @!P0 BRA `(.L_x_294) ;  /* 0xfffffffc00f08947 */ /* 0x008fea000383ffff */
[----:B------:R-:W-:Y:S05]  /*c0f0*/  BRA `(.L_x_295) ;  /* 0xffffffb400a47947 */ /* 0x000fea000383ffff */
.L_x_139:
[----:B------:R-:W-:Y:S07]  /*c100*/  MOV R0, UR44 ;  /* 0x0000002c00007c02 */ /* 0x000fee0008000f00 */
.L_x_296:
[----:B-1----:R1:W2:Y:S02]  /*c110*/  SYNCS.PHASECHK.TRANS64.TRYWAIT P0, [R0+URZ+0x370], R3 ;  /* 0x00037003000075a7 */ /* 0x0022a400080011ff */
[----:B--2---:R-:W-:Y:S05]  /*c120*/  @!P0 NANOSLEEP.SYNCS 0x989680 ;  /* 0x009896800000895d */ /* 0x004fea0003900000 */
[----:B------:R-:W2:Y:S02]  /*c130*/  @!P0 SYNCS.PHASECHK.TRANS64 P0, [R0+URZ+0x370], R3 ;  /* 0x00037003000085a7 */ /* 0x000ea400080010ff */
[----:B--2---:R-:W-:Y:S05]  /*c140*/  @!P0 BRA `(.L_x_296) ;  /* 0xfffffffc00f08947 */ /* 0x004fea000383ffff */
[----:B------:R-:W-:Y:S05]  /*c150*/  BRA `(.L_x_297) ;  /* 0xffffffb800687947 */ /* 0x000fea000383ffff */
.L_x_150:
[----:B---3--:R3:W4:Y:S02]  /*c160*/  SYNCS.PHASECHK.TRANS64.TRYWAIT P1, [R0+URZ+0x340], R3 ;  /* 0x00034003000075a7 */ /* 0x00872400080211ff */
[----:B----4-:R-:W-:Y:S05]  /*c170*/  @!P1 NANOSLEEP.SYNCS 0x989680 ;  /* 0x009896800000995d */ /* 0x010fea0003900000 */
[----:B------:R-:W4:Y:S02]  /*c180*/  @!P1 SYNCS.PHASECHK.TRANS64 P1, [R0+URZ+0x340], R3 ;  /* 0x00034003000095a7 */ /* 0x000f2400080210ff */
[----:B----4-:R-:W-:Y:S05]  /*c190*/  @!P1 BRA `(.L_x_150) ;  /* 0xfffffffc00f09947 */ /* 0x010fea000383ffff */
[----:B------:R-:W-:Y:S05]  /*c1a0*/  BRA `(.L_x_149) ;  /* 0xffffffc800487947 */ /* 0x000fea000383ffff */
.L_x_152:
[----:B--2---:R2:W1:Y:S02]  /*c1b0*/  SYNCS.PHASECHK.TRANS64.TRYWAIT P0, [R103+URZ+0x380], R4 ;  /* 0x00038004670075a7 */ /* 0x00446400080011ff */
[----:B-1----:R-:W-:Y:S05]  /*c1c0*/  @!P0 NANOSLEEP.SYNCS 0x989680 ;  /* 0x009896800000895d */ /* 0x002fea0003900000 */
[----:B------:R-:W1:Y:S02]  /*c1d0*/  @!P0 SYNCS.PHASECHK.TRANS64 P0, [R103+URZ+0x380], R4 ;  /* 0x00038004670085a7 */ /* 0x000e6400080010ff */
[----:B-1----:R-:W-:Y:S05]  /*c1e0*/  @!P0 BRA `(.L_x_152) ;  /* 0xfffffffc00f08947 */ /* 0x002fea000383ffff */
[----:B------:R-:W-:Y:S05]  /*c1f0*/  BRA `(.L_x_151) ;  /* 0xffffffc800987947 */ /* 0x000fea000383ffff */
.L_x_161:
[----:B---3--:R3:W4:Y:S02]  /*c200*/  SYNCS.PHASECHK.TRANS64.TRYWAIT P0, [R116+URZ+0x340], R3 ;  /* 0x00034003740075a7 */ /* 0x00872400080011ff */
[----:B----4-:R-:W-:Y:S05]  /*c210*/  @!P0 NANOSLEEP.SYNCS 0x989680 ;  /* 0x009896800000895d */ /* 0x010fea0003900000 */
[----:B------:R-:W4:Y:S02]  /*c220*/  @!P0 SYNCS.PHASECHK.TRANS64 P0, [R116+URZ+0x340], R3 ;  /* 0x00034003740085a7 */ /* 0x000f2400080010ff */
[----:B----4-:R-:W-:Y:S05]  /*c230*/  @!P0 BRA `(.L_x_161) ;  /* 0xfffffffc00f08947 */ /* 0x010fea000383ffff */
[----:B------:R-:W-:Y:S05]  /*c240*/  BRA `(.L_x_160) ;  /* 0xffffffd400bc7947 */ /* 0x000fea000383ffff */
        .weak           $__internal_0_$__cuda_sm10x_tcgen05_guardrail_trap_col_being_dealloced_not_returned_by_alloc
        .type           $__internal_0_$__cuda_sm10x_tcgen05_guardrail_trap_col_being_dealloced_not_returned_by_alloc,@function
        .size           $__internal_0_$__cuda_sm10x_tcgen05_guardrail_trap_col_being_dealloced_not_returned_by_alloc,($__internal_1_$__cuda_sm10x_tcgen05_guardrail_trap_phase_invalid_during_alloc - $__internal_0_$__cuda_sm10x_tcgen05_guardrail_trap_col_being_dealloced_not_returned_by_alloc)
$__internal_0_$__cuda_sm10x_tcgen05_guardrail_trap_col_being_dealloced_not_returned_by_alloc:
[----:B------:R-:W-:Y:S05]  /*c250*/  BPT.TRAP 0x1 ;  /* 0x000000040000795c */ /* 0x000fea0000300000 */
[----:B------:R-:W-:-:S04]  /*c260*/  HFMA2 R3, -RZ, RZ, 0, 0 ;  /* 0x00000000ff037431 */ /* 0x000fc800000001ff */
[----:B------:R-:W-:Y:S05]  /*c270*/  RET.REL.NODEC R2 `(_ZN7cutlass13device_kernelINS_4conv6kernel13ConvUniversalINS1_16ConvProblemShapeILNS1_8OperatorE1ELi3EEENS1_10collective14CollectiveConvINS1_47MainloopSm100TmaUmmaWarpSpecializedImplicitGemmILS5_1ELi52ELi3ELi1ELi2EN4cute5tupleIJNSA_1CILi2EEENSC_ILi1EEESE_EEEEENSB_IJNSC_ILi128EEESH_NSB_IJNSC_ILi32EEEEEEEEENS_12float_e4m3_tESL_NSA_8TiledMMAINSA_8MMA_AtomIJNSA_10MMA_TraitsINSA_25SM100_MMA_F8F6F4_2x1SM_SSEJSL_SL_fSH_SH_NSA_17integral_constantINSA_4UMMA5MajorELSS_0EEENSQ_ISS_LSS_1EEENSQ_INSR_7ScaleInELSV_0EEESW_EEEEEENSA_6LayoutINSB_IJSE_SE_SE_EEENSB_IJNSC_ILi0EEES11_S11_EEEEENSB_IJNSA_10UnderscoreES14_S14_EEEEENS7_6detail27Sm100ImplicitGemmTileTraitsINSA_25SM100_TMA_2SM_LOAD_IM2COLENSA_14ComposedLayoutINSA_7SwizzleILi1ELi4ELi3EEENSA_18smem_ptr_flag_bitsILi8EEENSZ_INSB_IJNSC_ILi8EEESI_EEENSB_IJSI_SE_EEEEEEEvEENS18_INSA_18SM100_TMA_2SM_LOADENS1A_INS1B_ILi2ELi4ELi3EEES1E_NSZ_INSB_IJNSC_ILi64EEES1F_EEENSB_IJSE_S1N_EEEEEEEvEEEENS_8epilogue10collective18CollectiveEpilogueINS1U_23Sm100TmaWarpSpecializedILi2ELi2ELi32ELb0ELb0EEEJNSB_IJS1N_SH_SJ_EEENSB_IJNSZ_IS1N_SE_EENSZ_INSB_IJSI_SD_EEES1P_EEEEESL_NSB_IJNSB_IJllllEEESE_S11_EEESL_S25_NS1U_6fusion15FusionCallbacksIS1Y_NS26_17LinearCombinationISL_fSL_fLNS_15FloatRoundStyleE2EEES1Z_S23_JEEENSA_5SM1004TMEM4LOAD26SM100_TMEM_LOAD_32dp32b32xENSA_20SM90_TMA_LOAD_IM2COLES1J_NSA_39AutoVectorizingCopyWithAssumedAlignmentILi128EEENSA_21SM90_TMA_STORE_IM2COLES1J_S2I_S2I_EEEvvEEEEvNT_6ParamsE) ;  /* 0xffffff3c02607950 */ /* 0x000fea0003c3ffff */
        .weak           $__internal_1_$__cuda_sm10x_tcgen05_guardrail_trap_phase_invalid_during_alloc
        .type           $__internal_1_$__cuda_sm10x_tcgen05_guardrail_trap_phase_invalid_during_alloc,@function
        .size           $__internal_1_$__cuda_sm10x_tcgen05_guardrail_trap_phase_invalid_during_alloc,($__internal_2_$__cuda_sm10x_tcgen05_guardrail_trap_unallocated_columns_being_dealloced - $__internal_1_$__cuda_sm10x_tcgen05_guardrail_trap_phase_invalid_during_alloc)
$__internal_1_$__cuda_sm10x_tcgen05_guardrail_trap_phase_invalid_during_alloc:
[----:B------:R-:W-:Y:S05]  /*c280*/  BPT.TRAP 0x1 ;  /* 0x000000040000795c */ /* 0x000fea0000300000 */
[----:B------:R-:W-:-:S04]  /*c290*/  MOV R5, 0x0 ;  /* 0x0000000000057802 */ /* 0x000fc80000000f00 */
[----:B------:R-:W-:Y:S05]  /*c2a0*/  RET.REL.NODEC R4 `(_ZN7cutlass13device_kernelINS_4conv6kernel13ConvUniversalINS1_16ConvProblemShapeILNS1_8OperatorE1ELi3EEENS1_10collective14CollectiveConvINS1_47MainloopSm100TmaUmmaWarpSpecializedImplicitGemmILS5_1ELi52ELi3ELi1ELi2EN4cute5tupleIJNSA_1CILi2EEENSC_ILi1EEESE_EEEEENSB_IJNSC_ILi128EEESH_NSB_IJNSC_ILi32EEEEEEEEENS_12float_e4m3_tESL_NSA_8TiledMMAINSA_8MMA_AtomIJNSA_10MMA_TraitsINSA_25SM100_MMA_F8F6F4_2x1SM_SSEJSL_SL_fSH_SH_NSA_17integral_constantINSA_4UMMA5MajorELSS_0EEENSQ_ISS_LSS_1EEENSQ_INSR_7ScaleInELSV_0EEESW_EEEEEENSA_6LayoutINSB_IJSE_SE_SE_EEENSB_IJNSC_ILi0EEES11_S11_EEEEENSB_IJNSA_10UnderscoreES14_S14_EEEEENS7_6detail27Sm100ImplicitGemmTileTraitsINSA_25SM100_TMA_2SM_LOAD_IM2COLENSA_14ComposedLayoutINSA_7SwizzleILi1ELi4ELi3EEENSA_18smem_ptr_flag_bitsILi8EEENSZ_INSB_IJNSC_ILi8EEESI_EEENSB_IJSI_SE_EEEEEEEvEENS18_INSA_18SM100_TMA_2SM_LOADENS1A_INS1B_ILi2ELi4ELi3EEES1E_NSZ_INSB_IJNSC_ILi64EEES1F_EEENSB_IJSE_S1N_EEEEEEEvEEEENS_8epilogue10collective18CollectiveEpilogueINS1U_23Sm100TmaWarpSpecializedILi2ELi2ELi32ELb0ELb0EEEJNSB_IJS1N_SH_SJ_EEENSB_IJNSZ_IS1N_SE_EENSZ_INSB_IJSI_SD_EEES1P_EEEEESL_NSB_IJNSB_IJllllEEESE_S11_EEESL_S25_NS1U_6fusion15FusionCallbacksIS1Y_NS26_17LinearCombinationISL_fSL_fLNS_15FloatRoundStyleE2EEES1Z_S23_JEEENSA_5SM1004TMEM4LOAD26SM100_TMEM_LOAD_32dp32b32xENSA_20SM90_TMA_LOAD_IM2COLES1J_NSA_39AutoVectorizingCopyWithAssumedAlignmentILi128EEENSA_21SM90_TMA_STORE_IM2COLES1J_S2I_S2I_EEEvvEEEEvNT_6ParamsE) ;  /* 0xffffff3c04547950 */ /* 0x000fea0003c3ffff */
        .weak           $__internal_2_$__cuda_sm10x_tcgen05_guardrail_trap_unallocated_columns_being_dealloced
        .type           $__internal_2_$__cuda_sm10x_tcgen05_guardrail_trap_unallocated_columns_being_dealloced,@function
        .size           $__internal_2_$__cuda_sm10x_tcgen05_guardrail_trap_unallocated_columns_being_dealloced,(.L_x_299 - $__internal_2_$__cuda_sm10x_tcgen05_guardrail_trap_unallocated_columns_being_dealloced)
$__internal_2_$__cuda_sm10x_tcgen05_guardrail_trap_unallocated_columns_being_dealloced:
[----:B------:R-:W-:Y:S05]  /*c2b0*/  BPT.TRAP 0x1 ;  /* 0x000000040000795c */ /* 0x000fea0000300000 */
[----:B------:R-:W-:-:S04]  /*c2c0*/  HFMA2 R3, -RZ, RZ, 0, 0 ;  /* 0x00000000ff037431 */ /* 0x000fc800000001ff */
[----:B------:R-:W-:Y:S05]  /*c2d0*/  RET.REL.NODEC R2 `(_ZN7cutlass13device_kernelINS_4conv6kernel13ConvUniversalINS1_16ConvProblemShapeILNS1_8OperatorE1ELi3EEENS1_10collective14CollectiveConvINS1_47MainloopSm100TmaUmmaWarpSpecializedImplicitGemmILS5_1ELi52ELi3ELi1ELi2EN4cute5tupleIJNSA_1CILi2EEENSC_ILi1EEESE_EEEEENSB_IJNSC_ILi128EEESH_NSB_IJNSC_ILi32EEEEEEEEENS_12float_e4m3_tESL_NSA_8TiledMMAINSA_8MMA_AtomIJNSA_10MMA_TraitsINSA_25SM100_MMA_F8F6F4_2x1SM_SSEJSL_SL_fSH_SH_NSA_17integral_constantINSA_4UMMA5MajorELSS_0EEENSQ_ISS_LSS_1EEENSQ_INSR_7ScaleInELSV_0EEESW_EEEEEENSA_6LayoutINSB_IJSE_SE_SE_EEENSB_IJNSC_ILi0EEES11_S11_EEEEENSB_IJNSA_10UnderscoreES14_S14_EEEEENS7_6detail27Sm100ImplicitGemmTileTraitsINSA_25SM100_TMA_2SM_LOAD_IM2COLENSA_14ComposedLayoutINSA_7SwizzleILi1ELi4ELi3EEENSA_18smem_ptr_flag_bitsILi8EEENSZ_INSB_IJNSC_ILi8EEESI_EEENSB_IJSI_SE_EEEEEEEvEENS18_INSA_18SM100_TMA_2SM_LOADENS1A_INS1B_ILi2ELi4ELi3EEES1E_NSZ_INSB_IJNSC_ILi64EEES1F_EEENSB_IJSE_S1N_EEEEEEEvEEEENS_8epilogue10collective18CollectiveEpilogueINS1U_23Sm100TmaWarpSpecializedILi2ELi2ELi32ELb0ELb0EEEJNSB_IJS1N_SH_SJ_EEENSB_IJNSZ_IS1N_SE_EENSZ_INSB_IJSI_SD_EEES1P_EEEEESL_NSB_IJNSB_IJllllEEESE_S11_EEESL_S25_NS1U_6fusion15FusionCallbacksIS1Y_NS26_17LinearCombinationISL_fSL_fLNS_15FloatRoundStyleE2EEES1Z_S23_JEEENSA_5SM1004TMEM4LOAD26SM100_TMEM_LOAD_32dp32b32xENSA_20SM90_TMA_LOAD_IM2COLES1J_NSA_39AutoVectorizingCopyWithAssumedAlignmentILi128EEENSA_21SM90_TMA_STORE_IM2COLES1J_S2I_S2I_EEEvvEEEEvNT_6ParamsE) ;  /* 0xffffff3c02487950 */ /* 0x000fea0003c3ffff */
.L_x_298:
[----:B------:R-:W-:-:S00]  /*c2e0*/  BRA `(.L_x_298) ;  /* 0xfffffffc00fc7947 */ /* 0x000fc0000383ffff */
[----:B------:R-:W-:-:S00]  /*c2f0*/  NOP ;  /* 0x0000000000007918 */ /* 0x000fc00000000000 */
        /* <DEDUP_REMOVED lines=8> */
.L_x_299:


//--------------------- .nv.global.init           --------------------------
	.section	.nv.global.init,"aw",@progbits
.nv.global.init:
	.type		$str$29,@object
	.size		$str$29,($str$30 - $str$29)
$str$29:
        /*0000*/ 	.byte	0x28, 0x61, 0x64, 0x64, 0x72, 0x65, 0x73, 0x73, 0x20, 0x26, 0x20, 0x6d, 0x61, 0x73, 0x6b, 0x29
        /*0010*/ 	.byte	0x20, 0x3d, 0x3d, 0x20, 0x30, 0x00
	.type		$str$30,@object
	.size		$str$30,($str$28 - $str$30)
$str$30:
        /*0016*/ 	.byte	0x2f, 0x74, 0x6d, 0x70, 0x2f, 0x63, 0x75, 0x74, 0x6c, 0x61, 0x73, 0x73, 0x5f, 0x73, 0x77, 0x65
        /*0026*/ 	.byte	0x65, 0x70, 0x5f, 0x73, 0x72, 0x63, 0x2f, 0x69, 0x6e, 0x63, 0x6c, 0x75, 0x64, 0x65, 0x2f, 0x63
        /*0036*/ 	.byte	0x75, 0x74, 0x65, 0x2f, 0x70, 0x6f, 0x69, 0x6e, 0x74, 0x65, 0x72, 0x5f, 0x66, 0x6c, 0x61, 0x67
        /*0046*/ 	.byte	0x67, 0x65, 0x64, 0x2e, 0x68, 0x70, 0x70, 0x00
	.type		$str$28,@object
	.size		$str$28,($str$27 - $str$28)
$str$28:
        /*004e*/ 	.byte	0x2f, 0x74, 0x6d, 0x70, 0x2f, 0x63, 0x75, 0x74, 0x6c, 0x61, 0x73, 0x73, 0x5f, 0x73, 0x77, 0x65
        /*005e*/ 	.byte	0x65, 0x70, 0x5f, 0x73, 0x72, 0x63, 0x2f, 0x69, 0x6e, 0x63, 0x6c, 0x75, 0x64, 0x65, 0x2f, 0x63
        /*006e*/ 	.byte	0x75, 0x74, 0x65, 0x2f, 0x61, 0x74, 0x6f, 0x6d, 0x2f, 0x63, 0x6f, 0x70, 0x79, 0x5f, 0x74, 0x72
        /*007e*/ 	.byte	0x61, 0x69, 0x74, 0x73, 0x5f, 0x73, 0x6d, 0x31, 0x30, 0x30, 0x2e, 0x68, 0x70, 0x70, 0x00
	.type		$str$27,@object
	.size		$str$27,(__unnamed_1 - $str$27)
$str$27:
        /*008d*/ 	.byte	0x28, 0x28, 0x75, 0x69, 0x6e, 0x74, 0x33, 0x32, 0x5f, 0x74, 0x28, 0x74, 0x68, 0x72, 0x65, 0x61
        /*009d*/ 	.byte	0x64, 0x49, 0x64, 0x78, 0x2e, 0x78, 0x29, 0x20, 0x2f, 0x20, 0x33, 0x32, 0x29, 0x20, 0x25, 0x20
        /*00ad*/ 	.byte	0x34, 0x29, 0x20, 0x3d, 0x3d, 0x20, 0x28, 0x28, 0x28, 0x74, 0x6d, 0x65, 0x6d, 0x5f, 0x61, 0x64
        /*00bd*/ 	.byte	0x64, 0x72, 0x20, 0x3e, 0x3e, 0x20, 0x31, 0x36, 0x29, 0x20, 0x2f, 0x20, 0x33, 0x32, 0x29, 0x20
        /*00cd*/ 	.byte	0x25, 0x20, 0x34, 0x29, 0x00
	.type		__unnamed_1,@object
	.size		__unnamed_1,(__unnamed_2 - __unnamed_1)
__unnamed_1:
        /*00d2*/ 	.byte	0x61, 0x75, 0x74, 0x6f, 0x20, 0x63, 0x75, 0x74, 0x65, 0x3a, 0x3a, 0x61, 0x73, 0x5f, 0x70, 0x6f
        /* <DEDUP_REMOVED lines=24> */
        /*0262*/ 	.byte	0x3a, 0x3a, 0x43, 0x3c, 0x34, 0x30, 0x39, 0x36, 0x3e, 0x3e, 0x3e, 0x3e, 0x5d, 0x00
	.type		__unnamed_2,@object
	.size		__unnamed_2,(.L_2 - __unnamed_2)
__unnamed_2:
        /* <DEDUP_REMOVED lines=40> */
        /*04f0*/ 	.byte	0x74, 0x65, 0x3a, 0x3a, 0x43, 0x3c, 0x30, 0x3e, 0x3e, 0x3e, 0x3e, 0x5d, 0x00
.L_2:


//--------------------- .nv.shared._ZN7cutlass13device_kernelINS_4conv6kernel13ConvUniversalINS1_16ConvProblemShapeILNS1_8OperatorE1ELi3EEENS1_10collective14CollectiveConvINS1_47MainloopSm100TmaUmmaWarpSpecializedImplicitGemmILS5_1ELi52ELi3ELi1ELi2EN4cute5tupleIJNSA_1CILi2EEENSC_ILi1EEESE_EEEEENSB_IJNSC_ILi128EEESH_NSB_IJNSC_ILi32EEEEEEEEENS_12float_e4m3_tESL_NSA_8TiledMMAINSA_8MMA_AtomIJNSA_10MMA_TraitsINSA_25SM100_MMA_F8F6F4_2x1SM_SSEJSL_SL_fSH_SH_NSA_17integral_constantINSA_4UMMA5MajorELSS_0EEENSQ_ISS_LSS_1EEENSQ_INSR_7ScaleInELSV_0EEESW_EEEEEENSA_6LayoutINSB_IJSE_SE_SE_EEENSB_IJNSC_ILi0EEES11_S11_EEEEENSB_IJNSA_10UnderscoreES14_S14_EEEEENS7_6detail27Sm100ImplicitGemmTileTraitsINSA_25SM100_TMA_2SM_LOAD_IM2COLENSA_14ComposedLayoutINSA_7SwizzleILi1ELi4ELi3EEENSA_18smem_ptr_flag_bitsILi8EEENSZ_INSB_IJNSC_ILi8EEESI_EEENSB_IJSI_SE_EEEEEEEvEENS18_INSA_18SM100_TMA_2SM_LOADENS1A_INS1B_ILi2ELi4ELi3EEES1E_NSZ_INSB_IJNSC_ILi64EEES1F_EEENSB_IJSE_S1N_EEEEEEEvEEEENS_8epilogue10collective18CollectiveEpilogueINS1U_23Sm100TmaWarpSpecializedILi2ELi2ELi32ELb0ELb0EEEJNSB_IJS1N_SH_SJ_EEENSB_IJNSZ_IS1N_SE_EENSZ_INSB_IJSI_SD_EEES1P_EEEEESL_NSB_IJNSB_IJllllEEESE_S11_EEESL_S25_NS1U_6fusion15FusionCallbacksIS1Y_NS26_17LinearCombinationISL_fSL_fLNS_15FloatRoundStyleE2EEES1Z_S23_JEEENSA_5SM1004TMEM4LOAD26SM100_TMEM_LOAD_32dp32b32xENSA_20SM90_TMA_LOAD_IM2COLES1J_NSA_39AutoVectorizingCopyWithAssumedAlignmentILi128EEENSA_21SM90_TMA_STORE_IM2COLES1J_S2I_S2I_EEEvvEEEEvNT_6ParamsE --------------------------
	.section	.nv.shared._ZN7cutlass13device_kernelINS_4conv6kernel13ConvUniversalINS1_16ConvProblemShapeILNS1_8OperatorE1ELi3EEENS1_10collective14CollectiveConvINS1_47MainloopSm100TmaUmmaWarpSpecializedImplicitGemmILS5_1ELi52ELi3ELi1ELi2EN4cute5tupleIJNSA_1CILi2EEENSC_ILi1EEESE_EEEEENSB_IJNSC_ILi128EEESH_NSB_IJNSC_ILi32EEEEEEEEENS_12float_e4m3_tESL_NSA_8TiledMMAINSA_8MMA_AtomIJNSA_10MMA_TraitsINSA_25SM100_MMA_F8F6F4_2x1SM_SSEJSL_SL_fSH_SH_NSA_17integral_constantINSA_4UMMA5MajorELSS_0EEENSQ_ISS_LSS_1EEENSQ_INSR_7ScaleInELSV_0EEESW_EEEEEENSA_6LayoutINSB_IJSE_SE_SE_EEENSB_IJNSC_ILi0EEES11_S11_EEEEENSB_IJNSA_10UnderscoreES14_S14_EEEEENS7_6detail27Sm100ImplicitGemmTileTraitsINSA_25SM100_TMA_2SM_LOAD_IM2COLENSA_14ComposedLayoutINSA_7SwizzleILi1ELi4ELi3EEENSA_18smem_ptr_flag_bitsILi8EEENSZ_INSB_IJNSC_ILi8EEESI_EEENSB_IJSI_SE_EEEEEEEvEENS18_INSA_18SM100_TMA_2SM_LOADENS1A_INS1B_ILi2ELi4ELi3EEES1E_NSZ_INSB_IJNSC_ILi64EEES1F_EEENSB_IJSE_S1N_EEEEEEEvEEEENS_8epilogue10collective18CollectiveEpilogueINS1U_23Sm100TmaWarpSpecializedILi2ELi2ELi32ELb0ELb0EEEJNSB_IJS1N_SH_SJ_EEENSB_IJNSZ_IS1N_SE_EENSZ_INSB_IJSI_SD_EEES1P_EEEEESL_NSB_IJNSB_IJllllEEESE_S11_EEESL_S25_NS1U_6fusion15FusionCallbacksIS1Y_NS26_17LinearCombinationISL_fSL_fLNS_15FloatRoundStyleE2EEES1Z_S23_JEEENSA_5SM1004TMEM4LOAD26SM100_TMEM_LOAD_32dp32b32xENSA_20SM90_TMA_LOAD_IM2COLES1J_NSA_39AutoVectorizingCopyWithAssumedAlignmentILi128EEENSA_21SM90_TMA_STORE_IM2COLES1J_S2I_S2I_EEEvvEEEEvNT_6ParamsE,"aw",@nobits
	.sectionflags	@""
	.align	16
	.zero		1024


//--------------------- .nv.shared.reserved.0     --------------------------
	.section	.nv.shared.reserved.0,"aw",@nobits
	.weak		__nv_reservedSMEM_offset_0_alias
	.size		__nv_reservedSMEM_offset_0_alias, 0, 64
	.other		__nv_reservedSMEM_offset_0_alias,@"STO_CUDA_RESERVED_SHARED STV_DEFAULT"
__nv_reservedSMEM_offset_0_alias:
	.zero		0
.nv.shared.reserved.0:
	.zero		64
	.weak		__nv_reservedSMEM_tcgen05_partition
	.type		__nv_reservedSMEM_tcgen05_partition,@object
	.size		__nv_reservedSMEM_tcgen05_partition,(.L_0 - __nv_reservedSMEM_tcgen05_partition)
__nv_reservedSMEM_tcgen05_partition:
	.zero		32
.L_0:


//--------------------- .nv.global                --------------------------
	.section	.nv.global,"aw",@nobits
.nv.global:
	.type		_ZN39_INTERNAL_4307aa62_4_k_cu_461683a6_34484cute1_E,@object
	.size		_ZN39_INTERNAL_4307aa62_4_k_cu_461683a6_34484cute1_E,(_ZN39_INTERNAL_4307aa62_4_k_cu_461683a6_34484cuda3std3__45__cpo6cbeginE - _ZN39_INTERNAL_4307aa62_4_k_cu_461683a6_34484cute1_E)
_ZN39_INTERNAL_4307aa62_4_k_cu_461683a6_34484cute1_E:
	.zero		1
	.type		_ZN39_INTERNAL_4307aa62_4_k_cu_461683a6_34484cuda3std3__45__cpo6cbeginE,@object
	.size		_ZN39_INTERNAL_4307aa62_4_k_cu_461683a6_34484cuda3std3__45__cpo6cbeginE,(_ZN39_INTERNAL_4307aa62_4_k_cu_461683a6_34484cuda3std3__48in_placeE - _ZN39_INTERNAL_4307aa62_4_k_cu_461683a6_34484cuda3std3__45__cpo6cbeginE)
_ZN39_INTERNAL_4307aa62_4_k_cu_461683a6_34484cuda3std3__45__cpo6cbeginE:
	.zero		1
	.type		_ZN39_INTERNAL_4307aa62_4_k_cu_461683a6_34484cuda3std3__48in_placeE,@object
	.size		_ZN39_INTERNAL_4307aa62_4_k_cu_461683a6_34484cuda3std3__48in_placeE,(_ZN39_INTERNAL_4307aa62_4_k_cu_461683a6_34484cuda3std6ranges3__45__cpo9iter_moveE - _ZN39_INTERNAL_4307aa62_4_k_cu_461683a6_34484cuda3std3__48in_placeE)
_ZN39_INTERNAL_4307aa62_4_k_cu_461683a6_34484cuda3std3__48in_placeE:
	.zero		1
	.type		_ZN39_INTERNAL_4307aa62_4_k_cu_461683a6_34484cuda3std6ranges3__45__cpo9iter_moveE,@object
	.size		_ZN39_INTERNAL_4307aa62_4_k_cu_461683a6_34484cuda3std6ranges3__45__cpo9iter_moveE,(_ZN39_INTERNAL_4307aa62_4_k_cu_461683a6_34484cuda3std3__45__cpo5beginE - _ZN39_INTERNAL_4307aa62_4_k_cu_461683a6_34484cuda3std6ranges3__45__cpo9iter_moveE)
_ZN39_INTERNAL_4307aa62_4_k_cu_461683a6_34484cuda3std6ranges3__45__cpo9iter_moveE:
	.zero		1
	.type		_ZN39_INTERNAL_4307aa62_4_k_cu_461683a6_34484cuda3std3__45__cpo5beginE,@object
	.size		_ZN39_INTERNAL_4307aa62_4_k_cu_461683a6_34484cuda3std3__45__cpo5beginE,(_ZN39_INTERNAL_4307aa62_4_k_cu_461683a6_34484cuda3std3__441_GLOBAL__N__4307aa62_4_k_cu_461683a6_34486ignoreE - _ZN39_INTERNAL_4307aa62_4_k_cu_461683a6_34484cuda3std3__45__cpo5beginE)
_ZN39_INTERNAL_4307aa62_4_k_cu_461683a6_34484cuda3std3__45__cpo5beginE:
	.zero		1
	.type		_ZN39_INTERNAL_4307aa62_4_k_cu_461683a6_34484cuda3std3__441_GLOBAL__N__4307aa62_4_k_cu_461683a6_34486ignoreE,@object
	.size		_ZN39_INTERNAL_4307aa62_4_k_cu_461683a6_34484cuda3std3__441_GLOBAL__N__4307aa62_4_k_cu_461683a6_34486ignoreE,(_ZN39_INTERNAL_4307aa62_4_k_cu_461683a6_34484cute7productE - _ZN39_INTERNAL_4307aa62_4_k_cu_461683a6_34484cuda3std3__441_GLOBAL__N__4307aa62_4_k_cu_461683a6_34486ignoreE)
_ZN39_INTERNAL_4307aa62_4_k_cu_461683a6_34484cuda3std3__441_GLOBAL__N__4307aa62_4_k_cu_461683a6_34486ignoreE:
	.zero		1
	.type		_ZN39_INTERNAL_4307aa62_4_k_cu_461683a6_34484cute7productE,@object
	.size		_ZN39_INTERNAL_4307aa62_4_k_cu_461683a6_34484cute7productE,(_ZN39_INTERNAL_4307aa62_4_k_cu_461683a6_34484cuda3std3__45__cpo3endE - _ZN39_INTERNAL_4307aa62_4_k_cu_461683a6_34484cute7productE)
_ZN39_INTERNAL_4307aa62_4_k_cu_461683a6_34484cute7productE:
	.zero		1
	.type		_ZN39_INTERNAL_4307aa62_4_k_cu_461683a6_34484cuda3std3__45__cpo3endE,@object
	.size		_ZN39_INTERNAL_4307aa62_4_k_cu_461683a6_34484cuda3std3__45__cpo3endE,(_ZN39_INTERNAL_4307aa62_4_k_cu_461683a6_34484cuda3std3__419piecewise_constructE - _ZN39_INTERNAL_4307aa62_4_k_cu_461683a6_34484cuda3std3__45__cpo3endE)
_ZN39_INTERNAL_4307aa62_4_k_cu_461683a6_34484cuda3std3__45__cpo3endE:
	.zero		1
	.type		_ZN39_INTERNAL_4307aa62_4_k_cu_461683a6_34484cuda3std3__419piecewise_constructE,@object
	.size		_ZN39_INTERNAL_4307aa62_4_k_cu_461683a6_34484cuda3std3__419piecewise_constructE,(_ZN39_INTERNAL_4307aa62_4_k_cu_461683a6_34484cuda3std3__45__cpo4cendE - _ZN39_INTERNAL_4307aa62_4_k_cu_461683a6_34484cuda3std3__419piecewise_constructE)
_ZN39_INTERNAL_4307aa62_4_k_cu_461683a6_34484cuda3std3__419piecewise_constructE:
	.zero		1
	.type		_ZN39_INTERNAL_4307aa62_4_k_cu_461683a6_34484cuda3std3__45__cpo4cendE,@object
	.size		_ZN39_INTERNAL_4307aa62_4_k_cu_461683a6_34484cuda3std3__45__cpo4cendE,(_ZN39_INTERNAL_4307aa62_4_k_cu_461683a6_34484cuda3std6ranges3__45__cpo4swapE - _ZN39_INTERNAL_4307aa62_4_k_cu_461683a6_34484cuda3std3__45__cpo4cendE)
_ZN39_INTERNAL_4307aa62_4_k_cu_461683a6_34484cuda3std3__45__cpo4cendE:
	.zero		1
	.type		_ZN39_INTERNAL_4307aa62_4_k_cu_461683a6_34484cuda3std6ranges3__45__cpo4swapE,@object
	.size		_ZN39_INTERNAL_4307aa62_4_k_cu_461683a6_34484cuda3std6ranges3__45__cpo4swapE,(.L_10 - _ZN39_INTERNAL_4307aa62_4_k_cu_461683a6_34484cuda3std6ranges3__45__cpo4swapE)
_ZN39_INTERNAL_4307aa62_4_k_cu_461683a6_34484cuda3std6ranges3__45__cpo4swapE:
	.zero		1
.L_10:


//--------------------- .nv.constant0._ZN7cutlass13device_kernelINS_4conv6kernel13ConvUniversalINS1_16ConvProblemShapeILNS1_8OperatorE1ELi3EEENS1_10collective14CollectiveConvINS1_47MainloopSm100TmaUmmaWarpSpecializedImplicitGemmILS5_1ELi52ELi3ELi1ELi2EN4cute5tupleIJNSA_1CILi2EEENSC_ILi1EEESE_EEEEENSB_IJNSC_ILi128EEESH_NSB_IJNSC_ILi32EEEEEEEEENS_12float_e4m3_tESL_NSA_8TiledMMAINSA_8MMA_AtomIJNSA_10MMA_TraitsINSA_25SM100_MMA_F8F6F4_2x1SM_SSEJSL_SL_fSH_SH_NSA_17integral_constantINSA_4UMMA5MajorELSS_0EEENSQ_ISS_LSS_1EEENSQ_INSR_7ScaleInELSV_0EEESW_EEEEEENSA_6LayoutINSB_IJSE_SE_SE_EEENSB_IJNSC_ILi0EEES11_S11_EEEEENSB_IJNSA_10UnderscoreES14_S14_EEEEENS7_6detail27Sm100ImplicitGemmTileTraitsINSA_25SM100_TMA_2SM_LOAD_IM2COLENSA_14ComposedLayoutINSA_7SwizzleILi1ELi4ELi3EEENSA_18smem_ptr_flag_bitsILi8EEENSZ_INSB_IJNSC_ILi8EEESI_EEENSB_IJSI_SE_EEEEEEEvEENS18_INSA_18SM100_TMA_2SM_LOADENS1A_INS1B_ILi2ELi4ELi3EEES1E_NSZ_INSB_IJNSC_ILi64EEES1F_EEENSB_IJSE_S1N_EEEEEEEvEEEENS_8epilogue10collective18CollectiveEpilogueINS1U_23Sm100TmaWarpSpecializedILi2ELi2ELi32ELb0ELb0EEEJNSB_IJS1N_SH_SJ_EEENSB_IJNSZ_IS1N_SE_EENSZ_INSB_IJSI_SD_EEES1P_EEEEESL_NSB_IJNSB_IJllllEEESE_S11_EEESL_S25_NS1U_6fusion15FusionCallbacksIS1Y_NS26_17LinearCombinationISL_fSL_fLNS_15FloatRoundStyleE2EEES1Z_S23_JEEENSA_5SM1004TMEM4LOAD26SM100_TMEM_LOAD_32dp32b32xENSA_20SM90_TMA_LOAD_IM2COLES1J_NSA_39AutoVectorizingCopyWithAssumedAlignmentILi128EEENSA_21SM90_TMA_STORE_IM2COLES1J_S2I_S2I_EEEvvEEEEvNT_6ParamsE --------------------------
	.section	.nv.constant0._ZN7cutlass13device_kernelINS_4conv6kernel13ConvUniversalINS1_16ConvProblemShapeILNS1_8OperatorE1ELi3EEENS1_10collective14CollectiveConvINS1_47MainloopSm100TmaUmmaWarpSpecializedImplicitGemmILS5_1ELi52ELi3ELi1ELi2EN4cute5tupleIJNSA_1CILi2EEENSC_ILi1EEESE_EEEEENSB_IJNSC_ILi128EEESH_NSB_IJNSC_ILi32EEEEEEEEENS_12float_e4m3_tESL_NSA_8TiledMMAINSA_8MMA_AtomIJNSA_10MMA_TraitsINSA_25SM100_MMA_F8F6F4_2x1SM_SSEJSL_SL_fSH_SH_NSA_17integral_constantINSA_4UMMA5MajorELSS_0EEENSQ_ISS_LSS_1EEENSQ_INSR_7ScaleInELSV_0EEESW_EEEEEENSA_6LayoutINSB_IJSE_SE_SE_EEENSB_IJNSC_ILi0EEES11_S11_EEEEENSB_IJNSA_10UnderscoreES14_S14_EEEEENS7_6detail27Sm100ImplicitGemmTileTraitsINSA_25SM100_TMA_2SM_LOAD_IM2COLENSA_14ComposedLayoutINSA_7SwizzleILi1ELi4ELi3EEENSA_18smem_ptr_flag_bitsILi8EEENSZ_INSB_IJNSC_ILi8EEESI_EEENSB_IJSI_SE_EEEEEEEvEENS18_INSA_18SM100_TMA_2SM_LOADENS1A_INS1B_ILi2ELi4ELi3EEES1E_NSZ_INSB_IJNSC_ILi64EEES1F_EEENSB_IJSE_S1N_EEEEEEEvEEEENS_8epilogue10collective18CollectiveEpilogueINS1U_23Sm100TmaWarpSpecializedILi2ELi2ELi32ELb0ELb0EEEJNSB_IJS1N_SH_SJ_EEENSB_IJNSZ_IS1N_SE_EENSZ_INSB_IJSI_SD_EEES1P_EEEEESL_NSB_IJNSB_IJllllEEESE_S11_EEESL_S25_NS1U_6fusion15FusionCallbacksIS1Y_NS26_17LinearCombinationISL_fSL_fLNS_15FloatRoundStyleE2EEES1Z_S23_JEEENSA_5SM1004TMEM4LOAD26SM100_TMEM_LOAD_32dp32b32xENSA_20SM90_TMA_LOAD_IM2COLES1J_NSA_39AutoVectorizingCopyWithAssumedAlignmentILi128EEENSA_21SM90_TMA_STORE_IM2COLES1J_S2I_S2I_EEEvvEEEEvNT_6ParamsE,"a",@progbits
	.sectionflags	@""
	.align	4
.nv.constant0._ZN7cutlass13device_kernelINS_4conv6kernel13ConvUniversalINS1_16ConvProblemShapeILNS1_8OperatorE1ELi3EEENS1_10collective14CollectiveConvINS1_47MainloopSm100TmaUmmaWarpSpecializedImplicitGemmILS5_1ELi52ELi3ELi1ELi2EN4cute5tupleIJNSA_1CILi2EEENSC_ILi1EEESE_EEEEENSB_IJNSC_ILi128EEESH_NSB_IJNSC_ILi32EEEEEEEEENS_12float_e4m3_tESL_NSA_8TiledMMAINSA_8MMA_AtomIJNSA_10MMA_TraitsINSA_25SM100_MMA_F8F6F4_2x1SM_SSEJSL_SL_fSH_SH_NSA_17integral_constantINSA_4UMMA5MajorELSS_0EEENSQ_ISS_LSS_1EEENSQ_INSR_7ScaleInELSV_0EEESW_EEEEEENSA_6LayoutINSB_IJSE_SE_SE_EEENSB_IJNSC_ILi0EEES11_S11_EEEEENSB_IJNSA_10UnderscoreES14_S14_EEEEENS7_6detail27Sm100ImplicitGemmTileTraitsINSA_25SM100_TMA_2SM_LOAD_IM2COLENSA_14ComposedLayoutINSA_7SwizzleILi1ELi4ELi3EEENSA_18smem_ptr_flag_bitsILi8EEENSZ_INSB_IJNSC_ILi8EEESI_EEENSB_IJSI_SE_EEEEEEEvEENS18_INSA_18SM100_TMA_2SM_LOADENS1A_INS1B_ILi2ELi4ELi3EEES1E_NSZ_INSB_IJNSC_ILi64EEES1F_EEENSB_IJSE_S1N_EEEEEEEvEEEENS_8epilogue10collective18CollectiveEpilogueINS1U_23Sm100TmaWarpSpecializedILi2ELi2ELi32ELb0ELb0EEEJNSB_IJS1N_SH_SJ_EEENSB_IJNSZ_IS1N_SE_EENSZ_INSB_IJSI_SD_EEES1P_EEEEESL_NSB_IJNSB_IJllllEEESE_S11_EEESL_S25_NS1U_6fusion15FusionCallbacksIS1Y_NS26_17LinearCombinationISL_fSL_fLNS_15FloatRoundStyleE2EEES1Z_S23_JEEENSA_5SM1004TMEM4LOAD26SM100_TMEM_LOAD_32dp32b32xENSA_20SM90_TMA_LOAD_IM2COLES1J_NSA_39AutoVectorizingCopyWithAssumedAlignmentILi128EEENSA_21SM90_TMA_STORE_IM2COLES1J_S2I_S2I_EEEvvEEEEvNT_6ParamsE:
	.zero		3200


//--------------------- SYMBOLS --------------------------

	.type		.nv.reservedSmem.offset0,@object
	.size		.nv.reservedSmem.offset0,0x4
	.type		.nv.reservedSmem.cap,@object
	.size		.nv.reservedSmem.cap,0x4
	.type		__assertfail,@function
